def matmul_kernel(
    a_ptr,
    b_ptr,
    c_ptr,
    M,
    N,
    K,
    stride_am,
    stride_ak,
    stride_bk,
    stride_bn,
    stride_cm,
    stride_cn,
    BLOCK_M: tl.constexpr,
    BLOCK_N: tl.constexpr,
    BLOCK_K: tl.constexpr,
    GROUP_M: tl.constexpr,
):
    pid = tl.program_id(axis=0)
    num_pid_m = tl.cdiv(M, BLOCK_M)
    num_pid_n = tl.cdiv(N, BLOCK_N)
    num_pid_in_group = GROUP_M * num_pid_n
    group_id = pid // num_pid_in_group
    first_pid_m = group_id * GROUP_M
    group_size_m = min(num_pid_m - first_pid_m, GROUP_M)
    pid_m = first_pid_m + ((pid % num_pid_in_group) % group_size_m)
    pid_n = (pid % num_pid_in_group) // group_size_m

    offs_am = (pid_m * BLOCK_M + tl.arange(0, BLOCK_M)) % M
    offs_bn = (pid_n * BLOCK_N + tl.arange(0, BLOCK_N)) % N
    offs_k = tl.arange(0, BLOCK_K)
    a_ptrs = a_ptr + offs_am[:, None] * stride_am + offs_k[None, :] * stride_ak
    b_ptrs = b_ptr + offs_k[:, None] * stride_bk + offs_bn[None, :] * stride_bn

    acc = tl.zeros((BLOCK_M, BLOCK_N), dtype=tl.float32)
    for kk in range(0, tl.cdiv(K, BLOCK_K)):
        a = tl.load(a_ptrs, mask=offs_k[None, :] < K - kk * BLOCK_K, other=0.0)
        b = tl.load(b_ptrs, mask=offs_k[:, None] < K - kk * BLOCK_K, other=0.0)
        acc = tl.dot(a, b, acc)
        a_ptrs += BLOCK_K * stride_ak
        b_ptrs += BLOCK_K * stride_bk

    c = acc.to(c_ptr.dtype.element_ty)
    offs_cm = pid_m * BLOCK_M + tl.arange(0, BLOCK_M)
    offs_cn = pid_n * BLOCK_N + tl.arange(0, BLOCK_N)
    c_ptrs = c_ptr + offs_cm[:, None] * stride_cm + offs_cn[None, :] * stride_cn
    mask = (offs_cm[:, None] < M) & (offs_cn[None, :] < N)
    tl.store(c_ptrs, c, mask=mask)

# config = {"BLOCK_K": 64, "BLOCK_M": 256, "BLOCK_N": 64, "GROUP_M": 1, "arch": "sm_100", "dtype": "fp16", "num_ctas": 1, "num_stages": 3, "num_warps": 4}
# arch = sm_100


// ===== COMPILED SASS (sm_100a) =====

	.target	sm_100a

	.elftype	@"ET_EXEC"


//--------------------- .note.nv.tkinfo           --------------------------
	.section	.note.nv.tkinfo,"",@"SHT_NOTE"
	.sectionflags	@"SHF_NOTE_NV_TKINFO"
	.tkinfo
        /*0018*/ 	.word	0x00000081
        /*0030*/ 	.string	""
        /*0030*/ 	.string	"ptxas-blackwell"
        /*0030*/ 	.string	"Cuda compilation tools, release 12.9, V12.9.86"
        /*0030*/ 	.string	"Build cuda_12.9.r12.9/compiler.36037853_0"
        /*0030*/ 	.string	"-v  -suppress-debug-info  -lineinfo  -arch sm_100a "



//--------------------- .note.nv.cuver            --------------------------
	.section	.note.nv.cuver,"",@"SHT_NOTE"
	.sectionflags	@"SHF_NOTE_NV_CUVER"
        /*0018*/ 	.short	0x0001
        /*001a*/ 	.short	0x0064
        /*001c*/ 	.short	0x0001
        /*001e*/ 	.short	0x0000
        /*0020*/ 	.short	0x0001
        /*0022*/ 	.short	0x0000


//--------------------- .nv.info                  --------------------------
	.section	.nv.info,"",@"SHT_CUDA_INFO"
	.align	4


	//----- nvinfo : EIATTR_REGCOUNT
	.align		4
        /*0000*/ 	.byte	0x04, 0x2f
        /*0002*/ 	.short	(.L_4 - .L_3)
	.align		4
.L_3:
        /*0004*/ 	.word	index@(matmul_kernel)
        /*0008*/ 	.word	0x000000a8


	//----- nvinfo : EIATTR_FRAME_SIZE
	.align		4
.L_4:
        /*000c*/ 	.byte	0x04, 0x11
        /*000e*/ 	.short	(.L_6 - .L_5)
	.align		4
.L_5:
        /*0010*/ 	.word	index@($__internal_2_$__cuda_sm10x_tcgen05_guardrail_trap_unallocated_columns_being_dealloced)
        /*0014*/ 	.word	0x00000970


	//----- nvinfo : EIATTR_FRAME_SIZE
	.align		4
.L_6:
        /*0018*/ 	.byte	0x04, 0x11
        /*001a*/ 	.short	(.L_8 - .L_7)
	.align		4
.L_7:
        /*001c*/ 	.word	index@($__internal_1_$__cuda_sm10x_tcgen05_guardrail_trap_phase_invalid_during_alloc)
        /*0020*/ 	.word	0x00000970


	//----- nvinfo : EIATTR_FRAME_SIZE
	.align		4
.L_8:
        /*0024*/ 	.byte	0x04, 0x11
        /*0026*/ 	.short	(.L_10 - .L_9)
	.align		4
.L_9:
        /*0028*/ 	.word	index@($__internal_0_$__cuda_sm10x_tcgen05_guardrail_trap_col_being_dealloced_not_returned_by_alloc)
        /*002c*/ 	.word	0x00000970


	//----- nvinfo : EIATTR_FRAME_SIZE
	.align		4
.L_10:
        /*0030*/ 	.byte	0x04, 0x11
        /*0032*/ 	.short	(.L_12 - .L_11)
	.align		4
.L_11:
        /*0034*/ 	.word	index@(matmul_kernel)
        /*0038*/ 	.word	0x00000970


	//----- nvinfo : EIATTR_MIN_STACK_SIZE
	.align		4
.L_12:
        /*003c*/ 	.byte	0x04, 0x12
        /*003e*/ 	.short	(.L_14 - .L_13)
	.align		4
.L_13:
        /*0040*/ 	.word	index@(matmul_kernel)
        /*0044*/ 	.word	0x00000970
.L_14:


//--------------------- .nv.info.matmul_kernel    --------------------------
	.section	.nv.info.matmul_kernel,"",@"SHT_CUDA_INFO"
	.sectionflags	@""
	.align	4


	//----- nvinfo : EIATTR_CUDA_API_VERSION
	.align		4
        /*0000*/ 	.byte	0x04, 0x37
        /*0002*/ 	.short	(.L_16 - .L_15)
.L_15:
        /*0004*/ 	.word	0x00000081


	//----- nvinfo : EIATTR_KPARAM_INFO
	.align		4
.L_16:
        /*0008*/ 	.byte	0x04, 0x17
        /*000a*/ 	.short	(.L_18 - .L_17)
.L_17:
        /*000c*/ 	.word	0x00000000
        /*0010*/ 	.short	0x000d
        /*0012*/ 	.short	0x0048
        /*0014*/ 	.byte	0x00, 0xf4, 0x21, 0x00


	//----- nvinfo : EIATTR_KPARAM_INFO
	.align		4
.L_18:
        /*0018*/ 	.byte	0x04, 0x17
        /*001a*/ 	.short	(.L_20 - .L_19)
.L_19:
        /*001c*/ 	.word	0x00000000
        /*0020*/ 	.short	0x000c
        /*0022*/ 	.short	0x0040
        /*0024*/ 	.byte	0x00, 0xf4, 0x21, 0x00


	//----- nvinfo : EIATTR_KPARAM_INFO
	.align		4
.L_20:
        /*0028*/ 	.byte	0x04, 0x17
        /*002a*/ 	.short	(.L_22 - .L_21)
.L_21:
        /*002c*/ 	.word	0x00000000
        /*0030*/ 	.short	0x000b
        /*0032*/ 	.short	0x0038
        /*0034*/ 	.byte	0x00, 0xf0, 0x11, 0x00


	//----- nvinfo : EIATTR_KPARAM_INFO
	.align		4
.L_22:
        /*0038*/ 	.byte	0x04, 0x17
        /*003a*/ 	.short	(.L_24 - .L_23)
.L_23:
        /*003c*/ 	.word	0x00000000
        /*0040*/ 	.short	0x000a
        /*0042*/ 	.short	0x0034
        /*0044*/ 	.byte	0x00, 0xf0, 0x11, 0x00


	//----- nvinfo : EIATTR_KPARAM_INFO
	.align		4
.L_24:
        /*0048*/ 	.byte	0x04, 0x17
        /*004a*/ 	.short	(.L_26 - .L_25)
.L_25:
        /*004c*/ 	.word	0x00000000
        /*0050*/ 	.short	0x0009
        /*0052*/ 	.short	0x0030
        /*0054*/ 	.byte	0x00, 0xf0, 0x11, 0x00


	//----- nvinfo : EIATTR_KPARAM_INFO
	.align		4
.L_26:
        /*0058*/ 	.byte	0x04, 0x17
        /*005a*/ 	.short	(.L_28 - .L_27)
.L_27:
        /*005c*/ 	.word	0x00000000
        /*0060*/ 	.short	0x0008
        /*0062*/ 	.short	0x002c
        /*0064*/ 	.byte	0x00, 0xf0, 0x11, 0x00


	//----- nvinfo : EIATTR_KPARAM_INFO
	.align		4
.L_28:
        /*0068*/ 	.byte	0x04, 0x17
        /*006a*/ 	.short	(.L_30 - .L_29)
.L_29:
        /*006c*/ 	.word	0x00000000
        /*0070*/ 	.short	0x0007
        /*0072*/ 	.short	0x0028
        /*0074*/ 	.byte	0x00, 0xf0, 0x11, 0x00


	//----- nvinfo : EIATTR_KPARAM_INFO
	.align		4
.L_30:
        /*0078*/ 	.byte	0x04, 0x17
        /*007a*/ 	.short	(.L_32 - .L_31)
.L_31:
        /*007c*/ 	.word	0x00000000
        /*0080*/ 	.short	0x0006
        /*0082*/ 	.short	0x0024
        /*0084*/ 	.byte	0x00, 0xf0, 0x11, 0x00


	//----- nvinfo : EIATTR_KPARAM_INFO
	.align		4
.L_32:
        /*0088*/ 	.byte	0x04, 0x17
        /*008a*/ 	.short	(.L_34 - .L_33)
.L_33:
        /*008c*/ 	.word	0x00000000
        /*0090*/ 	.short	0x0005
        /*0092*/ 	.short	0x0020
        /*0094*/ 	.byte	0x00, 0xf0, 0x11, 0x00


	//----- nvinfo : EIATTR_KPARAM_INFO
	.align		4
.L_34:
        /*0098*/ 	.byte	0x04, 0x17
        /*009a*/ 	.short	(.L_36 - .L_35)
.L_35:
        /*009c*/ 	.word	0x00000000
        /*00a0*/ 	.short	0x0004
        /*00a2*/ 	.short	0x001c
        /*00a4*/ 	.byte	0x00, 0xf0, 0x11, 0x00


	//----- nvinfo : EIATTR_KPARAM_INFO
	.align		4
.L_36:
        /*00a8*/ 	.byte	0x04, 0x17
        /*00aa*/ 	.short	(.L_38 - .L_37)
.L_37:
        /*00ac*/ 	.word	0x00000000
        /*00b0*/ 	.short	0x0003
        /*00b2*/ 	.short	0x0018
        /*00b4*/ 	.byte	0x00, 0xf0, 0x11, 0x00


	//----- nvinfo : EIATTR_KPARAM_INFO
	.align		4
.L_38:
        /*00b8*/ 	.byte	0x04, 0x17
        /*00ba*/ 	.short	(.L_40 - .L_39)
.L_39:
        /*00bc*/ 	.word	0x00000000
        /*00c0*/ 	.short	0x0002
        /*00c2*/ 	.short	0x0010
        /*00c4*/ 	.byte	0x00, 0xf4, 0x21, 0x00


	//----- nvinfo : EIATTR_KPARAM_INFO
	.align		4
.L_40:
        /*00c8*/ 	.byte	0x04, 0x17
        /*00ca*/ 	.short	(.L_42 - .L_41)
.L_41:
        /*00cc*/ 	.word	0x00000000
        /*00d0*/ 	.short	0x0001
        /*00d2*/ 	.short	0x0008
        /*00d4*/ 	.byte	0x00, 0xf4, 0x21, 0x00


	//----- nvinfo : EIATTR_KPARAM_INFO
	.align		4
.L_42:
        /*00d8*/ 	.byte	0x04, 0x17
        /*00da*/ 	.short	(.L_44 - .L_43)
.L_43:
        /*00dc*/ 	.word	0x00000000
        /*00e0*/ 	.short	0x0000
        /*00e2*/ 	.short	0x0000
        /*00e4*/ 	.byte	0x00, 0xf4, 0x21, 0x00


	//----- nvinfo : EIATTR_AT_ENTRY_FRAGMENTS
	.align		4
.L_44:
        /*00e8*/ 	.byte	0x04, 0x4f
        /*00ea*/ 	.short	(.L_46 - .L_45)


	//   ....[0]....
.L_45:
        /*00ec*/ 	.word	0x00000004


	//----- nvinfo : EIATTR_RESERVED_SMEM_USED
	.align		4
.L_46:
        /*00f0*/ 	.byte	0x01, 0x41
	.zero		2


	//----- nvinfo : EIATTR_SPARSE_MMA_MASK
	.align		4
        /*00f4*/ 	.byte	0x03, 0x50
        /*00f6*/ 	.short	0x0000


	//----- nvinfo : EIATTR_TCGEN05_1CTA_USED
	.align		4
        /*00f8*/ 	.byte	0x01, 0x51
	.zero		2


	//----- nvinfo : EIATTR_MAXREG_COUNT
	.align		4
        /*00fc*/ 	.byte	0x03, 0x1b
        /*00fe*/ 	.short	0x00ff


	//----- nvinfo : EIATTR_NUM_BARRIERS
	.align		4
        /*0100*/ 	.byte	0x02, 0x4c
        /*0102*/ 	.byte	0x01
	.zero		1


	//----- nvinfo : EIATTR_ANNOTATIONS
	.align		4
        /*0104*/ 	.byte	0x04, 0x55
        /*0106*/ 	.short	(.L_48 - .L_47)


	//   ....[0]....
.L_47:
        /*0108*/ 	.word	0x00000001
        /*010c*/ 	.byte	0xe0, 0x08, 0x00, 0x00, 0x01, 0x00, 0x00, 0x00, 0xe0, 0x1b, 0x00, 0x00, 0x01, 0x00, 0x00, 0x00
        /* <DEDUP_REMOVED lines=801> */
        /*332c*/ 	.byte	0x40, 0x2e, 0x01, 0x00


	//----- nvinfo : EIATTR_INT_WARP_WIDE_INSTR_OFFSETS
	.align		4
.L_48:
        /*3330*/ 	.byte	0x04, 0x31
        /*3332*/ 	.short	(.L_50 - .L_49)


	//   ....[0]....
.L_49:
        /*3334*/ 	.word	0x00002c70


	//   ....[1]....
        /*3338*/ 	.word	0x00002e00


	//   ....[2]....
        /*333c*/ 	.word	0x000051d0


	//   ....[3]....
        /*3340*/ 	.word	0x00015cd0


	//   ....[4]....
        /*3344*/ 	.word	0x00015d20


	//----- nvinfo : EIATTR_COOP_GROUP_MASK_REGIDS
	.align		4
.L_50:
        /*3348*/ 	.byte	0x04, 0x29
        /*334a*/ 	.short	(.L_52 - .L_51)


	//   ....[0]....
.L_51:
        /*334c*/ 	.word	0xffffffff


	//   ....[1]....
        /*3350*/ 	.word	0xffffffff


	//   ....[2]....
        /*3354*/ 	.word	0xffffffff


	//   ....[3]....
        /*3358*/ 	.word	0xffffffff


	//----- nvinfo : EIATTR_COOP_GROUP_INSTR_OFFSETS
	.align		4
.L_52:
        /*335c*/ 	.byte	0x04, 0x28
        /*335e*/ 	.short	(.L_54 - .L_53)


	//   ....[0]....
.L_53:
        /*3360*/ 	.word	0x00000070


	//   ....[1]....
        /*3364*/ 	.word	0x00000330


	//   ....[2]....
        /*3368*/ 	.word	0x00015b60


	//   ....[3]....
        /*336c*/ 	.word	0x00015dd0


	//----- nvinfo : EIATTR_VRC_CTA_INIT_COUNT
	.align		4
.L_54:
        /*3370*/ 	.byte	0x02, 0x4a
        /*3372*/ 	.byte	0x80
	.zero		1


	//----- nvinfo : EIATTR_MBARRIER_INSTR_OFFSETS
	.align		4
        /*3374*/ 	.byte	0x04, 0x39
        /*3376*/ 	.short	(.L_56 - .L_55)


	//   ....[0]....
.L_55:
        /*3378*/ 	.word	0x00002fa0
        /*337c*/ 	.word	0x000000ff
        /*3380*/ 	.word	0x00000000
        /*3384*/ 	.short	0x0100
        /*3386*/ 	.byte	0x0c
	.zero		1


	//   ....[1]....
        /*3388*/ 	.word	0x00005200
        /*338c*/ 	.word	0x000000ff
        /*3390*/ 	.word	0x00014008
        /*3394*/ 	.short	0x0100
        /*3396*/ 	.byte	0x0a
	.zero		1


	//   ....[2]....
        /*3398*/ 	.word	0x0000b7f0
        /*339c*/ 	.word	0x000000ff
        /*33a0*/ 	.word	0x00000000
        /*33a4*/ 	.short	0x010a
        /*33a6*/ 	.byte	0x0c
	.zero		1


	//   ....[3]....
        /*33a8*/ 	.word	0x00012de0
        /*33ac*/ 	.word	0x000000ff
        /*33b0*/ 	.word	0x00000000
        /*33b4*/ 	.short	0x010a
        /*33b6*/ 	.byte	0x0c
	.zero		1


	//   ....[4]....
        /*33b8*/ 	.word	0x00012e60
        /*33bc*/ 	.word	0x000000ff
        /*33c0*/ 	.word	0x00014000
        /*33c4*/ 	.short	0x0108
        /*33c6*/ 	.byte	0x0a
	.zero		1


	//   ....[5]....
        /*33c8*/ 	.word	0x00012e90
        /*33cc*/ 	.word	0x000000ff
        /*33d0*/ 	.word	0x00014008
        /*33d4*/ 	.short	0x0108
        /*33d6*/ 	.byte	0x0a
	.zero		1


	//   ....[6]....
        /*33d8*/ 	.word	0x00015df0
        /*33dc*/ 	.word	0x000000ff
        /*33e0*/ 	.word	0x00000000
        /*33e4*/ 	.short	0x010a
        /*33e6*/ 	.byte	0x0c
	.zero		1


	//   ....[7]....
        /*33e8*/ 	.word	0x00015e20
        /*33ec*/ 	.word	0x000000ff
        /*33f0*/ 	.word	0x00000000
        /*33f4*/ 	.short	0x010a
        /*33f6*/ 	.byte	0x0c
	.zero		1


	//----- nvinfo : EIATTR_NUM_MBARRIERS
	.align		4
.L_56:
        /*33f8*/ 	.byte	0x03, 0x38
        /*33fa*/ 	.short	0x0002


	//----- nvinfo : EIATTR_EXIT_INSTR_OFFSETS
	.align		4
        /*33fc*/ 	.byte	0x04, 0x1c
        /*33fe*/ 	.short	(.L_58 - .L_57)


	//   ....[0]....
.L_57:
        /*3400*/ 	.word	0x00015de0


	//----- nvinfo : EIATTR_REQNTID
	.align		4
.L_58:
        /*3404*/ 	.byte	0x04, 0x10
        /*3406*/ 	.short	(.L_60 - .L_59)
.L_59:
        /*3408*/ 	.word	0x00000080
        /*340c*/ 	.word	0x00000001
        /*3410*/ 	.word	0x00000001


	//----- nvinfo : EIATTR_CRS_STACK_SIZE
	.align		4
.L_60:
        /*3414*/ 	.byte	0x04, 0x1e
        /*3416*/ 	.short	(.L_62 - .L_61)
.L_61:
        /*3418*/ 	.word	0x00000000


	//----- nvinfo : EIATTR_CBANK_PARAM_SIZE
	.align		4
.L_62:
        /*341c*/ 	.byte	0x03, 0x19
        /*341e*/ 	.short	0x0050


	//----- nvinfo : EIATTR_PARAM_CBANK
	.align		4
        /*3420*/ 	.byte	0x04, 0x0a
        /*3422*/ 	.short	(.L_64 - .L_63)
	.align		4
.L_63:
        /*3424*/ 	.word	index@(.nv.constant0.matmul_kernel)
        /*3428*/ 	.short	0x0380
        /*342a*/ 	.short	0x0050


	//----- nvinfo : EIATTR_SW_WAR
	.align		4
.L_64:
        /*342c*/ 	.byte	0x04, 0x36
        /*342e*/ 	.short	(.L_66 - .L_65)
.L_65:
        /*3430*/ 	.word	0x00000008
.L_66:


//--------------------- .nv.compat                --------------------------
	.section	.nv.compat,"",@"SHT_CUDA_COMPAT_INFO"
	.align	4
        /*0000*/ 	.byte	0x02, 0x02, 0x02, 0x00, 0x02, 0x05, 0x05, 0x00, 0x02, 0x03, 0x00, 0x00, 0x02, 0x06, 0x01, 0x00


//--------------------- .nv.callgraph             --------------------------
	.section	.nv.callgraph,"",@"SHT_CUDA_CALLGRAPH"
	.align	4
	.sectionentsize	8
	.align		4
        /*0000*/ 	.word	0x00000000
	.align		4
        /*0004*/ 	.word	0xffffffff
	.align		4
        /*0008*/ 	.word	0x00000000
	.align		4
        /*000c*/ 	.word	0xfffffffe
	.align		4
        /*0010*/ 	.word	0x00000000
	.align		4
        /*0014*/ 	.word	0xfffffffd
	.align		4
        /*0018*/ 	.word	0x00000000
	.align		4
        /*001c*/ 	.word	0xfffffffc


//--------------------- .text.matmul_kernel       --------------------------
	.section	.text.matmul_kernel,"ax",@progbits
	.align	128
        .global         matmul_kernel
        .type           matmul_kernel,@function
        .size           matmul_kernel,(.L_x_20 - matmul_kernel)
        .other          matmul_kernel,@"STO_CUDA_ENTRY STV_DEFAULT"
matmul_kernel:
.text.matmul_kernel:
[----:B------:R-:W0:Y:S01]  /*0000*/  LDC R1, c[0x0][0x37c] ;  /* 0x0000df00ff017b82 */ /* 0x000e220000000800 */
[----:B------:R-:W1:Y:S01]  /*0010*/  S2R R0, SR_TID.X ;  /* 0x0000000000007919 */ /* 0x000e620000002100 */
[----:B0-----:R-:W-:Y:S01]  /*0020*/  VIADD R1, R1, 0xfffff690 ;  /* 0xfffff69001017836 */ /* 0x001fe20000000000 */
[----:B-1----:R-:W-:-:S13]  /*0030*/  ISETP.GE.U32.AND P0, PT, R0, 0x20, PT ;  /* 0x000000200000780c */ /* 0x002fda0003f06070 */
[----:B------:R-:W-:Y:S02]  /*0040*/  VOTEU.ANY UP0, P0 ;  /* 0x0000000000ff7886 */ /* 0x000fe40000000100 */
[----:B------:R-:W-:Y:S05]  /*0050*/  BRA.U UP0, `(.L_x_0) ;  /* 0x0000000100b87547 */ /* 0x000fea000b800000 */
[----:B------:R-:W0:Y:S01]  /*0060*/  S2UR UR6, SR_CgaCtaId ;  /* 0x00000000000679c3 */ /* 0x000e220000008800 */
[----:B------:R-:W-:Y:S01]  /*0070*/  NOP ;  /* 0x0000000000007918 */ /* 0x000fe20000000000 */
[----:B------:R-:W-:Y:S02]  /*0080*/  UMOV UR4, 0x40 ;  /* 0x0000004000047882 */ /* 0x000fe40000000000 */
[----:B0-----:R-:W-:-:S09]  /*0090*/  ULEA UR4, UR6, UR4, 0x18 ;  /* 0x0000000406047291 */ /* 0x001fd2000f8ec0ff */
[----:B------:R-:W0:Y:S01]  /*00a0*/  LDS.U8 R2, [UR4] ;  /* 0x00000004ff027984 */ /* 0x000e220008000000 */
[----:B------:R-:W-:Y:S02]  /*00b0*/  UMOV UR4, 0x400 ;  /* 0x0000040000047882 */ /* 0x000fe40000000000 */
[----:B------:R-:W-:Y:S01]  /*00c0*/  ULEA UR4, UR6, UR4, 0x18 ;  /* 0x0000000406047291 */ /* 0x000fe2000f8ec0ff */
[----:B0-----:R-:W-:-:S13]  /*00d0*/  ISETP.NE.AND P0, PT, R2, RZ, PT ;  /* 0x000000ff0200720c */ /* 0x001fda0003f05270 */
[----:B------:R-:W-:Y:S05]  /*00e0*/  @P0 BRA `(.L_x_1) ;  /* 0x00000000007c0947 */ /* 0x000fea0003800000 */
[----:B------:R-:W-:-:S13]  /*00f0*/  ELECT P0, URZ, PT ;  /* 0x0000000000ff782f */ /* 0x000fda0003800000 */
[----:B------:R-:W-:Y:S05]  /*0100*/  @!P0 BRA `(.L_x_2) ;  /* 0x0000000000848947 */ /* 0x000fea0003800000 */
[----:B------:R-:W-:Y:S01]  /*0110*/  UMOV UR5, 0x4 ;  /* 0x0000000400057882 */ /* 0x000fe20000000000 */
[----:B------:R-:W-:Y:S02]  /*0120*/  IMAD.MOV.U32 R5, RZ, RZ, 0x1 ;  /* 0x00000001ff057424 */ /* 0x000fe400078e00ff */
[----:B------:R-:W-:Y:S02]  /*0130*/  IMAD.MOV.U32 R3, RZ, RZ, 0xf ;  /* 0x0000000fff037424 */ /* 0x000fe400078e00ff */
[----:B------:R-:W-:Y:S04]  /*0140*/  DEPBAR.LE SB0, 0x36 ;  /* 0x00008d800000791a */ /* 0x000fe80000000000 */
[----:B------:R-:W0:Y:S02]  /*0150*/  UTCATOMSWS.FIND_AND_SET.ALIGN UP1, UR5, UR5 ;  /* 0x00000005000575e3 */ /* 0x000e240008020800 */
[----:B0-----:R-:W-:-:S04]  /*0160*/  PLOP3.LUT P0, PT, PT, PT, UP1, 0x80, 0x8 ;  /* 0x000000000008781c */ /* 0x001fc80003f0f018 */
[----:B------:R-:W-:-:S04]  /*0170*/  SEL R2, RZ, 0xffffffff, !P0 ;  /* 0xffffffffff027807 */ /* 0x000fc80004000000 */
[----:B------:R-:W-:Y:S01]  /*0180*/  ISETP.NE.AND P0, PT, R2, RZ, PT ;  /* 0x000000ff0200720c */ /* 0x000fe20003f05270 */
[----:B------:R-:W-:-:S12]  /*0190*/  IMAD.U32 R2, RZ, RZ, UR5 ;  /* 0x00000005ff027e24 */ /* 0x000fd8000f8e00ff */
[----:B------:R-:W-:Y:S05]  /*01a0*/  @P0 BRA `(.L_x_3) ;  /* 0x0000000000240947 */ /* 0x000fea0003800000 */
.L_x_4:
[----:B------:R-:W-:Y:S05]  /*01b0*/  NANOSLEEP 0x64 ;  /* 0x000000640000795d */ /* 0x000fea0003800000 */
[----:B------:R-:W-:-:S05]  /*01c0*/  UMOV UR5, 0x4 ;  /* 0x0000000400057882 */ /* 0x000fca0000000000 */
[----:B------:R-:W-:Y:S04]  /*01d0*/  DEPBAR.LE SB0, 0x36 ;  /* 0x00008d800000791a */ /* 0x000fe80000000000 */
[----:B------:R-:W0:Y:S02]  /*01e0*/  UTCATOMSWS.FIND_AND_SET.ALIGN UP1, UR5, UR5 ;  /* 0x00000005000575e3 */ /* 0x000e240008020800 */
[----:B0-----:R-:W-:-:S04]  /*01f0*/  PLOP3.LUT P0, PT, PT, PT, UP1, 0x80, 0x8 ;  /* 0x000000000008781c */ /* 0x001fc80003f0f018 */
[----:B------:R-:W-:-:S04]  /*0200*/  SEL R2, RZ, 0xffffffff, !P0 ;  /* 0xffffffffff027807 */ /* 0x000fc80004000000 */
[----:B------:R-:W-:Y:S01]  /*0210*/  ISETP.NE.AND P0, PT, R2, RZ, PT ;  /* 0x000000ff0200720c */ /* 0x000fe20003f05270 */
[----:B------:R-:W-:-:S12]  /*0220*/  IMAD.U32 R2, RZ, RZ, UR5 ;  /* 0x00000005ff027e24 */ /* 0x000fd8000f8e00ff */
[----:B------:R-:W-:Y:S05]  /*0230*/  @!P0 BRA `(.L_x_4) ;  /* 0xfffffffc00dc8947 */ /* 0x000fea000383ffff */
.L_x_3:
[C---:B------:R-:W-:Y:S01]  /*0240*/  VIADD R4, R2.reuse, 0x10 ;  /* 0x0000001002047836 */ /* 0x040fe20000000000 */
[----:B------:R-:W-:Y:S01]  /*0250*/  UMOV UR5, 0x50 ;  /* 0x0000005000057882 */ /* 0x000fe20000000000 */
[----:B------:R-:W-:Y:S01]  /*0260*/  SHF.L.U32 R3, R3, R2, RZ ;  /* 0x0000000203037219 */ /* 0x000fe200000006ff */
[----:B------:R-:W-:Y:S01]  /*0270*/  ULEA UR5, UR6, UR5, 0x18 ;  /* 0x0000000506057291 */ /* 0x000fe2000f8ec0ff */
[----:B------:R-:W-:Y:S01]  /*0280*/  IMAD.SHL.U32 R2, R2, 0x20, RZ ;  /* 0x0000002002027824 */ /* 0x000fe200078e00ff */
[----:B------:R-:W-:-:S04]  /*0290*/  SHF.L.U32 R4, R5, R4, RZ ;  /* 0x0000000405047219 */ /* 0x000fc800000006ff */
[----:B------:R-:W-:-:S05]  /*02a0*/  LOP3.LUT R3, R4, R3, RZ, 0xfc, !PT ;  /* 0x0000000304037212 */ /* 0x000fca00078efcff */
[----:B------:R0:W-:Y:S04]  /*02b0*/  ATOMS.OR RZ, [UR5], R3 ;  /* 0x00000003ffff798c */ /* 0x0001e8000b000005 */
[----:B------:R0:W-:Y:S01]  /*02c0*/  STS [UR4], R2 ;  /* 0x00000002ff007988 */ /* 0x0001e20008000804 */
[----:B------:R-:W-:Y:S05]  /*02d0*/  BRA `(.L_x_2) ;  /* 0x0000000000107947 */ /* 0x000fea0003800000 */
.L_x_1:
[----:B------:R-:W-:-:S05]  /*02e0*/  IMAD.MOV.U32 R2, RZ, RZ, -0x1 ;  /* 0xffffffffff027424 */ /* 0x000fca00078e00ff */
[----:B------:R0:W-:Y:S02]  /*02f0*/  STS [UR4], R2 ;  /* 0x00000002ff007988 */ /* 0x0001e40008000804 */
[----:B0-----:R-:W-:-:S07]  /*0300*/  MOV R2, 0x320 ;  /* 0x0000032000027802 */ /* 0x001fce0000000f00 */
[----:B------:R-:W-:Y:S05]  /*0310*/  CALL.REL.NOINC `($__internal_1_$__cuda_sm10x_tcgen05_guardrail_trap_phase_invalid_during_alloc) ;  /* 0x0000015800d87944 */ /* 0x000fea0003c00000 */
.L_x_2:
[----:B------:R-:W-:Y:S05]  /*0320*/  WARPSYNC.ALL ;  /* 0x0000000000007948 */ /* 0x000fea0003800000 */
[----:B------:R-:W-:Y:S01]  /*0330*/  NOP ;  /* 0x0000000000007918 */ /* 0x000fe20000000000 */
.L_x_0:
[----:B------:R-:W1:Y:S01]  /*0340*/  LDC.64 R8, c[0x0][0x398] ;  /* 0x0000e600ff087b82 */ /* 0x000e620000000a00 */
[----:B------:R-:W2:Y:S01]  /*0350*/  S2R R7, SR_CTAID.X ;  /* 0x0000000000077919 */ /* 0x000ea20000002500 */
[----:B------:R-:W-:Y:S01]  /*0360*/  SHF.R.U32.HI R19, RZ, 0x5, R0 ;  /* 0x00000005ff137819 */ /* 0x000fe20000011600 */
[----:B------:R-:W-:Y:S01]  /*0370*/  UMOV UR10, 0x400 ;  /* 0x00000400000a7882 */ /* 0x000fe20000000000 */
[----:B------:R-:W-:-:S04]  /*0380*/  LOP3.LUT R81, R0, 0x3f, RZ, 0xc0, !PT ;  /* 0x0000003f00517812 */ /* 0x000fc800078ec0ff */
[----:B------:R-:W3:Y:S01]  /*0390*/  S2UR UR4, SR_CgaCtaId ;  /* 0x00000000000479c3 */ /* 0x000ee20000008800 */
[----:B------:R-:W-:Y:S02]  /*03a0*/  IMAD.SHL.U32 R81, R81, 0x2, RZ ;  /* 0x0000000251517824 */ /* 0x000fe400078e00ff */
[----:B01----:R-:W-:-:S05]  /*03b0*/  VIADD R2, R9, 0x3f ;  /* 0x0000003f09027836 */ /* 0x003fca0000000000 */
[----:B------:R-:W-:Y:S01]  /*03c0*/  SHF.R.S32.HI R3, RZ, 0x1f, R2 ;  /* 0x0000001fff037819 */ /* 0x000fe20000011402 */
[----:B---3--:R-:W-:-:S03]  /*03d0*/  ULEA UR10, UR4, UR10, 0x18 ;  /* 0x0000000a040a7291 */ /* 0x008fc6000f8ec0ff */
[----:B------:R-:W-:Y:S02]  /*03e0*/  LEA.HI R3, R3, R2, RZ, 0x6 ;  /* 0x0000000203037211 */ /* 0x000fe400078f30ff */
[----:B--2---:R-:W-:Y:S02]  /*03f0*/  IABS R10, R7 ;  /* 0x00000007000a7213 */ /* 0x004fe40000000000 */
[----:B------:R-:W-:-:S04]  /*0400*/  SHF.R.S32.HI R4, RZ, 0x6, R3 ;  /* 0x00000006ff047819 */ /* 0x000fc80000011403 */
[-C--:B------:R-:W-:Y:S02]  /*0410*/  IABS R11, R4.reuse ;  /* 0x00000004000b7213 */ /* 0x080fe40000000000 */
[----:B------:R-:W-:Y:S02]  /*0420*/  IABS R12, R4 ;  /* 0x00000004000c7213 */ /* 0x000fe40000000000 */
[----:B------:R-:W0:Y:S08]  /*0430*/  I2F.RP R5, R11 ;  /* 0x0000000b00057306 */ /* 0x000e300000209400 */
[----:B0-----:R-:W0:Y:S02]  /*0440*/  MUFU.RCP R5, R5 ;  /* 0x0000000500057308 */ /* 0x001e240000001000 */
[----:B0-----:R-:W-:-:S02]  /*0450*/  VIADD R2, R5, 0xffffffe ;  /* 0x0ffffffe05027836 */ /* 0x001fc40000000000 */
[----:B------:R-:W-:-:S04]  /*0460*/  IMAD.MOV R5, RZ, RZ, -R12 ;  /* 0x000000ffff057224 */ /* 0x000fc800078e0a0c */
[----:B------:R0:W1:Y:S02]  /*0470*/  F2I.FTZ.U32.TRUNC.NTZ R3, R2 ;  /* 0x0000000200037305 */ /* 0x000064000021f000 */
[----:B0-----:R-:W-:Y:S02]  /*0480*/  IMAD.MOV.U32 R2, RZ, RZ, RZ ;  /* 0x000000ffff027224 */ /* 0x001fe400078e00ff */
[----:B-1----:R-:W-:-:S04]  /*0490*/  IMAD.MOV R6, RZ, RZ, -R3 ;  /* 0x000000ffff067224 */ /* 0x002fc800078e0a03 */
[----:B------:R-:W-:Y:S02]  /*04a0*/  IMAD R13, R6, R11, RZ ;  /* 0x0000000b060d7224 */ /* 0x000fe400078e02ff */
[----:B------:R-:W-:Y:S02]  /*04b0*/  IMAD.MOV.U32 R6, RZ, RZ, R10 ;  /* 0x000000ffff067224 */ /* 0x000fe400078e000a */
[----:B------:R-:W-:-:S06]  /*04c0*/  IMAD.HI.U32 R3, R3, R13, R2 ;  /* 0x0000000d03037227 */ /* 0x000fcc00078e0002 */
[----:B------:R-:W-:-:S04]  /*04d0*/  IMAD.HI.U32 R3, R3, R6, RZ ;  /* 0x0000000603037227 */ /* 0x000fc800078e00ff */
[----:B------:R-:W-:Y:S01]  /*04e0*/  IMAD R2, R3, R5, R6 ;  /* 0x0000000503027224 */ /* 0x000fe200078e0206 */
[----:B------:R-:W-:Y:S04]  /*04f0*/  BAR.SYNC.DEFER_BLOCKING 0x0 ;  /* 0x0000000000007b1d */ /* 0x000fe80000010000 */
[----:B------:R-:W-:-:S13]  /*0500*/  ISETP.GT.U32.AND P1, PT, R11, R2, PT ;  /* 0x000000020b00720c */ /* 0x000fda0003f24070 */
[----:B------:R-:W-:Y:S02]  /*0510*/  @!P1 IMAD.IADD R2, R2, 0x1, -R11 ;  /* 0x0000000102029824 */ /* 0x000fe400078e0a0b */
[----:B------:R-:W-:Y:S01]  /*0520*/  @!P1 VIADD R3, R3, 0x1 ;  /* 0x0000000103039836 */ /* 0x000fe20000000000 */
[----:B------:R-:W-:Y:S02]  /*0530*/  ISETP.NE.AND P1, PT, R4, RZ, PT ;  /* 0x000000ff0400720c */ /* 0x000fe40003f25270 */
[----:B------:R-:W-:Y:S02]  /*0540*/  ISETP.GE.U32.AND P0, PT, R2, R11, PT ;  /* 0x0000000b0200720c */ /* 0x000fe40003f06070 */
[----:B------:R-:W-:-:S04]  /*0550*/  LOP3.LUT R2, R7, R4, RZ, 0x3c, !PT ;  /* 0x0000000407027212 */ /* 0x000fc800078e3cff */
[----:B------:R-:W-:Y:S01]  /*0560*/  ISETP.GE.AND P2, PT, R2, RZ, PT ;  /* 0x000000ff0200720c */ /* 0x000fe20003f46270 */
[----:B------:R-:W-:-:S06]  /*0570*/  VIADD R2, R8, 0xff ;  /* 0x000000ff08027836 */ /* 0x000fcc0000000000 */
[----:B------:R-:W-:-:S04]  /*0580*/  @P0 VIADD R3, R3, 0x1 ;  /* 0x0000000103030836 */ /* 0x000fc80000000000 */
[----:B------:R-:W-:Y:S01]  /*0590*/  IMAD.MOV.U32 R14, RZ, RZ, R3 ;  /* 0x000000ffff0e7224 */ /* 0x000fe200078e0003 */
[----:B------:R-:W-:-:S03]  /*05a0*/  SHF.R.S32.HI R3, RZ, 0x1f, R2 ;  /* 0x0000001fff037819 */ /* 0x000fc60000011402 */
[----:B------:R-:W-:Y:S01]  /*05b0*/  @!P2 IMAD.MOV R14, RZ, RZ, -R14 ;  /* 0x000000ffff0ea224 */ /* 0x000fe200078e0a0e */
[----:B------:R-:W-:Y:S02]  /*05c0*/  LEA.HI R3, R3, R2, RZ, 0x8 ;  /* 0x0000000203037211 */ /* 0x000fe400078f40ff */
[----:B------:R-:W-:-:S04]  /*05d0*/  @!P1 LOP3.LUT R14, RZ, R4, RZ, 0x33, !PT ;  /* 0x00000004ff0e9212 */ /* 0x000fc800078e33ff */
[----:B------:R-:W-:Y:S01]  /*05e0*/  LEA.HI.SX32 R3, R3, -R14, 0x18 ;  /* 0x8000000e03037211 */ /* 0x000fe200078fc2ff */
[----:B------:R-:W-:-:S03]  /*05f0*/  IMAD.MOV R6, RZ, RZ, -R14 ;  /* 0x000000ffff067224 */ /* 0x000fc600078e0a0e */
[----:B------:R-:W-:Y:S01]  /*0600*/  VIMNMX R17, PT, PT, R3, 0x1, PT ;  /* 0x0000000103117848 */ /* 0x000fe20003fe0100 */
[----:B------:R-:W-:Y:S01]  /*0610*/  IMAD R16, R4, R6, R7 ;  /* 0x0000000604107224 */ /* 0x000fe200078e0207 */
[----:B------:R-:W-:Y:S02]  /*0620*/  IABS R6, R9 ;  /* 0x0000000900067213 */ /* 0x000fe40000000000 */
[-C--:B------:R-:W-:Y:S02]  /*0630*/  IABS R10, R17.reuse ;  /* 0x00000011000a7213 */ /* 0x080fe40000000000 */
[----:B------:R-:W-:Y:S02]  /*0640*/  IABS R4, R17 ;  /* 0x0000001100047213 */ /* 0x000fe40000000000 */
[----:B------:R-:W0:Y:S08]  /*0650*/  I2F.RP R5, R10 ;  /* 0x0000000a00057306 */ /* 0x000e300000209400 */
[----:B0-----:R-:W0:Y:S02]  /*0660*/  MUFU.RCP R5, R5 ;  /* 0x0000000500057308 */ /* 0x001e240000001000 */
[----:B0-----:R-:W-:Y:S01]  /*0670*/  VIADD R2, R5, 0xffffffe ;  /* 0x0ffffffe05027836 */ /* 0x001fe20000000000 */
[----:B------:R-:W-:-:S05]  /*0680*/  IABS R5, R16 ;  /* 0x0000001000057213 */ /* 0x000fca0000000000 */
[----:B------:R0:W1:Y:S02]  /*0690*/  F2I.FTZ.U32.TRUNC.NTZ R3, R2 ;  /* 0x0000000200037305 */ /* 0x000064000021f000 */
[----:B0-----:R-:W-:Y:S02]  /*06a0*/  IMAD.MOV.U32 R2, RZ, RZ, RZ ;  /* 0x000000ffff027224 */ /* 0x001fe400078e00ff */
[----:B-1----:R-:W-:-:S04]  /*06b0*/  IMAD.MOV R11, RZ, RZ, -R3 ;  /* 0x000000ffff0b7224 */ /* 0x002fc800078e0a03 */
[----:B------:R-:W-:-:S04]  /*06c0*/  IMAD R7, R11, R10, RZ ;  /* 0x0000000a0b077224 */ /* 0x000fc800078e02ff */
[----:B------:R-:W-:-:S04]  /*06d0*/  IMAD.HI.U32 R3, R3, R7, R2 ;  /* 0x0000000703037227 */ /* 0x000fc800078e0002 */
[----:B------:R-:W-:Y:S02]  /*06e0*/  IMAD.MOV.U32 R2, RZ, RZ, R6 ;  /* 0x000000ffff027224 */ /* 0x000fe400078e0006 */
[----:B------:R-:W-:Y:S02]  /*06f0*/  IMAD.MOV R6, RZ, RZ, -R4 ;  /* 0x000000ffff067224 */ /* 0x000fe400078e0a04 */
[----:B------:R-:W-:Y:S01]  /*0700*/  IMAD.HI.U32 R4, R3, R5, RZ ;  /* 0x0000000503047227 */ /* 0x000fe200078e00ff */
[----:B------:R-:W0:Y:S01]  /*0710*/  I2F.RP R7, R2 ;  /* 0x0000000200077306 */ /* 0x000e220000209400 */
[----:B------:R-:W-:Y:S02]  /*0720*/  IABS R3, R8 ;  /* 0x0000000800037213 */ /* 0x000fe40000000000 */
[----:B------:R-:W-:-:S05]  /*0730*/  IMAD R5, R4, R6, R5 ;  /* 0x0000000604057224 */ /* 0x000fca00078e0205 */
[----:B------:R-:W-:Y:S01]  /*0740*/  ISETP.GT.U32.AND P1, PT, R10, R5, PT ;  /* 0x000000050a00720c */ /* 0x000fe20003f24070 */
[----:B------:R-:W1:Y:S08]  /*0750*/  I2F.RP R6, R3 ;  /* 0x0000000300067306 */ /* 0x000e700000209400 */
[----:B0-----:R-:W0:Y:S04]  /*0760*/  MUFU.RCP R7, R7 ;  /* 0x0000000700077308 */ /* 0x001e280000001000 */
[----:B------:R-:W-:-:S02]  /*0770*/  @!P1 IMAD.IADD R5, R5, 0x1, -R10 ;  /* 0x0000000105059824 */ /* 0x000fc400078e0a0a */
[----:B------:R-:W-:Y:S01]  /*0780*/  @!P1 VIADD R4, R4, 0x1 ;  /* 0x0000000104049836 */ /* 0x000fe20000000000 */
[----:B------:R-:W-:Y:S01]  /*0790*/  ISETP.NE.AND P1, PT, R17, RZ, PT ;  /* 0x000000ff1100720c */ /* 0x000fe20003f25270 */
[----:B-1----:R-:W1:Y:S01]  /*07a0*/  MUFU.RCP R6, R6 ;  /* 0x0000000600067308 */ /* 0x002e620000001000 */
[----:B------:R-:W-:Y:S02]  /*07b0*/  ISETP.GE.U32.AND P0, PT, R5, R10, PT ;  /* 0x0000000a0500720c */ /* 0x000fe40003f06070 */
[----:B------:R-:W-:-:S04]  /*07c0*/  LOP3.LUT R5, R16, R17, RZ, 0x3c, !PT ;  /* 0x0000001110057212 */ /* 0x000fc800078e3cff */
[----:B------:R-:W-:Y:S01]  /*07d0*/  ISETP.GE.AND P2, PT, R5, RZ, PT ;  /* 0x000000ff0500720c */ /* 0x000fe20003f46270 */
[----:B0-----:R-:W-:Y:S01]  /*07e0*/  VIADD R10, R7, 0xffffffe ;  /* 0x0ffffffe070a7836 */ /* 0x001fe20000000000 */
[----:B------:R-:W-:-:S03]  /*07f0*/  SHF.R.U32.HI R5, RZ, 0x6, R0 ;  /* 0x00000006ff057819 */ /* 0x000fc60000011600 */
[----:B------:R0:W2:Y:S02]  /*0800*/  F2I.FTZ.U32.TRUNC.NTZ R11, R10 ;  /* 0x0000000a000b7305 */ /* 0x0000a4000021f000 */
[----:B------:R-:W-:Y:S01]  /*0810*/  @P0 VIADD R4, R4, 0x1 ;  /* 0x0000000104040836 */ /* 0x000fe20000000000 */
[----:B------:R-:W-:Y:S01]  /*0820*/  SGXT.U32 R5, R5, 0x1 ;  /* 0x000000010505781a */ /* 0x000fe20000000000 */
[----:B-1----:R-:W-:Y:S02]  /*0830*/  VIADD R7, R6, 0xffffffe ;  /* 0x0ffffffe06077836 */ /* 0x002fe40000000000 */
[----:B------:R-:W-:Y:S02]  /*0840*/  IMAD.MOV.U32 R12, RZ, RZ, R4 ;  /* 0x000000ffff0c7224 */ /* 0x000fe400078e0004 */
[----:B0-----:R-:W-:Y:S02]  /*0850*/  IMAD.MOV.U32 R10, RZ, RZ, RZ ;  /* 0x000000ffff0a7224 */ /* 0x001fe400078e00ff */
[----:B------:R-:W0:Y:S01]  /*0860*/  F2I.FTZ.U32.TRUNC.NTZ R7, R7 ;  /* 0x0000000700077305 */ /* 0x000e22000021f000 */
[----:B------:R-:W-:Y:S01]  /*0870*/  @!P2 IMAD.MOV R12, RZ, RZ, -R12 ;  /* 0x000000ffff0ca224 */ /* 0x000fe200078e0a0c */
[----:B------:R-:W-:Y:S01]  /*0880*/  @!P1 LOP3.LUT R12, RZ, R17, RZ, 0x33, !PT ;  /* 0x00000011ff0c9212 */ /* 0x000fe200078e33ff */
[----:B--2---:R-:W-:-:S04]  /*0890*/  IMAD.MOV R13, RZ, RZ, -R11 ;  /* 0x000000ffff0d7224 */ /* 0x004fc800078e0a0b */
[----:B------:R-:W-:Y:S02]  /*08a0*/  IMAD.SHL.U32 R15, R12, 0x40, RZ ;  /* 0x000000400c0f7824 */ /* 0x000fe400078e00ff */
[----:B------:R-:W-:Y:S02]  /*08b0*/  IMAD R13, R13, R2, RZ ;  /* 0x000000020d0d7224 */ /* 0x000fe400078e02ff */
[----:B------:R-:W-:Y:S01]  /*08c0*/  IMAD.MOV R12, RZ, RZ, -R12 ;  /* 0x000000ffff0c7224 */ /* 0x000fe200078e0a0c */
[----:B------:R-:W-:Y:S01]  /*08d0*/  LOP3.LUT R5, R15, R5, RZ, 0xfc, !PT ;  /* 0x000000050f057212 */ /* 0x000fe200078efcff */
[----:B------:R1:W-:Y:S01]  /*08e0*/  STL [R1+0x26c], R15 ;  /* 0x00026c0f01007387 */ /* 0x0003e20000100800 */
[----:B------:R-:W-:Y:S02]  /*08f0*/  IMAD.HI.U32 R4, R11, R13, R10 ;  /* 0x0000000d0b047227 */ /* 0x000fe400078e000a */
[----:B------:R-:W-:Y:S02]  /*0900*/  LOP3.LUT R18, R5, 0x3e, RZ, 0xfc, !PT ;  /* 0x0000003e05127812 */ /* 0x000fe400078efcff */
[----:B------:R-:W-:Y:S01]  /*0910*/  IABS R6, R5 ;  /* 0x0000000500067213 */ /* 0x000fe20000000000 */
[----:B------:R-:W-:Y:S01]  /*0920*/  IMAD.SHL.U32 R11, R19, 0x200000, RZ ;  /* 0x00200000130b7824 */ /* 0x000fe200078e00ff */
[C---:B------:R-:W-:Y:S01]  /*0930*/  LOP3.LUT R42, R5.reuse, 0x26, RZ, 0xfc, !PT ;  /* 0x00000026052a7812 */ /* 0x040fe200078efcff */
[----:B0-----:R-:W-:Y:S01]  /*0940*/  IMAD.MOV R19, RZ, RZ, -R7 ;  /* 0x000000ffff137224 */ /* 0x001fe200078e0a07 */
[----:B------:R-:W-:Y:S01]  /*0950*/  LOP3.LUT R40, R5, 0x24, RZ, 0xfc, !PT ;  /* 0x0000002405287812 */ /* 0x000fe200078efcff */
[----:B------:R-:W-:Y:S01]  /*0960*/  IMAD.MOV.U32 R13, RZ, RZ, R6 ;  /* 0x000000ffff0d7224 */ /* 0x000fe200078e0006 */
[----:B-1----:R-:W-:-:S02]  /*0970*/  IABS R15, R18 ;  /* 0x00000012000f7213 */ /* 0x002fc40000000000 */
[----:B------:R-:W-:Y:S01]  /*0980*/  LOP3.LUT R11, R11, 0x600000, RZ, 0xc0, !PT ;  /* 0x006000000b0b7812 */ /* 0x000fe200078ec0ff */
[C---:B------:R-:W-:Y:S01]  /*0990*/  IMAD.HI.U32 R6, R4.reuse, R13, RZ ;  /* 0x0000000d04067227 */ /* 0x040fe200078e00ff */
[----:B------:R-:W-:Y:S02]  /*09a0*/  LOP3.LUT R46, R5, 0x28, RZ, 0xfc, !PT ;  /* 0x00000028052e7812 */ /* 0x000fe400078efcff */
[----:B------:R-:W-:Y:S01]  /*09b0*/  R2UR UR11, R11 ;  /* 0x000000000b0b72ca */ /* 0x000fe200000e0000 */
[----:B------:R-:W-:Y:S01]  /*09c0*/  IMAD.HI.U32 R10, R4, R15, RZ ;  /* 0x0000000f040a7227 */ /* 0x000fe200078e00ff */
[C---:B------:R-:W-:Y:S02]  /*09d0*/  LOP3.LUT R48, R5.reuse, 0x2a, RZ, 0xfc, !PT ;  /* 0x0000002a05307812 */ /* 0x040fe400078efcff */
[C---:B------:R-:W-:Y:S01]  /*09e0*/  LOP3.LUT R49, R5.reuse, 0x2c, RZ, 0xfc, !PT ;  /* 0x0000002c05317812 */ /* 0x040fe200078efcff */
[----:B------:R-:W-:Y:S01]  /*09f0*/  IMAD.MOV R38, RZ, RZ, -R10 ;  /* 0x000000ffff267224 */ /* 0x000fe200078e0a0a */
[----:B------:R-:W-:Y:S01]  /*0a00*/  IABS R37, R48 ;  /* 0x0000003000257213 */ /* 0x000fe20000000000 */
[----:B------:R-:W-:Y:S01]  /*0a10*/  IMAD.MOV R6, RZ, RZ, -R6 ;  /* 0x000000ffff067224 */ /* 0x000fe200078e0a06 */
[----:B------:R-:W-:Y:S01]  /*0a20*/  LOP3.LUT R50, R5, 0x2e, RZ, 0xfc, !PT ;  /* 0x0000002e05327812 */ /* 0x000fe200078efcff */
[----:B------:R-:W-:Y:S01]  /*0a30*/  IMAD R10, R17, R12, R16 ;  /* 0x0000000c110a7224 */ /* 0x000fe200078e0210 */
[C---:B------:R-:W-:Y:S01]  /*0a40*/  LOP3.LUT R16, R5.reuse, 0x4, RZ, 0xfc, !PT ;  /* 0x0000000405107812 */ /* 0x040fe200078efcff */
[C---:B------:R-:W-:Y:S01]  /*0a50*/  IMAD R38, R2.reuse, R38, R15 ;  /* 0x0000002602267224 */ /* 0x040fe200078e020f */
[C---:B------:R-:W-:Y:S01]  /*0a60*/  LOP3.LUT R15, R5.reuse, 0x2, RZ, 0xfc, !PT ;  /* 0x00000002050f7812 */ /* 0x040fe200078efcff */
[----:B------:R-:W-:Y:S01]  /*0a70*/  IMAD.MOV.U32 R12, RZ, RZ, R19 ;  /* 0x000000ffff0c7224 */ /* 0x000fe200078e0013 */
[----:B------:R-:W-:Y:S01]  /*0a80*/  LOP3.LUT R17, R5, 0x6, RZ, 0xfc, !PT ;  /* 0x0000000605117812 */ /* 0x000fe200078efcff */
[C---:B------:R-:W-:Y:S01]  /*0a90*/  IMAD R36, R2.reuse, R6, R13 ;  /* 0x0000000602247224 */ /* 0x040fe200078e020d */
[----:B------:R-:W-:Y:S01]  /*0aa0*/  IABS R35, R15 ;  /* 0x0000000f00237213 */ /* 0x000fe20000000000 */
[----:B------:R-:W-:Y:S01]  /*0ab0*/  IMAD.MOV.U32 R6, RZ, RZ, RZ ;  /* 0x000000ffff067224 */ /* 0x000fe200078e00ff */
[----:B------:R-:W-:Y:S01]  /*0ac0*/  ISETP.GT.U32.AND P1, PT, R2, R38, PT ;  /* 0x000000260200720c */ /* 0x000fe20003f24070 */
[----:B------:R-:W-:Y:S01]  /*0ad0*/  IMAD R11, R12, R3, RZ ;  /* 0x000000030c0b7224 */ /* 0x000fe200078e02ff */
[----:B------:R-:W-:-:S02]  /*0ae0*/  ISETP.GT.U32.AND P0, PT, R2, R36, PT ;  /* 0x000000240200720c */ /* 0x000fc40003f04070 */
[----:B------:R-:W-:Y:S01]  /*0af0*/  IABS R13, R16 ;  /* 0x00000010000d7213 */ /* 0x000fe20000000000 */
[----:B------:R-:W-:Y:S01]  /*0b00*/  IMAD.HI.U32 R6, R7, R11, R6 ;  /* 0x0000000b07067227 */ /* 0x000fe200078e0006 */
[----:B------:R-:W-:Y:S02]  /*0b10*/  IABS R33, R17 ;  /* 0x0000001100217213 */ /* 0x000fe40000000000 */
[----:B------:R-:W-:Y:S01]  /*0b20*/  ISETP.GE.AND P2, PT, R15, RZ, PT ;  /* 0x000000ff0f00720c */ /* 0x000fe20003f46270 */
[----:B------:R-:W-:Y:S01]  /*0b30*/  IMAD.HI.U32 R11, R4, R35, RZ ;  /* 0x00000023040b7227 */ /* 0x000fe200078e00ff */
[C---:B------:R-:W-:Y:S02]  /*0b40*/  LOP3.LUT R15, R5.reuse, 0x10, RZ, 0xfc, !PT ;  /* 0x00000010050f7812 */ /* 0x040fe400078efcff */
[----:B------:R-:W-:Y:S01]  /*0b50*/  IABS R19, R46 ;  /* 0x0000002e00137213 */ /* 0x000fe20000000000 */
[----:B------:R-:W-:Y:S01]  /*0b60*/  IMAD.MOV R12, RZ, RZ, -R11 ;  /* 0x000000ffff0c7224 */ /* 0x000fe200078e0a0b */
[C---:B------:R-:W-:Y:S01]  /*0b70*/  LOP3.LUT R51, R5.reuse, 0x30, RZ, 0xfc, !PT ;  /* 0x0000003005337812 */ /* 0x040fe200078efcff */
[----:B------:R-:W-:Y:S01]  /*0b80*/  IMAD.IADD R7, R14, 0x1, R10 ;  /* 0x000000010e077824 */ /* 0x000fe200078e020a */
[C---:B------:R-:W-:Y:S01]  /*0b90*/  LOP3.LUT R14, R5.reuse, 0xc, RZ, 0xfc, !PT ;  /* 0x0000000c050e7812 */ /* 0x040fe200078efcff */
[----:B------:R-:W-:Y:S01]  /*0ba0*/  IMAD R35, R2, R12, R35 ;  /* 0x0000000c02237224 */ /* 0x000fe200078e0223 */
[C---:B------:R-:W-:Y:S01]  /*0bb0*/  LOP3.LUT R12, R5.reuse, 0x8, RZ, 0xfc, !PT ;  /* 0x00000008050c7812 */ /* 0x040fe200078efcff */
[----:B------:R-:W-:Y:S01]  /*0bc0*/  IMAD.HI.U32 R10, R4, R13, RZ ;  /* 0x0000000d040a7227 */ /* 0x000fe200078e00ff */
[----:B------:R-:W-:-:S02]  /*0bd0*/  LOP3.LUT R52, R5, 0x32, RZ, 0xfc, !PT ;  /* 0x0000003205347812 */ /* 0x000fc400078efcff */
[----:B------:R-:W-:Y:S01]  /*0be0*/  ISETP.GT.U32.AND P6, PT, R2, R35, PT ;  /* 0x000000230200720c */ /* 0x000fe20003fc4070 */
[----:B------:R-:W-:Y:S01]  /*0bf0*/  IMAD.HI.U32 R11, R4, R33, RZ ;  /* 0x00000021040b7227 */ /* 0x000fe200078e00ff */
[----:B------:R-:W-:Y:S02]  /*0c00*/  IABS R39, R51 ;  /* 0x0000003300277213 */ /* 0x000fe40000000000 */
[----:B------:R-:W-:Y:S01]  /*0c10*/  IABS R41, R52 ;  /* 0x0000003400297213 */ /* 0x000fe20000000000 */
[----:B------:R-:W-:Y:S01]  /*0c20*/  IMAD.MOV R10, RZ, RZ, -R10 ;  /* 0x000000ffff0a7224 */ /* 0x000fe200078e0a0a */
[C---:B------:R-:W-:Y:S01]  /*0c30*/  LOP3.LUT R53, R5.reuse, 0x34, RZ, 0xfc, !PT ;  /* 0x0000003405357812 */ /* 0x040fe200078efcff */
[--C-:B------:R-:W-:Y:S01]  /*0c40*/  @!P0 IMAD.IADD R36, R36, 0x1, -R2.reuse ;  /* 0x0000000124248824 */ /* 0x100fe200078e0a02 */
[----:B------:R-:W-:Y:S01]  /*0c50*/  ISETP.GE.AND P0, PT, R18, RZ, PT ;  /* 0x000000ff1200720c */ /* 0x000fe20003f06270 */
[----:B------:R-:W-:Y:S01]  /*0c60*/  IMAD.MOV R11, RZ, RZ, -R11 ;  /* 0x000000ffff0b7224 */ /* 0x000fe200078e0a0b */
[C---:B------:R-:W-:Y:S01]  /*0c70*/  LOP3.LUT R18, R5.reuse, 0x22, RZ, 0xfc, !PT ;  /* 0x0000002205127812 */ /* 0x040fe200078efcff */
[--C-:B------:R-:W-:Y:S01]  /*0c80*/  @!P1 IMAD.IADD R38, R38, 0x1, -R2.reuse ;  /* 0x0000000126269824 */ /* 0x100fe200078e0a02 */
[C---:B------:R-:W-:Y:S01]  /*0c90*/  ISETP.GT.U32.AND P4, PT, R2.reuse, R36, PT ;  /* 0x000000240200720c */ /* 0x040fe20003f84070 */
[C---:B------:R-:W-:Y:S01]  /*0ca0*/  IMAD R34, R2.reuse, R10, R13 ;  /* 0x0000000a02227224 */ /* 0x040fe200078e020d */
[----:B------:R-:W-:Y:S01]  /*0cb0*/  LOP3.LUT R13, R5, 0xa, RZ, 0xfc, !PT ;  /* 0x0000000a050d7812 */ /* 0x000fe200078efcff */
[C---:B------:R-:W-:Y:S01]  /*0cc0*/  IMAD R33, R2.reuse, R11, R33 ;  /* 0x0000000b02217224 */ /* 0x040fe200078e0221 */
[----:B------:R-:W-:Y:S01]  /*0cd0*/  IABS R11, R12 ;  /* 0x0000000c000b7213 */ /* 0x000fe20000000000 */
[----:B------:R-:W-:Y:S01]  /*0ce0*/  @!P6 IMAD.IADD R35, R35, 0x1, -R2 ;  /* 0x000000012323e824 */ /* 0x000fe200078e0a02 */
[----:B------:R-:W-:-:S02]  /*0cf0*/  ISETP.GT.U32.AND P3, PT, R2, R38, PT ;  /* 0x000000260200720c */ /* 0x000fc40003f64070 */
[----:B------:R-:W-:Y:S01]  /*0d00*/  ISETP.GT.U32.AND P5, PT, R2, R34, PT ;  /* 0x000000220200720c */ /* 0x000fe20003fa4070 */
[----:B------:R-:W-:Y:S01]  /*0d10*/  IMAD.HI.U32 R10, R4, R11, RZ ;  /* 0x0000000b040a7227 */ /* 0x000fe200078e00ff */
[----:B------:R-:W-:Y:S02]  /*0d20*/  ISETP.GE.AND P6, PT, R5, RZ, PT ;  /* 0x000000ff0500720c */ /* 0x000fe40003fc6270 */
[----:B------:R-:W-:Y:S01]  /*0d30*/  IABS R31, R13 ;  /* 0x0000000d001f7213 */ /* 0x000fe20000000000 */
[----:B------:R-:W-:Y:S01]  /*0d40*/  IMAD.MOV R32, RZ, RZ, -R10 ;  /* 0x000000ffff207224 */ /* 0x000fe200078e0a0a */
[----:B------:R-:W-:Y:S01]  /*0d50*/  ISETP.GE.AND P1, PT, R16, RZ, PT ;  /* 0x000000ff1000720c */ /* 0x000fe20003f26270 */
[--C-:B------:R-:W-:Y:S01]  /*0d60*/  @!P4 IMAD.IADD R36, R36, 0x1, -R2.reuse ;  /* 0x000000012424c824 */ /* 0x100fe200078e0a02 */
[C---:B------:R-:W-:Y:S01]  /*0d70*/  ISETP.GT.U32.AND P4, PT, R2.reuse, R33, PT ;  /* 0x000000210200720c */ /* 0x040fe20003f84070 */
[----:B------:R-:W-:Y:S01]  /*0d80*/  IMAD R32, R2, R32, R11 ;  /* 0x0000002002207224 */ /* 0x000fe200078e020b */
[----:B------:R-:W-:Y:S01]  /*0d90*/  IABS R11, R14 ;  /* 0x0000000e000b7213 */ /* 0x000fe20000000000 */
[--C-:B------:R-:W-:Y:S01]  /*0da0*/  @!P3 IMAD.IADD R38, R38, 0x1, -R2.reuse ;  /* 0x000000012626b824 */ /* 0x100fe200078e0a02 */
[----:B------:R-:W-:Y:S01]  /*0db0*/  ISETP.GE.AND P3, PT, R17, RZ, PT ;  /* 0x000000ff1100720c */ /* 0x000fe20003f66270 */
[----:B------:R-:W-:Y:S01]  /*0dc0*/  @!P5 IMAD.IADD R34, R34, 0x1, -R2 ;  /* 0x000000012222d824 */ /* 0x000fe200078e0a02 */
[C---:B------:R-:W-:Y:S01]  /*0dd0*/  ISETP.GT.U32.AND P5, PT, R2.reuse, R35, PT ;  /* 0x000000230200720c */ /* 0x040fe20003fa4070 */
[----:B------:R-:W-:Y:S01]  /*0de0*/  @!P6 IMAD.MOV R36, RZ, RZ, -R36 ;  /* 0x000000ffff24e224 */ /* 0x000fe200078e0a24 */
[C---:B------:R-:W-:Y:S01]  /*0df0*/  ISETP.GT.U32.AND P6, PT, R2.reuse, R32, PT ;  /* 0x000000200200720c */ /* 0x040fe20003fc4070 */
[----:B------:R-:W-:Y:S01]  /*0e00*/  @!P0 IMAD.MOV R38, RZ, RZ, -R38 ;  /* 0x000000ffff268224 */ /* 0x000fe200078e0a26 */
[----:B------:R-:W-:Y:S01]  /*0e10*/  ISETP.GT.U32.AND P0, PT, R2, R34, PT ;  /* 0x000000220200720c */ /* 0x000fe20003f04070 */
[----:B------:R-:W-:Y:S01]  /*0e20*/  IMAD.HI.U32 R10, R4, R31, RZ ;  /* 0x0000001f040a7227 */ /* 0x000fe200078e00ff */
[----:B------:R-:W-:-:S02]  /*0e30*/  IABS R17, R42 ;  /* 0x0000002a00117213 */ /* 0x000fc40000000000 */
[C---:B------:R-:W-:Y:S01]  /*0e40*/  LOP3.LUT R54, R5.reuse, 0x36, RZ, 0xfc, !PT ;  /* 0x0000003605367812 */ /* 0x040fe200078efcff */
[----:B------:R-:W-:Y:S01]  /*0e50*/  IMAD.MOV R10, RZ, RZ, -R10 ;  /* 0x000000ffff0a7224 */ /* 0x000fe200078e0a0a */
[----:B------:R-:W-:Y:S01]  /*0e60*/  LOP3.LUT R55, R5, 0x38, RZ, 0xfc, !PT ;  /* 0x0000003805377812 */ /* 0x000fe200078efcff */
[--C-:B------:R-:W-:Y:S01]  /*0e70*/  @!P4 IMAD.IADD R33, R33, 0x1, -R2.reuse ;  /* 0x000000012121c824 */ /* 0x100fe200078e0a02 */
[----:B------:R-:W-:Y:S01]  /*0e80*/  IABS R43, R54 ;  /* 0x00000036002b7213 */ /* 0x000fe20000000000 */
[--C-:B------:R-:W-:Y:S01]  /*0e90*/  @!P5 IMAD.IADD R35, R35, 0x1, -R2.reuse ;  /* 0x000000012323d824 */ /* 0x100fe200078e0a02 */
[----:B------:R-:W-:Y:S01]  /*0ea0*/  ISETP.GE.AND P5, PT, R12, RZ, PT ;  /* 0x000000ff0c00720c */ /* 0x000fe20003fa6270 */
[C---:B------:R-:W-:Y:S01]  /*0eb0*/  IMAD R31, R2.reuse, R10, R31 ;  /* 0x0000000a021f7224 */ /* 0x040fe200078e021f */
[----:B------:R-:W-:Y:S01]  /*0ec0*/  ISETP.GT.U32.AND P4, PT, R2, R33, PT ;  /* 0x000000210200720c */ /* 0x000fe20003f84070 */
[----:B------:R-:W-:Y:S01]  /*0ed0*/  @!P6 IMAD.IADD R32, R32, 0x1, -R2 ;  /* 0x000000012020e824 */ /* 0x000fe200078e0a02 */
[----:B------:R-:W-:Y:S01]  /*0ee0*/  LOP3.LUT R12, R5, 0xe, RZ, 0xfc, !PT ;  /* 0x0000000e050c7812 */ /* 0x000fe200078efcff */
[----:B------:R-:W-:Y:S01]  /*0ef0*/  IMAD.HI.U32 R10, R4, R11, RZ ;  /* 0x0000000b040a7227 */ /* 0x000fe200078e00ff */
[----:B------:R-:W-:-:S02]  /*0f00*/  ISETP.GE.AND P6, PT, R14, RZ, PT ;  /* 0x000000ff0e00720c */ /* 0x000fc40003fc6270 */
[----:B------:R-:W-:Y:S01]  /*0f10*/  IABS R29, R12 ;  /* 0x0000000c001d7213 */ /* 0x000fe20000000000 */
[----:B------:R-:W-:Y:S01]  /*0f20*/  @!P0 IMAD.IADD R34, R34, 0x1, -R2 ;  /* 0x0000000122228824 */ /* 0x000fe200078e0a02 */
[----:B------:R-:W-:Y:S01]  /*0f30*/  ISETP.GE.AND P0, PT, R13, RZ, PT ;  /* 0x000000ff0d00720c */ /* 0x000fe20003f06270 */
[----:B------:R-:W-:Y:S01]  /*0f40*/  @!P2 IMAD.MOV R35, RZ, RZ, -R35 ;  /* 0x000000ffff23a224 */ /* 0x000fe200078e0a23 */
[----:B------:R-:W-:Y:S01]  /*0f50*/  IABS R13, R15 ;  /* 0x0000000f000d7213 */ /* 0x000fe20000000000 */
[----:B------:R-:W-:Y:S01]  /*0f60*/  IMAD.MOV R10, RZ, RZ, -R10 ;  /* 0x000000ffff0a7224 */ /* 0x000fe200078e0a0a */
[C---:B------:R-:W-:Y:S01]  /*0f70*/  ISETP.GT.U32.AND P2, PT, R2.reuse, R32, PT ;  /* 0x000000200200720c */ /* 0x040fe20003f44070 */
[----:B------:R-:W-:Y:S01]  /*0f80*/  @!P4 IMAD.IADD R33, R33, 0x1, -R2 ;  /* 0x000000012121c824 */ /* 0x000fe200078e0a02 */
[C---:B------:R-:W-:Y:S01]  /*0f90*/  ISETP.GT.U32.AND P4, PT, R2.reuse, R31, PT ;  /* 0x0000001f0200720c */ /* 0x040fe20003f84070 */
[----:B------:R-:W-:Y:S01]  /*0fa0*/  IMAD R30, R2, R10, R11 ;  /* 0x0000000a021e7224 */ /* 0x000fe200078e020b */
[C---:B------:R-:W-:Y:S01]  /*0fb0*/  LOP3.LUT R14, R5.reuse, 0x12, RZ, 0xfc, !PT ;  /* 0x00000012050e7812 */ /* 0x040fe200078efcff */
[----:B------:R-:W-:Y:S01]  /*0fc0*/  IMAD.HI.U32 R11, R4, R13, RZ ;  /* 0x0000000d040b7227 */ /* 0x000fe200078e00ff */
[----:B------:R-:W-:-:S02]  /*0fd0*/  LOP3.LUT R56, R5, 0x3a, RZ, 0xfc, !PT ;  /* 0x0000003a05387812 */ /* 0x000fc400078efcff */
[----:B------:R-:W-:Y:S01]  /*0fe0*/  IABS R27, R14 ;  /* 0x0000000e001b7213 */ /* 0x000fe20000000000 */
[----:B------:R-:W-:Y:S01]  /*0ff0*/  IMAD.MOV R11, RZ, RZ, -R11 ;  /* 0x000000ffff0b7224 */ /* 0x000fe200078e0a0b */
[----:B------:R-:W-:Y:S01]  /*1000*/  IABS R45, R55 ;  /* 0x00000037002d7213 */ /* 0x000fe20000000000 */
[----:B------:R-:W-:Y:S01]  /*1010*/  IMAD.HI.U32 R10, R4, R29, RZ ;  /* 0x0000001d040a7227 */ /* 0x000fe200078e00ff */
[----:B------:R-:W-:Y:S02]  /*1020*/  IABS R47, R56 ;  /* 0x00000038002f7213 */ /* 0x000fe40000000000 */
[----:B------:R-:W-:Y:S01]  /*1030*/  LOP3.LUT R44, R5, 0x3c, RZ, 0xfc, !PT ;  /* 0x0000003c052c7812 */ /* 0x000fe200078efcff */
[----:B------:R-:W-:Y:S01]  /*1040*/  @!P2 IMAD.IADD R32, R32, 0x1, -R2 ;  /* 0x000000012020a824 */ /* 0x000fe200078e0a02 */
[----:B------:R-:W-:Y:S01]  /*1050*/  ISETP.GE.AND P2, PT, R15, RZ, PT ;  /* 0x000000ff0f00720c */ /* 0x000fe20003f46270 */
[----:B------:R-:W-:Y:S01]  /*1060*/  IMAD R28, R2, R11, R13 ;  /* 0x0000000b021c7224 */ /* 0x000fe200078e020d */
[----:B------:R-:W-:Y:S01]  /*1070*/  LOP3.LUT R13, R5, 0x16, RZ, 0xfc, !PT ;  /* 0x00000016050d7812 */ /* 0x000fe200078efcff */
[----:B------:R-:W-:-:S02]  /*1080*/  @!P5 IMAD.MOV R32, RZ, RZ, -R32 ;  /* 0x000000ffff20d224 */ /* 0x000fc400078e0a20 */
[----:B------:R-:W-:Y:S01]  /*1090*/  @!P1 IMAD.MOV R34, RZ, RZ, -R34 ;  /* 0x000000ffff229224 */ /* 0x000fe200078e0a22 */
[C---:B------:R-:W-:Y:S01]  /*10a0*/  ISETP.GT.U32.AND P5, PT, R2.reuse, R28, PT ;  /* 0x0000001c0200720c */ /* 0x040fe20003fa4070 */
[----:B------:R-:W-:Y:S01]  /*10b0*/  IMAD.MOV R10, RZ, RZ, -R10 ;  /* 0x000000ffff0a7224 */ /* 0x000fe200078e0a0a */
[----:B------:R-:W-:Y:S01]  /*10c0*/  ISETP.GT.U32.AND P1, PT, R2, R30, PT ;  /* 0x0000001e0200720c */ /* 0x000fe20003f24070 */
[----:B------:R-:W-:Y:S01]  /*10d0*/  @!P3 IMAD.MOV R33, RZ, RZ, -R33 ;  /* 0x000000ffff21b224 */ /* 0x000fe200078e0a21 */
[----:B------:R-:W-:Y:S01]  /*10e0*/  ISETP.GE.AND P3, PT, R12, RZ, PT ;  /* 0x000000ff0c00720c */ /* 0x000fe20003f66270 */
[----:B------:R-:W-:Y:S01]  /*10f0*/  IMAD R29, R2, R10, R29 ;  /* 0x0000000a021d7224 */ /* 0x000fe200078e021d */
[----:B------:R-:W-:Y:S01]  /*1100*/  LOP3.LUT R12, R5, 0x14, RZ, 0xfc, !PT ;  /* 0x00000014050c7812 */ /* 0x000fe200078efcff */
[----:B------:R-:W-:Y:S01]  /*1110*/  IMAD.HI.U32 R10, R4, R27, RZ ;  /* 0x0000001b040a7227 */ /* 0x000fe200078e00ff */
[----:B------:R-:W-:Y:S02]  /*1120*/  IABS R25, R13 ;  /* 0x0000000d00197213 */ /* 0x000fe40000000000 */
[----:B------:R-:W-:Y:S01]  /*1130*/  IABS R11, R12 ;  /* 0x0000000c000b7213 */ /* 0x000fe20000000000 */
[----:B------:R-:W-:-:S02]  /*1140*/  @!P4 IMAD.IADD R31, R31, 0x1, -R2 ;  /* 0x000000011f1fc824 */ /* 0x000fc400078e0a02 */
[----:B------:R-:W-:Y:S02]  /*1150*/  @!P5 IMAD.IADD R28, R28, 0x1, -R2 ;  /* 0x000000011c1cd824 */ /* 0x000fe400078e0a02 */
[----:B------:R-:W-:Y:S01]  /*1160*/  IMAD.MOV R10, RZ, RZ, -R10 ;  /* 0x000000ffff0a7224 */ /* 0x000fe200078e0a0a */
[----:B------:R-:W-:Y:S01]  /*1170*/  ISETP.GT.U32.AND P4, PT, R2, R31, PT ;  /* 0x0000001f0200720c */ /* 0x000fe20003f84070 */
[----:B------:R-:W-:Y:S01]  /*1180*/  @!P1 IMAD.IADD R30, R30, 0x1, -R2 ;  /* 0x000000011e1e9824 */ /* 0x000fe200078e0a02 */
[C---:B------:R-:W-:Y:S01]  /*1190*/  ISETP.GT.U32.AND P5, PT, R2.reuse, R28, PT ;  /* 0x0000001c0200720c */ /* 0x040fe20003fa4070 */
[----:B------:R-:W-:Y:S02]  /*11a0*/  IMAD R27, R2, R10, R27 ;  /* 0x0000000a021b7224 */ /* 0x000fe400078e021b */
[----:B------:R-:W-:Y:S01]  /*11b0*/  IMAD.HI.U32 R10, R4, R11, RZ ;  /* 0x0000000b040a7227 */ /* 0x000fe200078e00ff */
[----:B------:R-:W-:-:S03]  /*11c0*/  ISETP.GT.U32.AND P1, PT, R2, R30, PT ;  /* 0x0000001e0200720c */ /* 0x000fc60003f24070 */
[----:B------:R-:W-:Y:S02]  /*11d0*/  IMAD.MOV R26, RZ, RZ, -R10 ;  /* 0x000000ffff1a7224 */ /* 0x000fe400078e0a0a */
[----:B------:R-:W-:-:S04]  /*11e0*/  IMAD.HI.U32 R10, R4, R25, RZ ;  /* 0x00000019040a7227 */ /* 0x000fc800078e00ff */
[C---:B------:R-:W-:Y:S02]  /*11f0*/  IMAD R26, R2.reuse, R26, R11 ;  /* 0x0000001a021a7224 */ /* 0x040fe400078e020b */
[--C-:B------:R-:W-:Y:S01]  /*1200*/  @!P4 IMAD.IADD R31, R31, 0x1, -R2.reuse ;  /* 0x000000011f1fc824 */ /* 0x100fe200078e0a02 */
[----:B------:R-:W-:Y:S01]  /*1210*/  ISETP.GT.U32.AND P4, PT, R2, R29, PT ;  /* 0x0000001d0200720c */ /* 0x000fe20003f84070 */
[--C-:B------:R-:W-:Y:S01]  /*1220*/  @!P5 IMAD.IADD R28, R28, 0x1, -R2.reuse ;  /* 0x000000011c1cd824 */ /* 0x100fe200078e0a02 */
[----:B------:R-:W-:Y:S01]  /*1230*/  ISETP.GT.U32.AND P5, PT, R2, R26, PT ;  /* 0x0000001a0200720c */ /* 0x000fe20003fa4070 */
[----:B------:R-:W-:Y:S01]  /*1240*/  @!P0 IMAD.MOV R31, RZ, RZ, -R31 ;  /* 0x000000ffff1f8224 */ /* 0x000fe200078e0a1f */
[----:B------:R-:W-:Y:S01]  /*1250*/  ISETP.GE.AND P0, PT, R14, RZ, PT ;  /* 0x000000ff0e00720c */ /* 0x000fe20003f06270 */
[----:B------:R-:W-:Y:S01]  /*1260*/  @!P1 IMAD.IADD R30, R30, 0x1, -R2 ;  /* 0x000000011e1e9824 */ /* 0x000fe200078e0a02 */
[----:B------:R-:W-:Y:S01]  /*1270*/  LOP3.LUT R14, R5, 0x18, RZ, 0xfc, !PT ;  /* 0x00000018050e7812 */ /* 0x000fe200078efcff */
[----:B------:R-:W-:Y:S01]  /*1280*/  IMAD.MOV R10, RZ, RZ, -R10 ;  /* 0x000000ffff0a7224 */ /* 0x000fe200078e0a0a */
[----:B------:R-:W-:Y:S01]  /*1290*/  ISETP.GT.U32.AND P1, PT, R2, R27, PT ;  /* 0x0000001b0200720c */ /* 0x000fe20003f24070 */
[----:B------:R-:W-:Y:S01]  /*12a0*/  @!P6 IMAD.MOV R30, RZ, RZ, -R30 ;  /* 0x000000ffff1ee224 */ /* 0x000fe200078e0a1e */
[----:B------:R-:W-:Y:S01]  /*12b0*/  ISETP.GE.AND P6, PT, R12, RZ, PT ;  /* 0x000000ff0c00720c */ /* 0x000fe20003fc6270 */
[----:B------:R-:W-:Y:S01]  /*12c0*/  IMAD R25, R2, R10, R25 ;  /* 0x0000000a02197224 */ /* 0x000fe200078e0219 */
[----:B------:R-:W-:Y:S01]  /*12d0*/  IABS R12, R14 ;  /* 0x0000000e000c7213 */ /* 0x000fe20000000000 */
[----:B------:R-:W-:-:S02]  /*12e0*/  @!P4 IMAD.IADD R29, R29, 0x1, -R2 ;  /* 0x000000011d1dc824 */ /* 0x000fc400078e0a02 */
[----:B------:R-:W-:Y:S02]  /*12f0*/  @!P5 IMAD.IADD R26, R26, 0x1, -R2 ;  /* 0x000000011a1ad824 */ /* 0x000fe400078e0a02 */
[----:B------:R-:W-:Y:S01]  /*1300*/  IMAD.MOV.U32 R11, RZ, RZ, R12 ;  /* 0x000000ffff0b7224 */ /* 0x000fe200078e000c */
[----:B------:R-:W-:Y:S01]  /*1310*/  LOP3.LUT R12, R5, 0x1a, RZ, 0xfc, !PT ;  /* 0x0000001a050c7812 */ /* 0x000fe200078efcff */
[----:B------:R-:W-:Y:S01]  /*1320*/  @!P2 IMAD.MOV R28, RZ, RZ, -R28 ;  /* 0x000000ffff1ca224 */ /* 0x000fe200078e0a1c */
[----:B------:R-:W-:Y:S01]  /*1330*/  ISETP.GT.U32.AND P5, PT, R2, R26, PT ;  /* 0x0000001a0200720c */ /* 0x000fe20003fa4070 */
[----:B------:R-:W-:Y:S01]  /*1340*/  IMAD.HI.U32 R10, R4, R11, RZ ;  /* 0x0000000b040a7227 */ /* 0x000fe200078e00ff */
[----:B------:R-:W-:Y:S02]  /*1350*/  IABS R23, R12 ;  /* 0x0000000c00177213 */ /* 0x000fe40000000000 */
[C---:B------:R-:W-:Y:S01]  /*1360*/  ISETP.GT.U32.AND P4, PT, R2.reuse, R29, PT ;  /* 0x0000001d0200720c */ /* 0x040fe20003f84070 */
[----:B------:R-:W-:Y:S01]  /*1370*/  IMAD.MOV R10, RZ, RZ, -R10 ;  /* 0x000000ffff0a7224 */ /* 0x000fe200078e0a0a */
[----:B------:R-:W-:Y:S01]  /*1380*/  ISETP.GT.U32.AND P2, PT, R2, R25, PT ;  /* 0x000000190200720c */ /* 0x000fe20003f44070 */
[----:B------:R-:W-:-:S02]  /*1390*/  @!P1 IMAD.IADD R27, R27, 0x1, -R2 ;  /* 0x000000011b1b9824 */ /* 0x000fc400078e0a02 */
[----:B------:R-:W-:Y:S01]  /*13a0*/  IMAD R24, R2, R10, R11 ;  /* 0x0000000a02187224 */ /* 0x000fe200078e020b */
[----:B------:R-:W-:Y:S01]  /*13b0*/  LOP3.LUT R11, R5, 0x1c, RZ, 0xfc, !PT ;  /* 0x0000001c050b7812 */ /* 0x000fe200078efcff */
[----:B------:R-:W-:Y:S01]  /*13c0*/  IMAD.HI.U32 R10, R4, R23, RZ ;  /* 0x00000017040a7227 */ /* 0x000fe200078e00ff */
[----:B------:R-:W-:-:S03]  /*13d0*/  ISETP.GT.U32.AND P1, PT, R2, R27, PT ;  /* 0x0000001b0200720c */ /* 0x000fc60003f24070 */
[----:B------:R-:W-:Y:S02]  /*13e0*/  IMAD.MOV R10, RZ, RZ, -R10 ;  /* 0x000000ffff0a7224 */ /* 0x000fe400078e0a0a */
[----:B------:R-:W-:Y:S01]  /*13f0*/  @!P5 IMAD.IADD R26, R26, 0x1, -R2 ;  /* 0x000000011a1ad824 */ /* 0x000fe200078e0a02 */
[C---:B------:R-:W-:Y:S01]  /*1400*/  ISETP.GT.U32.AND P5, PT, R2.reuse, R24, PT ;  /* 0x000000180200720c */ /* 0x040fe20003fa4070 */
[C---:B------:R-:W-:Y:S02]  /*1410*/  IMAD R23, R2.reuse, R10, R23 ;  /* 0x0000000a02177224 */ /* 0x040fe400078e0217 */
[----:B------:R-:W-:Y:S02]  /*1420*/  @!P6 IMAD.MOV R26, RZ, RZ, -R26 ;  /* 0x000000ffff1ae224 */ /* 0x000fe400078e0a1a */
[--C-:B------:R-:W-:Y:S01]  /*1430*/  @!P4 IMAD.IADD R29, R29, 0x1, -R2.reuse ;  /* 0x000000011d1dc824 */ /* 0x100fe200078e0a02 */
[----:B------:R-:W-:Y:S01]  /*1440*/  ISETP.GT.U32.AND P6, PT, R2, R23, PT ;  /* 0x000000170200720c */ /* 0x000fe20003fc4070 */
[--C-:B------:R-:W-:Y:S01]  /*1450*/  @!P2 IMAD.IADD R25, R25, 0x1, -R2.reuse ;  /* 0x000000011919a824 */ /* 0x100fe200078e0a02 */
[----:B------:R-:W-:Y:S01]  /*1460*/  ISETP.GE.AND P4, PT, R13, RZ, PT ;  /* 0x000000ff0d00720c */ /* 0x000fe20003f86270 */
[--C-:B------:R-:W-:Y:S01]  /*1470*/  @!P1 IMAD.IADD R27, R27, 0x1, -R2.reuse ;  /* 0x000000011b1b9824 */ /* 0x100fe200078e0a02 */
[----:B------:R-:W-:Y:S01]  /*1480*/  IABS R13, R11 ;  /* 0x0000000b000d7213 */ /* 0x000fe20000000000 */
[----:B------:R-:W-:Y:S01]  /*1490*/  @!P3 IMAD.MOV R29, RZ, RZ, -R29 ;  /* 0x000000ffff1db224 */ /* 0x000fe200078e0a1d */
[----:B------:R-:W-:Y:S01]  /*14a0*/  ISETP.GE.AND P1, PT, R12, RZ, PT ;  /* 0x000000ff0c00720c */ /* 0x000fe20003f26270 */
[----:B------:R-:W-:Y:S01]  /*14b0*/  @!P5 IMAD.IADD R24, R24, 0x1, -R2 ;  /* 0x000000011818d824 */ /* 0x000fe200078e0a02 */
[----:B------:R-:W-:Y:S01]  /*14c0*/  LOP3.LUT R12, R5, 0x1e, RZ, 0xfc, !PT ;  /* 0x0000001e050c7812 */ /* 0x000fe200078efcff */
[----:B------:R-:W-:Y:S01]  /*14d0*/  IMAD.HI.U32 R10, R4, R13, RZ ;  /* 0x0000000d040a7227 */ /* 0x000fe200078e00ff */
[----:B------:R-:W-:-:S02]  /*14e0*/  ISETP.GT.U32.AND P2, PT, R2, R25, PT ;  /* 0x000000190200720c */ /* 0x000fc40003f44070 */
[----:B------:R-:W-:Y:S01]  /*14f0*/  ISETP.GT.U32.AND P5, PT, R2, R24, PT ;  /* 0x000000180200720c */ /* 0x000fe20003fa4070 */
[----:B------:R-:W-:Y:S01]  /*1500*/  @!P6 IMAD.IADD R23, R23, 0x1, -R2 ;  /* 0x000000011717e824 */ /* 0x000fe200078e0a02 */
[----:B------:R-:W-:Y:S01]  /*1510*/  IABS R21, R12 ;  /* 0x0000000c00157213 */ /* 0x000fe20000000000 */
[----:B------:R-:W-:Y:S01]  /*1520*/  IMAD.MOV R10, RZ, RZ, -R10 ;  /* 0x000000ffff0a7224 */ /* 0x000fe200078e0a0a */
[----:B------:R-:W-:Y:S01]  /*1530*/  ISETP.GE.AND P3, PT, R14, RZ, PT ;  /* 0x000000ff0e00720c */ /* 0x000fe20003f66270 */
[----:B------:R-:W-:Y:S01]  /*1540*/  @!P0 IMAD.MOV R27, RZ, RZ, -R27 ;  /* 0x000000ffff1b8224 */ /* 0x000fe200078e0a1b */
[----:B------:R-:W-:Y:S01]  /*1550*/  LOP3.LUT R14, R5, 0x20, RZ, 0xfc, !PT ;  /* 0x00000020050e7812 */ /* 0x000fe200078efcff */
[----:B------:R-:W-:Y:S01]  /*1560*/  IMAD R22, R2, R10, R13 ;  /* 0x0000000a02167224 */ /* 0x000fe200078e020d */
[----:B------:R-:W-:Y:S01]  /*1570*/  ISETP.GE.AND P0, PT, R11, RZ, PT ;  /* 0x000000ff0b00720c */ /* 0x000fe20003f06270 */
[----:B------:R-:W-:Y:S01]  /*1580*/  IMAD.HI.U32 R11, R4, R21, RZ ;  /* 0x00000015040b7227 */ /* 0x000fe200078e00ff */
[----:B------:R-:W-:-:S02]  /*1590*/  ISETP.GT.U32.AND P6, PT, R2, R23, PT ;  /* 0x000000170200720c */ /* 0x000fc40003fc4070 */
[----:B------:R-:W-:Y:S01]  /*15a0*/  IABS R15, R14 ;  /* 0x0000000e000f7213 */ /* 0x000fe20000000000 */
[--C-:B------:R-:W-:Y:S01]  /*15b0*/  @!P2 IMAD.IADD R25, R25, 0x1, -R2.reuse ;  /* 0x000000011919a824 */ /* 0x100fe200078e0a02 */
[----:B------:R-:W-:Y:S01]  /*15c0*/  ISETP.GE.AND P2, PT, R12, RZ, PT ;  /* 0x000000ff0c00720c */ /* 0x000fe20003f46270 */
[----:B------:R-:W-:Y:S02]  /*15d0*/  IMAD.MOV R11, RZ, RZ, -R11 ;  /* 0x000000ffff0b7224 */ /* 0x000fe400078e0a0b */
[----:B------:R-:W-:Y:S01]  /*15e0*/  @!P5 IMAD.IADD R24, R24, 0x1, -R2 ;  /* 0x000000011818d824 */ /* 0x000fe200078e0a02 */
[----:B------:R-:W-:Y:S01]  /*15f0*/  ISETP.GT.U32.AND P5, PT, R2, R22, PT ;  /* 0x000000160200720c */ /* 0x000fe20003fa4070 */
[----:B------:R-:W-:-:S04]  /*1600*/  IMAD.HI.U32 R12, R4, R15, RZ ;  /* 0x0000000f040c7227 */ /* 0x000fc800078e00ff */
[C---:B------:R-:W-:Y:S01]  /*1610*/  IMAD R21, R2.reuse, R11, R21 ;  /* 0x0000000b02157224 */ /* 0x040fe200078e0215 */
[----:B------:R-:W-:Y:S01]  /*1620*/  IABS R11, R18 ;  /* 0x00000012000b7213 */ /* 0x000fe20000000000 */
[----:B------:R-:W-:Y:S02]  /*1630*/  IMAD.MOV R12, RZ, RZ, -R12 ;  /* 0x000000ffff0c7224 */ /* 0x000fe400078e0a0c */
[--C-:B------:R-:W-:Y:S01]  /*1640*/  @!P6 IMAD.IADD R23, R23, 0x1, -R2.reuse ;  /* 0x000000011717e824 */ /* 0x100fe200078e0a02 */
[C---:B------:R-:W-:Y:S01]  /*1650*/  ISETP.GT.U32.AND P6, PT, R2.reuse, R21, PT ;  /* 0x000000150200720c */ /* 0x040fe20003fc4070 */
[----:B------:R-:W-:Y:S01]  /*1660*/  IMAD R20, R2, R12, R15 ;  /* 0x0000000c02147224 */ /* 0x000fe200078e020f */
[----:B------:R-:W-:Y:S01]  /*1670*/  IABS R15, R40 ;  /* 0x00000028000f7213 */ /* 0x000fe20000000000 */
[----:B------:R-:W-:Y:S02]  /*1680*/  @!P5 IMAD.IADD R22, R22, 0x1, -R2 ;  /* 0x000000011616d824 */ /* 0x000fe400078e0a02 */
[----:B------:R-:W-:Y:S01]  /*1690*/  IMAD.HI.U32 R10, R4, R11, RZ ;  /* 0x0000000b040a7227 */ /* 0x000fe200078e00ff */
[----:B------:R-:W-:-:S03]  /*16a0*/  ISETP.GT.U32.AND P5, PT, R2, R20, PT ;  /* 0x000000140200720c */ /* 0x000fc60003fa4070 */
[----:B------:R-:W-:Y:S02]  /*16b0*/  IMAD.MOV R10, RZ, RZ, -R10 ;  /* 0x000000ffff0a7224 */ /* 0x000fe400078e0a0a */
[----:B------:R-:W-:Y:S02]  /*16c0*/  @!P3 IMAD.MOV R24, RZ, RZ, -R24 ;  /* 0x000000ffff18b224 */ /* 0x000fe400078e0a18 */
[----:B------:R-:W-:Y:S01]  /*16d0*/  @!P6 IMAD.IADD R21, R21, 0x1, -R2 ;  /* 0x000000011515e824 */ /* 0x000fe200078e0a02 */
[C---:B------:R-:W-:Y:S01]  /*16e0*/  ISETP.GT.U32.AND P6, PT, R2.reuse, R22, PT ;  /* 0x000000160200720c */ /* 0x040fe20003fc4070 */
[----:B------:R-:W-:Y:S02]  /*16f0*/  IMAD R16, R2, R10, R11 ;  /* 0x0000000a02107224 */ /* 0x000fe400078e020b */
[----:B------:R-:W-:-:S04]  /*1700*/  IMAD.HI.U32 R11, R4, R17, RZ ;  /* 0x00000011040b7227 */ /* 0x000fc800078e00ff */
[----:B------:R-:W-:Y:S01]  /*1710*/  @!P5 IMAD.IADD R20, R20, 0x1, -R2 ;  /* 0x000000011414d824 */ /* 0x000fe200078e0a02 */
[----:B------:R-:W-:Y:S01]  /*1720*/  ISETP.GT.U32.AND P5, PT, R2, R21, PT ;  /* 0x000000150200720c */ /* 0x000fe20003fa4070 */
[----:B------:R-:W-:-:S03]  /*1730*/  IMAD.HI.U32 R10, R4, R15, RZ ;  /* 0x0000000f040a7227 */ /* 0x000fc600078e00ff */
[----:B------:R-:W-:Y:S01]  /*1740*/  ISETP.GT.U32.AND P3, PT, R2, R20, PT ;  /* 0x000000140200720c */ /* 0x000fe20003f64070 */
[----:B------:R-:W-:Y:S01]  /*1750*/  @!P6 IMAD.IADD R22, R22, 0x1, -R2 ;  /* 0x000000011616e824 */ /* 0x000fe200078e0a02 */
[----:B------:R-:W-:Y:S01]  /*1760*/  ISETP.GT.U32.AND P6, PT, R2, R16, PT ;  /* 0x000000100200720c */ /* 0x000fe20003fc4070 */
[----:B------:R-:W-:-:S04]  /*1770*/  IMAD.HI.U32 R12, R4, R19, RZ ;  /* 0x00000013040c7227 */ /* 0x000fc800078e00ff */
[----:B------:R-:W-:Y:S02]  /*1780*/  IMAD.MOV R11, RZ, RZ, -R11 ;  /* 0x000000ffff0b7224 */ /* 0x000fe400078e0a0b */
[----:B------:R-:W-:Y:S01]  /*1790*/  @!P4 IMAD.MOV R25, RZ, RZ, -R25 ;  /* 0x000000ffff19c224 */ /* 0x000fe200078e0a19 */
[----:B------:R-:W-:Y:S01]  /*17a0*/  ISETP.GE.AND P4, PT, R14, RZ, PT ;  /* 0x000000ff0e00720c */ /* 0x000fe20003f86270 */
[----:B------:R-:W-:Y:S02]  /*17b0*/  IMAD.MOV R10, RZ, RZ, -R10 ;  /* 0x000000ffff0a7224 */ /* 0x000fe400078e0a0a */
[----:B------:R-:W-:-:S04]  /*17c0*/  IMAD.HI.U32 R13, R4, R37, RZ ;  /* 0x00000025040d7227 */ /* 0x000fc800078e00ff */
[----:B------:R-:W-:Y:S02]  /*17d0*/  IMAD.MOV R12, RZ, RZ, -R12 ;  /* 0x000000ffff0c7224 */ /* 0x000fe400078e0a0c */
[C---:B------:R-:W-:Y:S01]  /*17e0*/  IMAD R14, R2.reuse, R11, R17 ;  /* 0x0000000b020e7224 */ /* 0x040fe200078e0211 */
[----:B------:R-:W-:Y:S01]  /*17f0*/  IABS R17, R49 ;  /* 0x0000003100117213 */ /* 0x000fe20000000000 */
[C---:B------:R-:W-:Y:S02]  /*1800*/  IMAD R15, R2.reuse, R10, R15 ;  /* 0x0000000a020f7224 */ /* 0x040fe400078e020f */
[----:B------:R-:W-:Y:S02]  /*1810*/  IMAD.MOV R10, RZ, RZ, -R13 ;  /* 0x000000ffff0a7224 */ /* 0x000fe400078e0a0d */
[----:B------:R-:W-:Y:S01]  /*1820*/  IMAD R13, R2, R12, R19 ;  /* 0x0000000c020d7224 */ /* 0x000fe200078e0213 */
[----:B------:R-:W-:Y:S01]  /*1830*/  IABS R19, R50 ;  /* 0x0000003200137213 */ /* 0x000fe20000000000 */
[--C-:B------:R-:W-:Y:S01]  /*1840*/  @!P3 IMAD.IADD R20, R20, 0x1, -R2.reuse ;  /* 0x000000011414b824 */ /* 0x100fe200078e0a02 */
[----:B------:R-:W-:Y:S01]  /*1850*/  ISETP.GT.U32.AND P3, PT, R2, R14, PT ;  /* 0x0000000e0200720c */ /* 0x000fe20003f64070 */
[--C-:B------:R-:W-:Y:S01]  /*1860*/  @!P6 IMAD.IADD R16, R16, 0x1, -R2.reuse ;  /* 0x000000011010e824 */ /* 0x100fe200078e0a02 */
[C---:B------:R-:W-:Y:S01]  /*1870*/  ISETP.GT.U32.AND P6, PT, R2.reuse, R13, PT ;  /* 0x0000000d0200720c */ /* 0x040fe20003fc4070 */
[----:B------:R-:W-:Y:S01]  /*1880*/  @!P5 IMAD.IADD R21, R21, 0x1, -R2 ;  /* 0x000000011515d824 */ /* 0x000fe200078e0a02 */
[----:B------:R-:W-:Y:S01]  /*1890*/  ISETP.GT.U32.AND P5, PT, R2, R15, PT ;  /* 0x0000000f0200720c */ /* 0x000fe20003fa4070 */
[----:B------:R-:W-:-:S02]  /*18a0*/  @!P1 IMAD.MOV R23, RZ, RZ, -R23 ;  /* 0x000000ffff179224 */ /* 0x000fc400078e0a17 */
[----:B------:R-:W-:Y:S02]  /*18b0*/  IMAD R12, R2, R10, R37 ;  /* 0x0000000a020c7224 */ /* 0x000fe400078e0225 */
[----:B------:R-:W-:-:S04]  /*18c0*/  IMAD.HI.U32 R10, R4, R17, RZ ;  /* 0x00000011040a7227 */ /* 0x000fc800078e00ff */
[--C-:B------:R-:W-:Y:S02]  /*18d0*/  @!P3 IMAD.IADD R14, R14, 0x1, -R2.reuse ;  /* 0x000000010e0eb824 */ /* 0x100fe400078e0a02 */
[----:B------:R-:W-:Y:S02]  /*18e0*/  @!P6 IMAD.IADD R13, R13, 0x1, -R2 ;  /* 0x000000010d0de824 */ /* 0x000fe400078e0a02 */
[----:B------:R-:W-:Y:S01]  /*18f0*/  IMAD.HI.U32 R11, R4, R19, RZ ;  /* 0x00000013040b7227 */ /* 0x000fe200078e00ff */
[C---:B------:R-:W-:Y:S02]  /*1900*/  ISETP.GT.U32.AND P1, PT, R2.reuse, R14, PT ;  /* 0x0000000e0200720c */ /* 0x040fe40003f24070 */
[----:B------:R-:W-:Y:S01]  /*1910*/  ISETP.GT.U32.AND P6, PT, R2, R13, PT ;  /* 0x0000000d0200720c */ /* 0x000fe20003fc4070 */
[----:B------:R-:W-:Y:S02]  /*1920*/  IMAD.MOV R10, RZ, RZ, -R10 ;  /* 0x000000ffff0a7224 */ /* 0x000fe400078e0a0a */
[----:B------:R-:W-:-:S02]  /*1930*/  IMAD.MOV R37, RZ, RZ, -R11 ;  /* 0x000000ffff257224 */ /* 0x000fc400078e0a0b */
[C---:B------:R-:W-:Y:S02]  /*1940*/  IMAD R11, R2.reuse, R10, R17 ;  /* 0x0000000a020b7224 */ /* 0x040fe400078e0211 */
[--C-:B------:R-:W-:Y:S01]  /*1950*/  @!P5 IMAD.IADD R15, R15, 0x1, -R2.reuse ;  /* 0x000000010f0fd824 */ /* 0x100fe200078e0a02 */
[C---:B------:R-:W-:Y:S01]  /*1960*/  ISETP.GT.U32.AND P5, PT, R2.reuse, R16, PT ;  /* 0x000000100200720c */ /* 0x040fe20003fa4070 */
[----:B------:R-:W-:Y:S02]  /*1970*/  IMAD R17, R2, R37, R19 ;  /* 0x0000002502117224 */ /* 0x000fe400078e0213 */
[--C-:B------:R-:W-:Y:S01]  /*1980*/  @!P1 IMAD.IADD R14, R14, 0x1, -R2.reuse ;  /* 0x000000010e0e9824 */ /* 0x100fe200078e0a02 */
[C---:B------:R-:W-:Y:S01]  /*1990*/  ISETP.GT.U32.AND P1, PT, R2.reuse, R11, PT ;  /* 0x0000000b0200720c */ /* 0x040fe20003f24070 */
[----:B------:R-:W-:Y:S01]  /*19a0*/  @!P6 IMAD.IADD R13, R13, 0x1, -R2 ;  /* 0x000000010d0de824 */ /* 0x000fe200078e0a02 */
[----:B------:R-:W-:Y:S01]  /*19b0*/  ISETP.GT.U32.AND P3, PT, R2, R15, PT ;  /* 0x0000000f0200720c */ /* 0x000fe20003f64070 */
[----:B------:R-:W-:Y:S01]  /*19c0*/  IMAD.HI.U32 R10, R4, R39, RZ ;  /* 0x00000027040a7227 */ /* 0x000fe200078e00ff */
[----:B------:R-:W-:-:S03]  /*19d0*/  ISETP.GT.U32.AND P6, PT, R2, R17, PT ;  /* 0x000000110200720c */ /* 0x000fc60003fc4070 */
[----:B------:R-:W-:Y:S02]  /*19e0*/  IMAD.MOV R10, RZ, RZ, -R10 ;  /* 0x000000ffff0a7224 */ /* 0x000fe400078e0a0a */
[----:B------:R-:W-:-:S04]  /*19f0*/  IMAD.HI.U32 R37, R4, R43, RZ ;  /* 0x0000002b04257227 */ /* 0x000fc800078e00ff */
[--C-:B------:R-:W-:Y:S02]  /*1a00*/  @!P1 IMAD.IADD R11, R11, 0x1, -R2.reuse ;  /* 0x000000010b0b9824 */ /* 0x100fe400078e0a02 */
[--C-:B------:R-:W-:Y:S01]  /*1a10*/  @!P3 IMAD.IADD R15, R15, 0x1, -R2.reuse ;  /* 0x000000010f0fb824 */ /* 0x100fe200078e0a02 */
[----:B------:R-:W-:Y:S01]  /*1a20*/  ISETP.GE.AND P3, PT, R18, RZ, PT ;  /* 0x000000ff1200720c */ /* 0x000fe20003f66270 */
[----:B------:R-:W-:Y:S01]  /*1a30*/  @!P6 IMAD.IADD R17, R17, 0x1, -R2 ;  /* 0x000000011111e824 */ /* 0x000fe200078e0a02 */
[----:B------:R-:W-:Y:S01]  /*1a40*/  ISETP.GT.U32.AND P1, PT, R2, R11, PT ;  /* 0x0000000b0200720c */ /* 0x000fe20003f24070 */
[----:B------:R-:W-:-:S03]  /*1a50*/  IMAD.HI.U32 R18, R4, R41, RZ ;  /* 0x0000002904127227 */ /* 0x000fc600078e00ff */
[C---:B------:R-:W-:Y:S01]  /*1a60*/  ISETP.GT.U32.AND P6, PT, R2.reuse, R17, PT ;  /* 0x000000110200720c */ /* 0x040fe20003fc4070 */
[----:B------:R-:W-:Y:S02]  /*1a70*/  IMAD.MOV R18, RZ, RZ, -R18 ;  /* 0x000000ffff127224 */ /* 0x000fe400078e0a12 */
[----:B------:R-:W-:Y:S01]  /*1a80*/  IMAD R19, R2, R10, R39 ;  /* 0x0000000a02137224 */ /* 0x000fe200078e0227 */
[----:B------:R-:W-:Y:S01]  /*1a90*/  LOP3.LUT R10, R0, 0x7f, RZ, 0xc0, !PT ;  /* 0x0000007f000a7812 */ /* 0x000fe200078ec0ff */
[C---:B------:R-:W-:Y:S01]  /*1aa0*/  IMAD R39, R2.reuse, R18, R41 ;  /* 0x0000001202277224 */ /* 0x040fe200078e0229 */
[----:B------:R-:W-:Y:S01]  /*1ab0*/  IABS R41, R53 ;  /* 0x0000003500297213 */ /* 0x000fe20000000000 */
[----:B------:R-:W-:Y:S02]  /*1ac0*/  IMAD.MOV R37, RZ, RZ, -R37 ;  /* 0x000000ffff257224 */ /* 0x000fe400078e0a25 */
[----:B------:R-:W-:Y:S01]  /*1ad0*/  @!P1 IMAD.IADD R11, R11, 0x1, -R2 ;  /* 0x000000010b0b9824 */ /* 0x000fe200078e0a02 */
[----:B------:R-:W-:Y:S01]  /*1ae0*/  ISETP.GT.U32.AND P1, PT, R2, R19, PT ;  /* 0x000000130200720c */ /* 0x000fe20003f24070 */
[----:B------:R-:W-:-:S04]  /*1af0*/  IMAD.HI.U32 R18, R4, R41, RZ ;  /* 0x0000002904127227 */ /* 0x000fc800078e00ff */
[----:B------:R-:W-:Y:S01]  /*1b00*/  @!P6 IMAD.IADD R17, R17, 0x1, -R2 ;  /* 0x000000011111e824 */ /* 0x000fe200078e0a02 */
[C---:B------:R-:W-:Y:S01]  /*1b10*/  ISETP.GT.U32.AND P6, PT, R2.reuse, R39, PT ;  /* 0x000000270200720c */ /* 0x040fe20003fc4070 */
[----:B------:R-:W-:Y:S02]  /*1b20*/  IMAD.MOV R18, RZ, RZ, -R18 ;  /* 0x000000ffff127224 */ /* 0x000fe400078e0a12 */
[C---:B------:R-:W-:Y:S01]  /*1b30*/  IMAD R43, R2.reuse, R37, R43 ;  /* 0x00000025022b7224 */ /* 0x040fe200078e022b */
[----:B------:R-:W-:Y:S01]  /*1b40*/  IABS R37, R44 ;  /* 0x0000002c00257213 */ /* 0x000fe20000000000 */
[C---:B------:R-:W-:Y:S02]  /*1b50*/  IMAD R41, R2.reuse, R18, R41 ;  /* 0x0000001202297224 */ /* 0x040fe400078e0229 */
[----:B------:R-:W-:Y:S02]  /*1b60*/  @!P1 IMAD.IADD R19, R19, 0x1, -R2 ;  /* 0x0000000113139824 */ /* 0x000fe400078e0a02 */
[----:B------:R-:W-:Y:S01]  /*1b70*/  IMAD R58, R7, 0x100, R10 ;  /* 0x00000100073a7824 */ /* 0x000fe200078e020a */
[----:B------:R-:W-:Y:S01]  /*1b80*/  ISETP.GT.U32.AND P1, PT, R2, R41, PT ;  /* 0x000000290200720c */ /* 0x000fe20003f24070 */
[----:B------:R-:W-:-:S03]  /*1b90*/  IMAD.HI.U32 R7, R4, R45, RZ ;  /* 0x0000002d04077227 */ /* 0x000fc600078e00ff */
[----:B------:R-:W-:Y:S01]  /*1ba0*/  IABS R18, R58 ;  /* 0x0000003a00127213 */ /* 0x000fe20000000000 */
[----:B------:R-:W-:Y:S01]  /*1bb0*/  @!P6 IMAD.IADD R39, R39, 0x1, -R2 ;  /* 0x000000012727e824 */ /* 0x000fe200078e0a02 */
[----:B------:R-:W-:Y:S01]  /*1bc0*/  ISETP.GT.U32.AND P6, PT, R2, R43, PT ;  /* 0x0000002b0200720c */ /* 0x000fe20003fc4070 */
[----:B------:R-:W-:Y:S01]  /*1bd0*/  IMAD.MOV R7, RZ, RZ, -R7 ;  /* 0x000000ffff077224 */ /* 0x000fe200078e0a07 */
[----:B------:R-:W-:Y:S01]  /*1be0*/  STL [R1+0x270], R58 ;  /* 0x0002703a01007387 */ /* 0x000fe20000100800 */
[----:B------:R-:W-:-:S04]  /*1bf0*/  IMAD.HI.U32 R5, R4, R47, RZ ;  /* 0x0000002f04057227 */ /* 0x000fc800078e00ff */
[----:B------:R-:W-:Y:S02]  /*1c00*/  IMAD R45, R2, R7, R45 ;  /* 0x00000007022d7224 */ /* 0x000fe400078e022d */
[----:B------:R-:W-:Y:S01]  /*1c10*/  IMAD.MOV R5, RZ, RZ, -R5 ;  /* 0x000000ffff057224 */ /* 0x000fe200078e0a05 */
[----:B------:R-:W0:Y:S01]  /*1c20*/  LDS R7, [UR10] ;  /* 0x0000000aff077984 */ /* 0x000e220008000800 */
[--C-:B------:R-:W-:Y:S01]  /*1c30*/  @!P5 IMAD.IADD R16, R16, 0x1, -R2.reuse ;  /* 0x000000011010d824 */ /* 0x100fe200078e0a02 */
[C---:B------:R-:W-:Y:S01]  /*1c40*/  ISETP.GT.U32.AND P5, PT, R2.reuse, R12, PT ;  /* 0x0000000c0200720c */ /* 0x040fe20003fa4070 */
[--C-:B------:R-:W-:Y:S01]  /*1c50*/  @!P1 IMAD.IADD R41, R41, 0x1, -R2.reuse ;  /* 0x0000000129299824 */ /* 0x100fe200078e0a02 */
[C---:B------:R-:W-:Y:S01]  /*1c60*/  ISETP.GT.U32.AND P1, PT, R2.reuse, R45, PT ;  /* 0x0000002d0200720c */ /* 0x040fe20003f24070 */
[----:B------:R-:W-:Y:S02]  /*1c70*/  IMAD R47, R2, R5, R47 ;  /* 0x00000005022f7224 */ /* 0x000fe400078e022f */
[----:B------:R-:W-:-:S02]  /*1c80*/  @!P6 IMAD.IADD R43, R43, 0x1, -R2 ;  /* 0x000000012b2be824 */ /* 0x000fc400078e0a02 */
[----:B------:R-:W-:Y:S01]  /*1c90*/  VIADD R57, R58, 0x80 ;  /* 0x000000803a397836 */ /* 0x000fe20000000000 */
[----:B------:R-:W-:Y:S01]  /*1ca0*/  ISETP.GT.U32.AND P6, PT, R2, R47, PT ;  /* 0x0000002f0200720c */ /* 0x000fe20003fc4070 */
[----:B------:R-:W-:-:S03]  /*1cb0*/  IMAD.HI.U32 R4, R4, R37, RZ ;  /* 0x0000002504047227 */ /* 0x000fc600078e00ff */
[----:B------:R1:W-:Y:S01]  /*1cc0*/  STL [R1+0x27c], R57 ;  /* 0x00027c3901007387 */ /* 0x0003e20000100800 */
[--C-:B------:R-:W-:Y:S01]  /*1cd0*/  @!P5 IMAD.IADD R12, R12, 0x1, -R2.reuse ;  /* 0x000000010c0cd824 */ /* 0x100fe200078e0a02 */
[----:B------:R-:W-:Y:S01]  /*1ce0*/  ISETP.GE.AND P5, PT, R40, RZ, PT ;  /* 0x000000ff2800720c */ /* 0x000fe20003fa6270 */
[----:B------:R-:W-:Y:S01]  /*1cf0*/  @!P1 IMAD.IADD R45, R45, 0x1, -R2 ;  /* 0x000000012d2d9824 */ /* 0x000fe200078e0a02 */
[----:B------:R-:W-:Y:S01]  /*1d00*/  IABS R40, R57 ;  /* 0x0000003900287213 */ /* 0x000fe20000000000 */
[----:B------:R-:W-:Y:S01]  /*1d10*/  @!P2 IMAD.MOV R21, RZ, RZ, -R21 ;  /* 0x000000ffff15a224 */ /* 0x000fe200078e0a15 */
[C---:B------:R-:W-:Y:S01]  /*1d20*/  ISETP.GT.U32.AND P2, PT, R2.reuse, R19, PT ;  /* 0x000000130200720c */ /* 0x040fe20003f44070 */
[----:B------:R-:W-:Y:S01]  /*1d30*/  @!P3 IMAD.MOV R16, RZ, RZ, -R16 ;  /* 0x000000ffff10b224 */ /* 0x000fe200078e0a10 */
[----:B------:R-:W-:Y:S01]  /*1d40*/  ISETP.GT.U32.AND P3, PT, R2, R41, PT ;  /* 0x000000290200720c */ /* 0x000fe20003f64070 */
[----:B------:R-:W-:Y:S01]  /*1d50*/  IMAD.MOV R5, RZ, RZ, -R4 ;  /* 0x000000ffff057224 */ /* 0x000fe200078e0a04 */
[----:B------:R-:W-:Y:S01]  /*1d60*/  ISETP.GE.AND P1, PT, R42, RZ, PT ;  /* 0x000000ff2a00720c */ /* 0x000fe20003f26270 */
[----:B------:R-:W-:-:S04]  /*1d70*/  IMAD.HI.U32 R4, R6, R18, RZ ;  /* 0x0000001206047227 */ /* 0x000fc800078e00ff */
[----:B------:R-:W-:Y:S01]  /*1d80*/  @!P6 IMAD.IADD R47, R47, 0x1, -R2 ;  /* 0x000000012f2fe824 */ /* 0x000fe200078e0a02 */
[----:B------:R-:W-:Y:S01]  /*1d90*/  ISETP.GT.U32.AND P6, PT, R2, R45, PT ;  /* 0x0000002d0200720c */ /* 0x000fe20003fc4070 */
[----:B------:R-:W-:-:S04]  /*1da0*/  IMAD.HI.U32 R6, R6, R40, RZ ;  /* 0x0000002806067227 */ /* 0x000fc800078e00ff */
[----:B------:R-:W-:Y:S02]  /*1db0*/  IMAD.MOV R4, RZ, RZ, -R4 ;  /* 0x000000ffff047224 */ /* 0x000fe400078e0a04 */
[----:B------:R-:W-:Y:S02]  /*1dc0*/  IMAD.MOV R6, RZ, RZ, -R6 ;  /* 0x000000ffff067224 */ /* 0x000fe400078e0a06 */
[C---:B------:R-:W-:Y:S01]  /*1dd0*/  IMAD R37, R2.reuse, R5, R37 ;  /* 0x0000000502257224 */ /* 0x040fe200078e0225 */
[----:B0-----:R-:W-:Y:S01]  /*1de0*/  R2UR UR9, R7 ;  /* 0x00000000070972ca */ /* 0x001fe200000e0000 */
[----:B------:R-:W-:Y:S01]  /*1df0*/  @!P5 IMAD.MOV R15, RZ, RZ, -R15 ;  /* 0x000000ffff0fd224 */ /* 0x000fe200078e0a0f */
[C---:B------:R-:W-:Y:S01]  /*1e00*/  ISETP.GT.U32.AND P5, PT, R2.reuse, R43, PT ;  /* 0x0000002b0200720c */ /* 0x040fe20003fa4070 */
[C---:B------:R-:W-:Y:S02]  /*1e10*/  IMAD R18, R3.reuse, R4, R18 ;  /* 0x0000000403127224 */ /* 0x040fe400078e0212 */
[----:B------:R-:W-:Y:S01]  /*1e20*/  @!P4 IMAD.MOV R20, RZ, RZ, -R20 ;  /* 0x000000ffff14c224 */ /* 0x000fe200078e0a14 */
[C---:B------:R-:W-:Y:S01]  /*1e30*/  ISETP.GT.U32.AND P4, PT, R2.reuse, R39, PT ;  /* 0x000000270200720c */ /* 0x040fe20003f84070 */
[----:B------:R-:W-:Y:S01]  /*1e40*/  IMAD R40, R3, R6, R40 ;  /* 0x0000000603287224 */ /* 0x000fe200078e0228 */
[----:B------:R-:W0:Y:S01]  /*1e50*/  LDC.64 R4, c[0x0][0x3a0] ;  /* 0x0000e800ff047b82 */ /* 0x000e220000000a00 */
[--C-:B------:R-:W-:Y:S01]  /*1e60*/  @!P2 IMAD.IADD R19, R19, 0x1, -R2.reuse ;  /* 0x000000011313a824 */ /* 0x100fe200078e0a02 */
[C---:B------:R-:W-:Y:S01]  /*1e70*/  ISETP.GT.U32.AND P2, PT, R2.reuse, R37, PT ;  /* 0x000000250200720c */ /* 0x040fe20003f44070 */
[----:B------:R-:W-:Y:S01]  /*1e80*/  @!P3 IMAD.IADD R41, R41, 0x1, -R2 ;  /* 0x000000012929b824 */ /* 0x000fe200078e0a02 */
[----:B------:R-:W-:Y:S01]  /*1e90*/  ISETP.GT.U32.AND P3, PT, R3, R18, PT ;  /* 0x000000120300720c */ /* 0x000fe20003f64070 */
[----:B------:R-:W-:Y:S01]  /*1ea0*/  @!P1 IMAD.MOV R14, RZ, RZ, -R14 ;  /* 0x000000ffff0e9224 */ /* 0x000fe200078e0a0e */
[C---:B------:R-:W-:Y:S01]  /*1eb0*/  ISETP.GT.U32.AND P1, PT, R2.reuse, R47, PT ;  /* 0x0000002f0200720c */ /* 0x040fe20003f24070 */
[----:B------:R-:W-:Y:S01]  /*1ec0*/  @!P6 IMAD.IADD R45, R45, 0x1, -R2 ;  /* 0x000000012d2de824 */ /* 0x000fe200078e0a02 */
[----:B------:R-:W-:Y:S01]  /*1ed0*/  ISETP.GT.U32.AND P6, PT, R3, R40, PT ;  /* 0x000000280300720c */ /* 0x000fe20003fc4070 */
[----:B------:R-:W-:Y:S01]  /*1ee0*/  @!P0 IMAD.MOV R22, RZ, RZ, -R22 ;  /* 0x000000ffff168224 */ /* 0x000fe200078e0a16 */
[----:B------:R-:W-:Y:S01]  /*1ef0*/  ISETP.GT.U32.AND P0, PT, R2, R12, PT ;  /* 0x0000000c0200720c */ /* 0x000fe20003f04070 */
[--C-:B------:R-:W-:Y:S01]  /*1f00*/  @!P5 IMAD.IADD R43, R43, 0x1, -R2.reuse ;  /* 0x000000012b2bd824 */ /* 0x100fe200078e0a02 */
[----:B------:R-:W-:Y:S01]  /*1f10*/  ISETP.GE.AND P5, PT, R48, RZ, PT ;  /* 0x000000ff3000720c */ /* 0x000fe20003fa6270 */
[--C-:B------:R-:W-:Y:S01]  /*1f20*/  @!P4 IMAD.IADD R39, R39, 0x1, -R2.reuse ;  /* 0x000000012727c824 */ /* 0x100fe200078e0a02 */
[----:B------:R-:W-:Y:S01]  /*1f30*/  ISETP.GE.AND P4, PT, R46, RZ, PT ;  /* 0x000000ff2e00720c */ /* 0x000fe20003f86270 */
[--C-:B------:R-:W-:Y:S01]  /*1f40*/  @!P2 IMAD.IADD R37, R37, 0x1, -R2.reuse ;  /* 0x000000012525a824 */ /* 0x100fe200078e0a02 */
[----:B------:R-:W-:Y:S01]  /*1f50*/  ISETP.GE.AND P2, PT, R50, RZ, PT ;  /* 0x000000ff3200720c */ /* 0x000fe20003f46270 */
[--C-:B------:R-:W-:Y:S01]  /*1f60*/  @!P3 IMAD.IADD R18, R18, 0x1, -R3.reuse ;  /* 0x000000011212b824 */ /* 0x100fe200078e0a03 */
[----:B------:R-:W-:Y:S01]  /*1f70*/  ISETP.GE.AND P3, PT, R51, RZ, PT ;  /* 0x000000ff3300720c */ /* 0x000fe20003f66270 */
[----:B------:R-:W-:Y:S01]  /*1f80*/  @!P1 IMAD.IADD R47, R47, 0x1, -R2 ;  /* 0x000000012f2f9824 */ /* 0x000fe200078e0a02 */
[----:B------:R-:W-:Y:S01]  /*1f90*/  ISETP.GE.AND P1, PT, R49, RZ, PT ;  /* 0x000000ff3100720c */ /* 0x000fe20003f26270 */
[----:B------:R-:W-:-:S02]  /*1fa0*/  @!P6 IMAD.IADD R40, R40, 0x1, -R3 ;  /* 0x000000012828e824 */ /* 0x000fc400078e0a03 */
[----:B------:R-:W-:Y:S01]  /*1fb0*/  @!P0 IMAD.IADD R12, R12, 0x1, -R2 ;  /* 0x000000010c0c8824 */ /* 0x000fe200078e0a02 */
[----:B------:R-:W-:Y:S01]  /*1fc0*/  ISETP.NE.U32.AND P0, PT, R10, RZ, PT ;  /* 0x000000ff0a00720c */ /* 0x000fe20003f05070 */
[----:B------:R-:W-:Y:S01]  /*1fd0*/  IMAD.MOV.U32 R10, RZ, RZ, R17 ;  /* 0x000000ffff0a7224 */ /* 0x000fe200078e0011 */
[C---:B------:R-:W-:Y:S01]  /*1fe0*/  ISETP.GT.U32.AND P6, PT, R3.reuse, R40, PT ;  /* 0x000000280300720c */ /* 0x040fe20003fc4070 */
[----:B------:R-:W-:Y:S01]  /*1ff0*/  @!P5 IMAD.MOV R12, RZ, RZ, -R12 ;  /* 0x000000ffff0cd224 */ /* 0x000fe200078e0a0c */
[----:B------:R-:W-:Y:S01]  /*2000*/  ISETP.GT.U32.AND P5, PT, R3, R18, PT ;  /* 0x000000120300720c */ /* 0x000fe20003fa4070 */
[----:B------:R-:W-:Y:S02]  /*2010*/  IMAD.MOV.U32 R7, RZ, RZ, R19 ;  /* 0x000000ffff077224 */ /* 0x000fe400078e0013 */
[----:B------:R-:W-:Y:S01]  /*2020*/  @!P4 IMAD.MOV R13, RZ, RZ, -R13 ;  /* 0x000000ffff0dc224 */ /* 0x000fe200078e0a0d */
[----:B------:R-:W-:Y:S01]  /*2030*/  ISETP.GT.U32.AND P4, PT, R2, R37, PT ;  /* 0x000000250200720c */ /* 0x000fe20003f84070 */
[----:B------:R-:W-:Y:S01]  /*2040*/  @!P2 IMAD.MOV R10, RZ, RZ, -R10 ;  /* 0x000000ffff0aa224 */ /* 0x000fe200078e0a0a */
[----:B------:R-:W-:Y:S01]  /*2050*/  ISETP.GE.AND P2, PT, R58, RZ, PT ;  /* 0x000000ff3a00720c */ /* 0x000fe20003f46270 */
[----:B------:R-:W-:Y:S01]  /*2060*/  @!P3 IMAD.MOV R7, RZ, RZ, -R7 ;  /* 0x000000ffff07b224 */ /* 0x000fe200078e0a07 */
[----:B------:R-:W-:Y:S01]  /*2070*/  ISETP.GE.AND P3, PT, R57, RZ, PT ;  /* 0x000000ff3900720c */ /* 0x000fe20003f66270 */
[----:B------:R-:W-:Y:S01]  /*2080*/  @!P1 IMAD.MOV R11, RZ, RZ, -R11 ;  /* 0x000000ffff0b9224 */ /* 0x000fe200078e0a0b */
[----:B------:R-:W-:Y:S01]  /*2090*/  ISETP.GE.AND P1, PT, R52, RZ, PT ;  /* 0x000000ff3400720c */ /* 0x000fe20003f26270 */
[--C-:B------:R-:W-:Y:S01]  /*20a0*/  @!P6 IMAD.IADD R40, R40, 0x1, -R3.reuse ;  /* 0x000000012828e824 */ /* 0x100fe200078e0a03 */
[----:B------:R-:W-:Y:S01]  /*20b0*/  ISETP.NE.AND P6, PT, R8, RZ, PT ;  /* 0x000000ff0800720c */ /* 0x000fe20003fc5270 */
[----:B------:R-:W-:Y:S01]  /*20c0*/  @!P5 IMAD.IADD R18, R18, 0x1, -R3 ;  /* 0x000000011212d824 */ /* 0x000fe200078e0a03 */
[----:B------:R-:W-:Y:S01]  /*20d0*/  ISETP.GE.AND P5, PT, R54, RZ, PT ;  /* 0x000000ff3600720c */ /* 0x000fe20003fa6270 */
[----:B------:R-:W-:Y:S01]  /*20e0*/  IMAD.MOV.U32 R42, RZ, RZ, R40 ;  /* 0x000000ffff2a7224 */ /* 0x000fe200078e0028 */
[----:B------:R-:W-:Y:S01]  /*20f0*/  LOP3.LUT R3, RZ, R8, RZ, 0x33, !PT ;  /* 0x00000008ff037212 */ /* 0x000fe200078e33ff */
[----:B------:R-:W-:Y:S01]  /*2100*/  @!P4 IMAD.IADD R37, R37, 0x1, -R2 ;  /* 0x000000012525c824 */ /* 0x000fe200078e0a02 */
[----:B------:R-:W-:Y:S01]  /*2110*/  ISETP.GE.AND P4, PT, R53, RZ, PT ;  /* 0x000000ff3500720c */ /* 0x000fe20003f86270 */
[----:B------:R-:W-:-:S02]  /*2120*/  IMAD.MOV.U32 R6, RZ, RZ, R39 ;  /* 0x000000ffff067224 */ /* 0x000fc400078e0027 */
[----:B------:R-:W-:Y:S01]  /*2130*/  @!P2 IMAD.MOV R18, RZ, RZ, -R18 ;  /* 0x000000ffff12a224 */ /* 0x000fe200078e0a12 */
[----:B------:R-:W-:Y:S01]  /*2140*/  ISETP.GE.AND P2, PT, R56, RZ, PT ;  /* 0x000000ff3800720c */ /* 0x000fe20003f46270 */
[----:B------:R-:W-:Y:S01]  /*2150*/  @!P3 IMAD.MOV R42, RZ, RZ, -R42 ;  /* 0x000000ffff2ab224 */ /* 0x000fe200078e0a2a */
[----:B------:R-:W-:Y:S01]  /*2160*/  ISETP.GE.AND P3, PT, R44, RZ, PT ;  /* 0x000000ff2c00720c */ /* 0x000fe20003f66270 */
[----:B------:R-:W-:Y:S01]  /*2170*/  @!P1 IMAD.MOV R6, RZ, RZ, -R6 ;  /* 0x000000ffff069224 */ /* 0x000fe200078e0a06 */
[----:B------:R-:W-:Y:S01]  /*2180*/  ISETP.GE.AND P1, PT, R55, RZ, PT ;  /* 0x000000ff3700720c */ /* 0x000fe20003f26270 */
[----:B------:R-:W-:Y:S01]  /*2190*/  IMAD.MOV.U32 R17, RZ, RZ, R43 ;  /* 0x000000ffff117224 */ /* 0x000fe200078e002b */
[C---:B------:R-:W-:Y:S01]  /*21a0*/  SEL R40, R3.reuse, R18, !P6 ;  /* 0x0000001203287207 */ /* 0x040fe20007000000 */
[----:B------:R-:W-:Y:S01]  /*21b0*/  IMAD.MOV.U32 R8, RZ, RZ, R41 ;  /* 0x000000ffff087224 */ /* 0x000fe200078e0029 */
[----:B------:R-:W-:Y:S01]  /*21c0*/  SEL R42, R3, R42, !P6 ;  /* 0x0000002a032a7207 */ /* 0x000fe20007000000 */
[----:B0-----:R-:W-:-:S02]  /*21d0*/  VIADD R3, R4, 0xfffffff7 ;  /* 0xfffffff704037836 */ /* 0x001fc40000000000 */
[----:B------:R-:W-:Y:S02]  /*21e0*/  VIADD R2, R4, 0xffffffff ;  /* 0xffffffff04027836 */ /* 0x000fe40000000000 */
[----:B------:R-:W-:Y:S01]  /*21f0*/  @!P5 IMAD.MOV R17, RZ, RZ, -R17 ;  /* 0x000000ffff11d224 */ /* 0x000fe200078e0a11 */
[----:B------:R-:W-:Y:S01]  /*2200*/  ISETP.GE.U32.AND P5, PT, R3, 0x7fffffb8, PT ;  /* 0x7fffffb80300780c */ /* 0x000fe20003fa6070 */
[----:B------:R-:W-:Y:S01]  /*2210*/  @!P4 IMAD.MOV R8, RZ, RZ, -R8 ;  /* 0x000000ffff08c224 */ /* 0x000fe200078e0a08 */
[----:B------:R-:W-:Y:S01]  /*2220*/  ISETP.GE.U32.AND P4, PT, R2, 0x7fffffc0, PT ;  /* 0x7fffffc00200780c */ /* 0x000fe20003f86070 */
[----:B------:R-:W-:Y:S02]  /*2230*/  IMAD.MOV.U32 R18, RZ, RZ, R45 ;  /* 0x000000ffff127224 */ /* 0x000fe400078e002d */
[C---:B------:R-:W-:Y:S02]  /*2240*/  VIADD R3, R4.reuse, 0xffffffec ;  /* 0xffffffec04037836 */ /* 0x040fe40000000000 */
[----:B------:R-:W-:-:S02]  /*2250*/  VIADD R2, R4, 0xffffffed ;  /* 0xffffffed04027836 */ /* 0x000fc40000000000 */
[----:B------:R-:W-:Y:S02]  /*2260*/  IMAD.MOV.U32 R19, RZ, RZ, R47 ;  /* 0x000000ffff137224 */ /* 0x000fe400078e002f */
[----:B------:R-:W-:Y:S01]  /*2270*/  @!P1 IMAD.MOV R18, RZ, RZ, -R18 ;  /* 0x000000ffff129224 */ /* 0x000fe200078e0a12 */
[----:B------:R-:W-:Y:S01]  /*2280*/  ISETP.GE.U32.AND P1, PT, R3, 0x7fffffad, PT ;  /* 0x7fffffad0300780c */ /* 0x000fe20003f26070 */
[----:B------:R-:W-:Y:S01]  /*2290*/  @!P2 IMAD.MOV R19, RZ, RZ, -R19 ;  /* 0x000000ffff13a224 */ /* 0x000fe200078e0a13 */
[----:B------:R-:W-:Y:S01]  /*22a0*/  ISETP.GE.U32.AND P2, PT, R2, 0x7fffffae, PT ;  /* 0x7fffffae0200780c */ /* 0x000fe20003f46070 */
[C---:B------:R-:W-:Y:S01]  /*22b0*/  VIADD R3, R4.reuse, 0xffffffee ;  /* 0xffffffee04037836 */ /* 0x040fe20000000000 */
[----:B------:R-:W-:Y:S01]  /*22c0*/  SEL R51, RZ, 0x1, P1 ;  /* 0x00000001ff337807 */ /* 0x000fe20000800000 */
[C---:B------:R-:W-:Y:S01]  /*22d0*/  VIADD R2, R4.reuse, 0xffffffef ;  /* 0xffffffef04027836 */ /* 0x040fe20000000000 */
[----:B------:R-:W-:Y:S01]  /*22e0*/  SEL R78, RZ, 0x1fffe, P2 ;  /* 0x0001fffeff4e7807 */ /* 0x000fe20001000000 */
[C---:B------:R-:W-:Y:S01]  /*22f0*/  VIADD R39, R4.reuse, 0xffffffe6 ;  /* 0xffffffe604277836 */ /* 0x040fe20000000000 */
[----:B------:R-:W-:Y:S01]  /*2300*/  ISETP.GE.U32.AND P6, PT, R3, 0x7fffffaf, PT ;  /* 0x7fffffaf0300780c */ /* 0x000fe20003fc6070 */
[----:B------:R-:W-:Y:S01]  /*2310*/  VIADD R3, R4, 0xffffffe8 ;  /* 0xffffffe804037836 */ /* 0x000fe20000000000 */
[----:B------:R-:W-:Y:S01]  /*2320*/  ISETP.GE.U32.AND P1, PT, R2, 0x7fffffb0, PT ;  /* 0x7fffffb00200780c */ /* 0x000fe20003f26070 */
        /* <DEDUP_REMOVED lines=10> */
[C---:B------:R-:W-:Y:S01]  /*23d0*/  VIADD R3, R4.reuse, 0xffffffe4 ;  /* 0xffffffe404037836 */ /* 0x040fe20000000000 */
[----:B------:R-:W-:Y:S01]  /*23e0*/  SEL R73, RZ, 0x1, P2 ;  /* 0x00000001ff497807 */ /* 0x000fe20001000000 */
        /* <DEDUP_REMOVED lines=8> */
[----:B-1----:R-:W-:Y:S01]  /*2470*/  VIADD R57, R4, 0xffffffd8 ;  /* 0xffffffd804397836 */ /* 0x002fe20000000000 */
[----:B------:R-:W-:Y:S01]  /*2480*/  BAR.SYNC.DEFER_BLOCKING 0x0 ;  /* 0x0000000000007b1d */ /* 0x000fe20000010000 */
[----:B------:R-:W-:Y:S01]  /*2490*/  ISETP.GE.U32.AND P1, PT, R2, 0x7fffffa6, PT ;  /* 0x7fffffa60200780c */ /* 0x000fe20003f26070 */
[C---:B------:R-:W-:Y:S01]  /*24a0*/  VIADD R2, R4.reuse, 0xffffffe1 ;  /* 0xffffffe104027836 */ /* 0x040fe20000000000 */
[----:B------:R-:W-:Y:S01]  /*24b0*/  SEL R77, RZ, 0x1, P6 ;  /* 0x00000001ff4d7807 */ /* 0x000fe20003000000 */
[C---:B------:R-:W-:Y:S01]  /*24c0*/  VIADD R61, R4.reuse, 0xffffffd4 ;  /* 0xffffffd4043d7836 */ /* 0x040fe20000000000 */
[----:B------:R-:W-:Y:S01]  /*24d0*/  SEL R80, RZ, 0x7fff8, P2 ;  /* 0x0007fff8ff507807 */ /* 0x000fe20001000000 */
[C---:B------:R-:W-:Y:S01]  /*24e0*/  VIADD R65, R4.reuse, 0xffffffd0 ;  /* 0xffffffd004417836 */ /* 0x040fe20000000000 */
        /* <DEDUP_REMOVED lines=12> */
[----:B------:R-:W-:-:S02]  /*25b0*/  SEL R84, RZ, 0x7fff8, P6 ;  /* 0x0007fff8ff547807 */ /* 0x000fc40003000000 */
[----:B------:R-:W-:Y:S02]  /*25c0*/  SEL R90, RZ, 0x1fffe, P1 ;  /* 0x0001fffeff5a7807 */ /* 0x000fe40000800000 */
[----:B------:R-:W-:Y:S02]  /*25d0*/  ISETP.GE.U32.AND P6, PT, R39, 0x7fffffa3, PT ;  /* 0x7fffffa32700780c */ /* 0x000fe40003fc6070 */
[----:B------:R-:W-:Y:S01]  /*25e0*/  ISETP.GE.U32.AND P1, PT, R2, 0x7fffffa4, PT ;  /* 0x7fffffa40200780c */ /* 0x000fe20003f26070 */
[C---:B------:R-:W-:Y:S01]  /*25f0*/  VIADD R2, R4.reuse, 0xffffffcd ;  /* 0xffffffcd04027836 */ /* 0x040fe20000000000 */
[----:B------:R-:W-:Y:S02]  /*2600*/  SEL R79, RZ, 0x4, P6 ;  /* 0x00000004ff4f7807 */ /* 0x000fe40003000000 */
[----:B------:R-:W-:Y:S01]  /*2610*/  ISETP.GE.U32.AND P6, PT, R3, 0x7fffff8d, PT ;  /* 0x7fffff8d0300780c */ /* 0x000fe20003fc6070 */
[----:B------:R-:W-:Y:S01]  /*2620*/  VIADD R3, R4, 0xffffffce ;  /* 0xffffffce04037836 */ /* 0x000fe20000000000 */
[----:B------:R-:W-:-:S02]  /*2630*/  SEL R88, RZ, 0x7fff8, P1 ;  /* 0x0007fff8ff587807 */ /* 0x000fc40000800000 */
[----:B------:R-:W-:Y:S01]  /*2640*/  ISETP.GE.U32.AND P1, PT, R2, 0x7fffff8e, PT ;  /* 0x7fffff8e0200780c */ /* 0x000fe20003f26070 */
[----:B------:R-:W-:Y:S01]  /*2650*/  VIADD R2, R4, 0xffffffcf ;  /* 0xffffffcf04027836 */ /* 0x000fe20000000000 */
[----:B------:R-:W-:Y:S02]  /*2660*/  SEL R39, RZ, 0x1, P6 ;  /* 0x00000001ff277807 */ /* 0x000fe40003000000 */
[----:B------:R-:W-:Y:S02]  /*2670*/  ISETP.GE.U32.AND P6, PT, R3, 0x7fffff8f, PT ;  /* 0x7fffff8f0300780c */ /* 0x000fe40003fc6070 */
[----:B------:R-:W-:Y:S02]  /*2680*/  SEL R46, RZ, 0x1fffe, P1 ;  /* 0x0001fffeff2e7807 */ /* 0x000fe40000800000 */
[----:B------:R-:W-:Y:S01]  /*2690*/  ISETP.GE.U32.AND P1, PT, R2, 0x7fffff90, PT ;  /* 0x7fffff900200780c */ /* 0x000fe20003f26070 */
[----:B------:R-:W-:Y:S01]  /*26a0*/  VIADD R2, R4, 0xffffffc9 ;  /* 0xffffffc904027836 */ /* 0x000fe20000000000 */
[----:B------:R-:W-:-:S02]  /*26b0*/  SEL R3, RZ, 0x4, P6 ;  /* 0x00000004ff037807 */ /* 0x000fc40003000000 */
[----:B------:R-:W-:Y:S01]  /*26c0*/  ISETP.GE.U32.AND P6, PT, R41, 0x7fffff89, PT ;  /* 0x7fffff892900780c */ /* 0x000fe20003fc6070 */
[----:B------:R-:W-:Y:S01]  /*26d0*/  VIADD R41, R4, 0xffffffca ;  /* 0xffffffca04297836 */ /* 0x000fe20000000000 */
[----:B------:R-:W-:Y:S02]  /*26e0*/  SEL R44, RZ, 0x7fff8, P1 ;  /* 0x0007fff8ff2c7807 */ /* 0x000fe40000800000 */
[----:B------:R-:W-:Y:S01]  /*26f0*/  ISETP.GE.U32.AND P1, PT, R2, 0x7fffff8a, PT ;  /* 0x7fffff8a0200780c */ /* 0x000fe20003f26070 */
[----:B------:R-:W-:Y:S01]  /*2700*/  VIADD R2, R4, 0xffffffcb ;  /* 0xffffffcb04027836 */ /* 0x000fe20000000000 */
[----:B------:R-:W-:Y:S02]  /*2710*/  SEL R43, RZ, 0x1, P6 ;  /* 0x00000001ff2b7807 */ /* 0x000fe40003000000 */
[----:B------:R-:W-:Y:S02]  /*2720*/  ISETP.GE.U32.AND P6, PT, R41, 0x7fffff8b, PT ;  /* 0x7fffff8b2900780c */ /* 0x000fe40003fc6070 */
[----:B------:R-:W-:-:S02]  /*2730*/  SEL R50, RZ, 0x1fffe, P1 ;  /* 0x0001fffeff327807 */ /* 0x000fc40000800000 */
[----:B------:R-:W-:Y:S01]  /*2740*/  ISETP.GE.U32.AND P1, PT, R2, 0x7fffff8c, PT ;  /* 0x7fffff8c0200780c */ /* 0x000fe20003f26070 */
[C---:B------:R-:W-:Y:S01]  /*2750*/  VIADD R2, R4.reuse, 0xffffffc5 ;  /* 0xffffffc504027836 */ /* 0x040fe20000000000 */
[----:B------:R-:W-:Y:S02]  /*2760*/  SEL R41, RZ, 0x4, P6 ;  /* 0x00000004ff297807 */ /* 0x000fe40003000000 */
[----:B------:R-:W-:Y:S01]  /*2770*/  ISETP.GE.U32.AND P6, PT, R45, 0x7fffff85, PT ;  /* 0x7fffff852d00780c */ /* 0x000fe20003fc6070 */
[----:B------:R-:W-:Y:S01]  /*2780*/  VIADD R45, R4, 0xffffffc7 ;  /* 0xffffffc7042d7836 */ /* 0x000fe20000000000 */
        /* <DEDUP_REMOVED lines=12> */
[----:B------:R-:W-:Y:S02]  /*2850*/  SEL R58, RZ, 0x1fffe, P6 ;  /* 0x0001fffeff3a7807 */ /* 0x000fe40003000000 */
[----:B------:R-:W-:Y:S01]  /*2860*/  ISETP.GE.U32.AND P6, PT, R2, 0x7fffff84, PT ;  /* 0x7fffff840200780c */ /* 0x000fe20003fc6070 */
[----:B------:R-:W-:Y:S01]  /*2870*/  VIADD R2, R4, 0xffffffdd ;  /* 0xffffffdd04027836 */ /* 0x000fe20000000000 */
[----:B------:R-:W-:Y:S02]  /*2880*/  ISETP.GE.U32.AND P1, PT, R49, 0x7fffff83, PT ;  /* 0x7fffff833100780c */ /* 0x000fe40003f26070 */
[----:B------:R-:W-:Y:S02]  /*2890*/  SEL R56, RZ, 0x7fff8, P6 ;  /* 0x0007fff8ff387807 */ /* 0x000fe40003000000 */
[----:B------:R-:W-:Y:S02]  /*28a0*/  SEL R49, RZ, 0x4, P1 ;  /* 0x00000004ff317807 */ /* 0x000fe40000800000 */
[----:B------:R-:W-:Y:S01]  /*28b0*/  ISETP.GE.U32.AND P6, PT, R2, 0x7fffff9e, PT ;  /* 0x7fffff9e0200780c */ /* 0x000fe20003fc6070 */
[C---:B------:R-:W-:Y:S01]  /*28c0*/  VIADD R2, R4.reuse, 0xffffffdf ;  /* 0xffffffdf04027836 */ /* 0x040fe20000000000 */
[----:B------:R-:W-:Y:S01]  /*28d0*/  ISETP.GE.U32.AND P1, PT, R53, 0x7fffff9d, PT ;  /* 0x7fffff9d3500780c */ /* 0x000fe20003f26070 */
[----:B------:R-:W-:Y:S01]  /*28e0*/  VIADD R53, R4, 0xffffffde ;  /* 0xffffffde04357836 */ /* 0x000fe20000000000 */
[----:B------:R-:W-:-:S02]  /*28f0*/  SEL R62, RZ, 0x1fffe, P6 ;  /* 0x0001fffeff3e7807 */ /* 0x000fc40003000000 */
[----:B------:R-:W-:Y:S02]  /*2900*/  SEL R55, RZ, 0x1, P1 ;  /* 0x00000001ff377807 */ /* 0x000fe40000800000 */
[----:B------:R-:W-:Y:S01]  /*2910*/  ISETP.GE.U32.AND P6, PT, R2, 0x7fffffa0, PT ;  /* 0x7fffffa00200780c */ /* 0x000fe20003fc6070 */
[C---:B------:R-:W-:Y:S01]  /*2920*/  VIADD R2, R4.reuse, 0xffffffd9 ;  /* 0xffffffd904027836 */ /* 0x040fe20000000000 */
[----:B------:R-:W-:Y:S02]  /*2930*/  ISETP.GE.U32.AND P1, PT, R53, 0x7fffff9f, PT ;  /* 0x7fffff9f3500780c */ /* 0x000fe40003f26070 */
[----:B------:R-:W-:Y:S02]  /*2940*/  SEL R60, RZ, 0x7fff8, P6 ;  /* 0x0007fff8ff3c7807 */ /* 0x000fe40003000000 */
[----:B------:R-:W-:Y:S02]  /*2950*/  SEL R53, RZ, 0x4, P1 ;  /* 0x00000004ff357807 */ /* 0x000fe40000800000 */
[----:B------:R-:W-:Y:S01]  /*2960*/  ISETP.GE.U32.AND P1, PT, R57, 0x7fffff99, PT ;  /* 0x7fffff993900780c */ /* 0x000fe20003f26070 */
[----:B------:R-:W-:Y:S01]  /*2970*/  VIADD R57, R4, 0xffffffda ;  /* 0xffffffda04397836 */ /* 0x000fe20000000000 */
        /* <DEDUP_REMOVED lines=27> */
[----:B------:R-:W-:Y:S02]  /*2b30*/  SHF.R.S32.HI R65, RZ, 0x6, R0 ;  /* 0x00000006ff417819 */ /* 0x000fe40000011400 */
[----:B------:R-:W-:Y:S02]  /*2b40*/  ISETP.GE.U32.AND P6, PT, R2, 0x7fffff93, PT ;  /* 0x7fffff930200780c */ /* 0x000fe40003fc6070 */
[----:B------:R-:W-:Y:S02]  /*2b50*/  LOP3.LUT R2, R0, 0x40, RZ, 0xc0, !PT ;  /* 0x0000004000027812 */ /* 0x000fe400078ec0ff */
[----:B------:R-:W-:Y:S02]  /*2b60*/  SGXT R0, R65, 0x1 ;  /* 0x000000014100781a */ /* 0x000fe40000000200 */
[----:B------:R-:W-:Y:S01]  /*2b70*/  SEL R65, RZ, 0x4, P6 ;  /* 0x00000004ff417807 */ /* 0x000fe20003000000 */
[----:B------:R-:W-:Y:S01]  /*2b80*/  IMAD R2, R2, 0x80, R81 ;  /* 0x0000008002027824 */ /* 0x000fe200078e0251 */
[----:B------:R-:W-:-:S02]  /*2b90*/  ISETP.GE.U32.AND P6, PT, R72, 0x7fffff94, PT ;  /* 0x7fffff944800780c */ /* 0x000fc40003fc6070 */
[----:B------:R-:W-:Y:S02]  /*2ba0*/  LOP3.LUT R0, R81, 0x90, R0, 0x78, !PT ;  /* 0x0000009051007812 */ /* 0x000fe400078e7800 */
[----:B------:R-:W-:Y:S01]  /*2bb0*/  SEL R72, RZ, 0x7fff8, P6 ;  /* 0x0007fff8ff487807 */ /* 0x000fe20003000000 */
[----:B------:R-:W-:Y:S08]  /*2bc0*/  BRA.U UP0, `(.L_x_5) ;  /* 0x0000000100187547 */ /* 0x000ff0000b800000 */
[----:B------:R-:W-:Y:S01]  /*2bd0*/  ELECT P6, URZ, PT ;  /* 0x0000000000ff782f */ /* 0x000fe200038c0000 */
[----:B------:R-:W-:Y:S01]  /*2be0*/  IMAD.MOV.U32 R81, RZ, RZ, 0x1 ;  /* 0x00000001ff517424 */ /* 0x000fe200078e00ff */
[----:B------:R-:W-:Y:S01]  /*2bf0*/  UMOV UR5, 0x40 ;  /* 0x0000004000057882 */ /* 0x000fe20000000000 */
[----:B------:R-:W-:Y:S01]  /*2c00*/  UVIRTCOUNT.DEALLOC.SMPOOL 0x80 ;  /* 0x000000800000784c */ /* 0x000fe20000000000 */
[----:B------:R-:W-:-:S09]  /*2c10*/  ULEA UR5, UR4, UR5, 0x18 ;  /* 0x0000000504057291 */ /* 0x000fd2000f8ec0ff */
[----:B------:R0:W-:Y:S03]  /*2c20*/  @P6 STS.U8 [UR5], R81 ;  /* 0x00000051ff006988 */ /* 0x0001e60008000005 */
.L_x_5:
[----:B------:R-:W-:Y:S01]  /*2c30*/  UIADD3 UR11, UPT, UPT, UR9, UR11, URZ ;  /* 0x0000000b090b7290 */ /* 0x000fe2000fffe0ff */
[----:B0-----:R-:W-:Y:S01]  /*2c40*/  SEL R81, RZ, 0x1, P2 ;  /* 0x00000001ff517807 */ /* 0x001fe20001000000 */
[----:B------:R-:W-:Y:S01]  /*2c50*/  IMAD.IADD R78, R51, 0x1, R78 ;  /* 0x00000001334e7824 */ /* 0x000fe200078e024e */
[----:B------:R-:W-:Y:S01]  /*2c60*/  SEL R51, RZ, 0x1, P1 ;  /* 0x00000001ff337807 */ /* 0x000fe20000800000 */
[----:B------:R-:W-:Y:S01]  /*2c70*/  VOTEU.ALL UP1, P0 ;  /* 0x0000000000ff7886 */ /* 0x000fe20000020000 */
[----:B------:R-:W-:Y:S01]  /*2c80*/  IMAD.IADD R73, R73, 0x1, R82 ;  /* 0x0000000149497824 */ /* 0x000fe200078e0252 */
[----:B------:R-:W-:Y:S01]  /*2c90*/  UMOV UR4, 0x1 ;  /* 0x0000000100047882 */ /* 0x000fe20000000000 */
[----:B------:R-:W-:Y:S01]  /*2ca0*/  IMAD.IADD R81, R81, 0x1, R90 ;  /* 0x0000000151517824 */ /* 0x000fe200078e025a */
[----:B------:R-:W-:Y:S01]  /*2cb0*/  UIADD3 UR6, UPT, UPT, UR10, 0x14000, URZ ;  /* 0x000140000a067890 */ /* 0x000fe2000fffe0ff */
[----:B------:R-:W-:Y:S01]  /*2cc0*/  STTM.x128 tmem[UR11], RZ ;  /* 0x000000ff000079ed */ /* 0x000fe200083c000b */
[----:B------:R-:W0:Y:S01]  /*2cd0*/  FENCE.VIEW.ASYNC.T ;  /* 0x00000000000073c6 */ /* 0x000e220000000200 */
[----:B------:R-:W-:Y:S01]  /*2ce0*/  IMAD.IADD R43, R43, 0x1, R50 ;  /* 0x000000012b2b7824 */ /* 0x000fe200078e0232 */
[----:B------:R-:W-:-:S04]  /*2cf0*/  @!UP1 UIADD3 UR14, UPT, UPT, -UR4, 0x100000, URZ ;  /* 0x00100000040e9890 */ /* 0x000fc8000fffe1ff */
[----:B------:R-:W-:Y:S02]  /*2d00*/  @!UP1 USHF.L.U32 UR15, UR14, 0xb, URZ ;  /* 0x0000000b0e0f9899 */ /* 0x000fe400080006ff */
[----:B------:R-:W-:Y:S01]  /*2d10*/  @!UP1 USHF.L.U32 UR14, UR14, 0x1, URZ ;  /* 0x000000010e0e9899 */ /* 0x000fe200080006ff */
[----:B------:R-:W-:Y:S01]  /*2d20*/  IMAD.IADD R51, R51, 0x1, R58 ;  /* 0x0000000133337824 */ /* 0x000fe200078e023a */
[----:B------:R-:W-:Y:S01]  /*2d30*/  LOP3.LUT R73, R73, 0x3, RZ, 0xc0, !PT ;  /* 0x0000000349497812 */ /* 0x000fe200078ec0ff */
[----:B------:R-:W-:Y:S01]  /*2d40*/  IMAD.IADD R77, R77, 0x1, R86 ;  /* 0x000000014d4d7824 */ /* 0x000fe200078e0256 */
[----:B------:R-:W-:Y:S01]  /*2d50*/  LOP3.LUT R81, R81, 0x3, RZ, 0xc0, !PT ;  /* 0x0000000351517812 */ /* 0x000fe200078ec0ff */
[----:B------:R-:W-:Y:S01]  /*2d60*/  IMAD.IADD R39, R39, 0x1, R46 ;  /* 0x0000000127277824 */ /* 0x000fe200078e022e */
[----:B------:R-:W-:Y:S01]  /*2d70*/  LOP3.LUT R43, R43, 0x3, RZ, 0xc0, !PT ;  /* 0x000000032b2b7812 */ /* 0x000fe200078ec0ff */
[----:B------:R-:W-:Y:S01]  /*2d80*/  IMAD.IADD R47, R47, 0x1, R54 ;  /* 0x000000012f2f7824 */ /* 0x000fe200078e0236 */
[----:B------:R-:W-:Y:S01]  /*2d90*/  LOP3.LUT R51, R51, 0x3, RZ, 0xc0, !PT ;  /* 0x0000000333337812 */ /* 0x000fe200078ec0ff */
[----:B------:R-:W1:Y:S01]  /*2da0*/  LDCU.128 UR16, c[0x0][0x380] ;  /* 0x00007000ff1077ac */ /* 0x000e620008000c00 */
[----:B------:R-:W-:Y:S01]  /*2db0*/  LOP3.LUT R77, R77, 0x3, RZ, 0xc0, !PT ;  /* 0x000000034d4d7812 */ /* 0x000fe200078ec0ff */
[----:B------:R-:W-:Y:S01]  /*2dc0*/  IMAD.IADD R59, R59, 0x1, R66 ;  /* 0x000000013b3b7824 */ /* 0x000fe200078e0242 */
[----:B------:R-:W-:Y:S01]  /*2dd0*/  IADD3 R71, PT, PT, R73, R80, R71 ;  /* 0x0000005049477210 */ /* 0x000fe20007ffe047 */
[----:B------:R-:W-:Y:S01]  /*2de0*/  UMOV UR12, UR6 ;  /* 0x00000006000c7c82 */ /* 0x000fe20008000000 */
[----:B------:R-:W-:Y:S01]  /*2df0*/  IADD3 R79, PT, PT, R81, R88, R79 ;  /* 0x00000058514f7210 */ /* 0x000fe20007ffe04f */
[----:B0-----:R-:W-:Y:S01]  /*2e00*/  VOTEU.ALL UP2, P0 ;  /* 0x0000000000ff7886 */ /* 0x001fe20000040000 */
[----:B------:R-:W-:Y:S01]  /*2e10*/  BAR.SYNC.DEFER_BLOCKING 0x0 ;  /* 0x0000000000007b1d */ /* 0x000fe20000010000 */
[----:B------:R-:W-:Y:S01]  /*2e20*/  LOP3.LUT R39, R39, 0x3, RZ, 0xc0, !PT ;  /* 0x0000000327277812 */ /* 0x000fe200078ec0ff */
[----:B------:R-:W-:Y:S01]  /*2e30*/  IMAD.IADD R67, R67, 0x1, R74 ;  /* 0x0000000143437824 */ /* 0x000fe200078e024a */
[----:B------:R-:W-:Y:S01]  /*2e40*/  LOP3.LUT R47, R47, 0x3, RZ, 0xc0, !PT ;  /* 0x000000032f2f7812 */ /* 0x000fe200078ec0ff */
[----:B------:R-:W-:Y:S01]  /*2e50*/  IMAD.IADD R63, R63, 0x1, R70 ;  /* 0x000000013f3f7824 */ /* 0x000fe200078e0246 */
[----:B------:R-:W-:Y:S01]  /*2e60*/  IADD3 R41, PT, PT, R43, R48, R41 ;  /* 0x000000302b297210 */ /* 0x000fe20007ffe029 */
[----:B------:R-:W-:Y:S01]  /*2e70*/  IMAD.SHL.U32 R48, R71, 0x100, RZ ;  /* 0x0000010047307824 */ /* 0x000fe200078e00ff */
[----:B------:R-:W-:Y:S01]  /*2e80*/  IADD3 R49, PT, PT, R51, R56, R49 ;  /* 0x0000003833317210 */ /* 0x000fe20007ffe031 */
[-C--:B------:R-:W-:Y:S01]  /*2e90*/  IMAD R40, R40, R5.reuse, RZ ;  /* 0x0000000528287224 */ /* 0x080fe200078e02ff */
[----:B------:R-:W-:Y:S01]  /*2ea0*/  IADD3 R75, PT, PT, R77, R84, R75 ;  /* 0x000000544d4b7210 */ /* 0x000fe20007ffe04b */
[----:B------:R-:W-:Y:S01]  /*2eb0*/  IMAD.SHL.U32 R41, R41, 0x100, RZ ;  /* 0x0000010029297824 */ /* 0x000fe200078e00ff */
[----:B------:R-:W-:Y:S01]  /*2ec0*/  LOP3.LUT R50, R79, 0xf, RZ, 0xc0, !PT ;  /* 0x0000000f4f327812 */ /* 0x000fe200078ec0ff */
[----:B------:R-:W0:Y:S01]  /*2ed0*/  LDC.64 R162, c[0x0][0x3a8] ;  /* 0x0000ea00ffa27b82 */ /* 0x000e220000000a00 */
[----:B------:R-:W-:Y:S01]  /*2ee0*/  LOP3.LUT R78, R78, 0x3, RZ, 0xc0, !PT ;  /* 0x000000034e4e7812 */ /* 0x000fe200078ec0ff */
[----:B------:R-:W-:Y:S01]  /*2ef0*/  IMAD R42, R42, R5, RZ ;  /* 0x000000052a2a7224 */ /* 0x000fe200078e02ff */
[----:B------:R-:W-:Y:S01]  /*2f00*/  IADD3 R3, PT, PT, R39, R44, R3 ;  /* 0x0000002c27037210 */ /* 0x000fe20007ffe003 */
[----:B------:R-:W-:Y:S01]  /*2f10*/  IMAD R50, R75, 0x10, R50 ;  /* 0x000000104b327824 */ /* 0x000fe200078e0232 */
[----:B------:R-:W-:Y:S01]  /*2f20*/  IADD3 R45, PT, PT, R47, R52, R45 ;  /* 0x000000342f2d7210 */ /* 0x000fe20007ffe02d */
[----:B------:R-:W2:Y:S01]  /*2f30*/  LDCU.64 UR24, c[0x0][0x358] ;  /* 0x00006b00ff1877ac */ /* 0x000ea20008000a00 */
[----:B------:R-:W-:Y:S01]  /*2f40*/  LOP3.LUT R44, R49, 0xf, RZ, 0xc0, !PT ;  /* 0x0000000f312c7812 */ /* 0x000fe200078ec0ff */
[----:B------:R-:W-:Y:S01]  /*2f50*/  IMAD.IADD R55, R55, 0x1, R62 ;  /* 0x0000000137377824 */ /* 0x000fe200078e023e */
[----:B------:R-:W-:Y:S01]  /*2f60*/  IADD3 R69, PT, PT, R78, R76, R69 ;  /* 0x0000004c4e457210 */ /* 0x000fe20007ffe045 */
[----:B------:R-:W-:Y:S01]  /*2f70*/  @!P3 IMAD.MOV R37, RZ, RZ, -R37 ;  /* 0x000000ffff25b224 */ /* 0x000fe200078e0a25 */
[----:B------:R-:W-:Y:S01]  /*2f80*/  LOP3.LUT R67, R67, 0x3, RZ, 0xc0, !PT ;  /* 0x0000000343437812 */ /* 0x000fe200078ec0ff */
[----:B------:R-:W3:Y:S02]  /*2f90*/  FENCE.VIEW.ASYNC.S ;  /* 0x00000000000073c6 */ /* 0x000ee40000000000 */
[----:B---3--:R-:W3:Y:S01]  /*2fa0*/  @!UP2 SYNCS.EXCH.64 URZ, [UR12], UR14 ;  /* 0x0000000e0cffa5b2 */ /* 0x008ee20008000100 */
[----:B------:R-:W-:Y:S01]  /*2fb0*/  LOP3.LUT R59, R59, 0x3, RZ, 0xc0, !PT ;  /* 0x000000033b3b7812 */ /* 0x000fe200078ec0ff */
[----:B------:R-:W-:Y:S01]  /*2fc0*/  IMAD R45, R45, 0x10, R44 ;  /* 0x000000102d2d7824 */ /* 0x000fe200078e022c */
[----:B------:R-:W-:Y:S01]  /*2fd0*/  LOP3.LUT R48, R48, 0xf00, RZ, 0xe2, !PT ;  /* 0x00000f0030307812 */ /* 0x000fe200078ee2ff */
[----:B------:R-:W-:Y:S01]  /*2fe0*/  VIADD R39, R4, 0xfffffffe ;  /* 0xfffffffe04277836 */ /* 0x000fe20000000000 */
[----:B------:R-:W-:Y:S01]  /*2ff0*/  LOP3.LUT R44, R41, 0xf00, RZ, 0xe2, !PT ;  /* 0x00000f00292c7812 */ /* 0x000fe200078ee2ff */
[----:B------:R-:W-:Y:S01]  /*3000*/  STL [R1+0x764], R0 ;  /* 0x0007640001007387 */ /* 0x000fe20000100800 */
[----:B------:R-:W-:Y:S01]  /*3010*/  LOP3.LUT R63, R63, 0x3, RZ, 0xc0, !PT ;  /* 0x000000033f3f7812 */ /* 0x000fe200078ec0ff */
[----:B------:R-:W-:Y:S01]  /*3020*/  IMAD R48, R69, 0x1000, R48 ;  /* 0x0000100045307824 */ /* 0x000fe200078e0230 */
[----:B------:R-:W-:Y:S01]  /*3030*/  IADD3 R65, PT, PT, R67, R72, R65 ;  /* 0x0000004843417210 */ /* 0x000fe20007ffe041 */
[----:B------:R-:W-:Y:S01]  /*3040*/  IMAD R3, R3, 0x1000, R44 ;  /* 0x0000100003037824 */ /* 0x000fe200078e022c */
[----:B------:R-:W-:-:S02]  /*3050*/  IADD3 R57, PT, PT, R59, R64, R57 ;  /* 0x000000403b397210 */ /* 0x000fc40007ffe039 */
[----:B------:R-:W-:Y:S02]  /*3060*/  LOP3.LUT R5, R50, 0xff, RZ, 0xc0, !PT ;  /* 0x000000ff32057812 */ /* 0x000fe400078ec0ff */
[----:B------:R-:W-:Y:S01]  /*3070*/  PRMT R43, RZ, 0x7610, R43 ;  /* 0x00007610ff2b7816 */ /* 0x000fe2000000002b */
[----:B------:R-:W-:Y:S01]  /*3080*/  IMAD.SHL.U32 R57, R57, 0x100, RZ ;  /* 0x0000010039397824 */ /* 0x000fe200078e00ff */
[----:B-1----:R-:W-:Y:S01]  /*3090*/  LEA R160, P3, R40, UR16, 0x1 ;  /* 0x0000001028a07c11 */ /* 0x002fe2000f8608ff */
[----:B------:R-:W-:Y:S01]  /*30a0*/  IMAD.IADD R5, R48, 0x1, R5 ;  /* 0x0000000130057824 */ /* 0x000fe200078e0205 */
[----:B------:R-:W-:Y:S01]  /*30b0*/  IADD3 R61, PT, PT, R63, R68, R61 ;  /* 0x000000443f3d7210 */ /* 0x000fe20007ffe03d */
[----:B0-----:R-:W-:Y:S01]  /*30c0*/  IMAD.SHL.U32 R47, R162, 0x10, RZ ;  /* 0x00000010a22f7824 */ /* 0x001fe200078e00ff */
[----:B------:R-:W-:Y:S01]  /*30d0*/  LOP3.LUT R46, R65, 0xf, RZ, 0xc0, !PT ;  /* 0x0000000f412e7812 */ /* 0x000fe200078ec0ff */
[----:B------:R-:W-:Y:S01]  /*30e0*/  STL [R1+0x778], R0 ;  /* 0x0007780001007387 */ /* 0x000fe20000100800 */
[----:B------:R-:W-:-:S02]  /*30f0*/  LOP3.LUT R44, R45, 0xff, RZ, 0xc0, !PT ;  /* 0x000000ff2d2c7812 */ /* 0x000fc400078ec0ff */
[----:B------:R-:W-:Y:S01]  /*3100*/  LOP3.LUT R55, R55, 0x3, RZ, 0xc0, !PT ;  /* 0x0000000337377812 */ /* 0x000fe200078ec0ff */
[----:B------:R-:W-:Y:S01]  /*3110*/  IMAD R61, R61, 0x10, R46 ;  /* 0x000000103d3d7824 */ /* 0x000fe200078e022e */
[----:B------:R-:W-:Y:S01]  /*3120*/  LEA.HI.X.SX32 R161, R40, UR17, 0x1, P3 ;  /* 0x0000001128a17c11 */ /* 0x000fe200098f0eff */
[----:B------:R-:W-:Y:S01]  /*3130*/  IMAD.IADD R3, R3, 0x1, R44 ;  /* 0x0000000103037824 */ /* 0x000fe200078e022c */
[----:B------:R-:W-:Y:S01]  /*3140*/  LEA R158, P3, R42, UR16, 0x1 ;  /* 0x000000102a9e7c11 */ /* 0x000fe2000f8608ff */
[----:B------:R-:W-:Y:S01]  /*3150*/  IMAD.SHL.U32 R155, R162, 0x20, RZ ;  /* 0x00000020a29b7824 */ /* 0x000fe200078e00ff */
[----:B------:R-:W-:Y:S01]  /*3160*/  IADD3 R53, PT, PT, R55, R60, R53 ;  /* 0x0000003c37357210 */ /* 0x000fe20007ffe035 */
[----:B------:R-:W-:Y:S01]  /*3170*/  STL [R1+0x774], R163 ;  /* 0x000774a301007387 */ /* 0x000fe20000100800 */
[----:B------:R-:W-:Y:S02]  /*3180*/  LOP3.LUT R46, R57, 0xf00, RZ, 0xe2, !PT ;  /* 0x00000f00392e7812 */ /* 0x000fe400078ee2ff */
[----:B------:R-:W-:-:S02]  /*3190*/  LOP3.LUT R5, R5, 0xffff, RZ, 0xc0, !PT ;  /* 0x0000ffff05057812 */ /* 0x000fc400078ec0ff */
[----:B------:R-:W-:Y:S01]  /*31a0*/  PRMT R44, RZ, 0x7610, R44 ;  /* 0x00007610ff2c7816 */ /* 0x000fe2000000002c */
[----:B---3--:R-:W-:Y:S01]  /*31b0*/  BAR.SYNC.DEFER_BLOCKING 0x0 ;  /* 0x0000000000007b1d */ /* 0x008fe20000010000 */
[----:B------:R-:W-:Y:S01]  /*31c0*/  LEA.HI.X.SX32 R159, R42, UR17, 0x1, P3 ;  /* 0x000000112a9f7c11 */ /* 0x000fe200098f0eff */
[----:B------:R-:W-:Y:S01]  /*31d0*/  IMAD R46, R53, 0x1000, R46 ;  /* 0x00001000352e7824 */ /* 0x000fe200078e022e */
[----:B------:R-:W-:Y:S02]  /*31e0*/  ISETP.GE.U32.AND P3, PT, R39, 0x7fffffbf, PT ;  /* 0x7fffffbf2700780c */ /* 0x000fe40003f66070 */
[----:B------:R-:W-:Y:S02]  /*31f0*/  LOP3.LUT R61, R61, 0xff, RZ, 0xc0, !PT ;  /* 0x000000ff3d3d7812 */ /* 0x000fe400078ec0ff */
[----:B------:R-:W-:Y:S02]  /*3200*/  SHF.R.U32.HI R39, RZ, 0xf, R5 ;  /* 0x0000000fff277819 */ /* 0x000fe40000011605 */
[----:B------:R-:W-:Y:S01]  /*3210*/  ISETP.GE.U32.AND P6, PT, R83, 0x7fffffb7, PT ;  /* 0x7fffffb75300780c */ /* 0x000fe20003fc6070 */
[----:B------:R-:W-:-:S02]  /*3220*/  IMAD.IADD R46, R46, 0x1, R61 ;  /* 0x000000012e2e7824 */ /* 0x000fc400078e023d */
[----:B------:R-:W-:Y:S01]  /*3230*/  IMAD.SHL.U32 R45, R162, 0x8, RZ ;  /* 0x00000008a22d7824 */ /* 0x000fe200078e00ff */
[----:B------:R-:W-:Y:S02]  /*3240*/  PRMT R40, RZ, 0x7610, R40 ;  /* 0x00007610ff287816 */ /* 0x000fe40000000028 */
[----:B------:R-:W-:Y:S01]  /*3250*/  PRMT R3, R3, 0x5410, R46 ;  /* 0x0000541003037816 */ /* 0x000fe2000000002e */
[----:B--2---:R-:W2:Y:S04]  /*3260*/  @!P4 LDG.E.U16 R44, desc[UR24][R160.64] ;  /* 0x00000018a02cc981 */ /* 0x004ea8000c1e1500 */
[----:B------:R-:W3:Y:S01]  /*3270*/  @!P4 LDG.E.U16 R43, desc[UR24][R158.64] ;  /* 0x000000189e2bc981 */ /* 0x000ee2000c1e1500 */
[----:B------:R-:W-:Y:S01]  /*3280*/  LOP3.LUT P4, RZ, R39, 0x1, RZ, 0xc0, !PT ;  /* 0x0000000127ff7812 */ /* 0x000fe2000788c0ff */
[----:B------:R-:W-:Y:S01]  /*3290*/  IMAD.WIDE R94, R47, 0x2, R160 ;  /* 0x000000022f5e7825 */ /* 0x000fe200078e02a0 */
[----:B------:R-:W-:-:S02]  /*32a0*/  PRMT R39, RZ, 0x7610, R39 ;  /* 0x00007610ff277816 */ /* 0x000fc40000000027 */
[----:B------:R-:W-:Y:S01]  /*32b0*/  PRMT R42, RZ, 0x7610, R42 ;  /* 0x00007610ff2a7816 */ /* 0x000fe2000000002a */
[----:B------:R-:W-:Y:S01]  /*32c0*/  IMAD.WIDE R92, R47, 0x2, R158 ;  /* 0x000000022f5c7825 */ /* 0x000fe200078e029e */
[----:B------:R-:W-:Y:S02]  /*32d0*/  PRMT R41, RZ, 0x7610, R41 ;  /* 0x00007610ff297816 */ /* 0x000fe40000000029 */
[----:B------:R-:W-:Y:S01]  /*32e0*/  SHF.R.U32.HI R46, RZ, 0x7, R5 ;  /* 0x00000007ff2e7819 */ /* 0x000fe20000011605 */
[----:B------:R-:W-:-:S04]  /*32f0*/  IMAD.WIDE R98, R45, 0x2, R160 ;  /* 0x000000022d627825 */ /* 0x000fc800078e02a0 */
[----:B------:R-:W-:Y:S01]  /*3300*/  IMAD.WIDE R96, R45, 0x2, R158 ;  /* 0x000000022d607825 */ /* 0x000fe200078e029e */
[----:B------:R-:W-:Y:S01]  /*3310*/  SHF.R.U64 R45, R3, 0x1f, RZ ;  /* 0x0000001f032d7819 */ /* 0x000fe200000012ff */
[----:B------:R-:W4:Y:S04]  /*3320*/  @P4 LDG.E.U16 R40, desc[UR24][R94.64] ;  /* 0x000000185e284981 */ /* 0x000f28000c1e1500 */
[----:B------:R0:W2:Y:S01]  /*3330*/  @P4 LDG.E.U16 R39, desc[UR24][R92.64] ;  /* 0x000000185c274981 */ /* 0x0000a2000c1e1500 */
[----:B------:R-:W-:Y:S01]  /*3340*/  LOP3.LUT P4, RZ, R45, 0x1, RZ, 0xc0, !PT ;  /* 0x000000012dff7812 */ /* 0x000fe2000788c0ff */
[----:B------:R-:W-:Y:S02]  /*3350*/  IMAD R45, R162, 0x18, RZ ;  /* 0x00000018a22d7824 */ /* 0x000fe400078e02ff */
[----:B------:R-:W-:Y:S01]  /*3360*/  STL.64 [R1+0x110], R98 ;  /* 0x0001106201007387 */ /* 0x000fe20000100a00 */
[----:B------:R-:W-:Y:S01]  /*3370*/  PRMT R164, RZ, 0x7610, R164 ;  /* 0x00007610ffa47816 */ /* 0x000fe200000000a4 */
[C---:B------:R-:W-:Y:S01]  /*3380*/  IMAD.WIDE R156, R155.reuse, 0x2, R160 ;  /* 0x000000029b9c7825 */ /* 0x040fe200078e02a0 */
[----:B------:R-:W-:Y:S01]  /*3390*/  PRMT R47, RZ, 0x7610, R47 ;  /* 0x00007610ff2f7816 */ /* 0x000fe2000000002f */
[----:B------:R-:W-:Y:S02]  /*33a0*/  STL.64 [R1+0x108], R96 ;  /* 0x0001086001007387 */ /* 0x000fe40000100a00 */
[----:B------:R-:W-:-:S02]  /*33b0*/  IMAD.WIDE R154, R155, 0x2, R158 ;  /* 0x000000029b9a7825 */ /* 0x000fc400078e029e */
[----:B------:R-:W-:Y:S02]  /*33c0*/  STL.64 [R1+0x90], R94 ;  /* 0x0000905e01007387 */ /* 0x000fe40000100a00 */
[C---:B------:R-:W-:Y:S02]  /*33d0*/  IMAD.WIDE R48, R45.reuse, 0x2, R158 ;  /* 0x000000022d307825 */ /* 0x040fe400078e029e */
[----:B------:R0:W-:Y:S04]  /*33e0*/  STL.64 [R1+0x88], R92 ;  /* 0x0000885c01007387 */ /* 0x0001e80000100a00 */
[----:B------:R-:W2:Y:S04]  /*33f0*/  @!P5 LDG.E.U16 R42, desc[UR24][R98.64] ;  /* 0x00000018622ad981 */ /* 0x000ea8000c1e1500 */
[----:B------:R-:W2:Y:S01]  /*3400*/  @!P5 LDG.E.U16 R41, desc[UR24][R96.64] ;  /* 0x000000186029d981 */ /* 0x000ea2000c1e1500 */
[----:B------:R-:W-:Y:S01]  /*3410*/  LOP3.LUT P5, RZ, R46, 0x1, RZ, 0xc0, !PT ;  /* 0x000000012eff7812 */ /* 0x000fe200078ac0ff */
[----:B0-----:R-:W-:Y:S01]  /*3420*/  IMAD.WIDE R92, R45, 0x2, R160 ;  /* 0x000000022d5c7825 */ /* 0x001fe200078e02a0 */
[----:B------:R-:W-:Y:S01]  /*3430*/  SHF.R.U64 R45, R3, 0xf, RZ ;  /* 0x0000000f032d7819 */ /* 0x000fe200000012ff */
[----:B------:R-:W2:Y:S02]  /*3440*/  @P4 LDG.E.U16 R164, desc[UR24][R156.64] ;  /* 0x000000189ca44981 */ /* 0x000ea4000c1e1500 */
[----:B------:R-:W-:-:S02]  /*3450*/  IMAD R151, R162, 0x28, RZ ;  /* 0x00000028a2977824 */ /* 0x000fc400078e02ff */
[----:B------:R-:W2:Y:S01]  /*3460*/  @P4 LDG.E.U16 R47, desc[UR24][R154.64] ;  /* 0x000000189a2f4981 */ /* 0x000ea2000c1e1500 */
[----:B------:R-:W-:Y:S01]  /*3470*/  LOP3.LUT P4, RZ, R45, 0x1, RZ, 0xc0, !PT ;  /* 0x000000012dff7812 */ /* 0x000fe2000788c0ff */
[----:B------:R-:W-:Y:S01]  /*3480*/  IMAD R147, R162, 0x30, RZ ;  /* 0x00000030a2937824 */ /* 0x000fe200078e02ff */
[----:B------:R-:W-:Y:S01]  /*3490*/  PRMT R165, RZ, 0x7610, R165 ;  /* 0x00007610ffa57816 */ /* 0x000fe200000000a5 */
[----:B------:R-:W-:Y:S01]  /*34a0*/  STL.64 [R1+0x10], R92 ;  /* 0x0000105c01007387 */ /* 0x000fe20000100a00 */
[C---:B------:R-:W-:Y:S01]  /*34b0*/  IMAD.WIDE R152, R151.reuse, 0x2, R160 ;  /* 0x0000000297987825 */ /* 0x040fe200078e02a0 */
[----:B------:R-:W-:Y:S02]  /*34c0*/  PRMT R68, RZ, 0x7610, R68 ;  /* 0x00007610ff447816 */ /* 0x000fe40000000044 */
[----:B------:R0:W-:Y:S01]  /*34d0*/  STL.64 [R1+0x8], R48 ;  /* 0x0000083001007387 */ /* 0x0001e20000100a00 */
[----:B------:R-:W-:Y:S01]  /*34e0*/  PRMT R73, RZ, 0x7610, R73 ;  /* 0x00007610ff497816 */ /* 0x000fe20000000049 */
[----:B------:R-:W-:-:S02]  /*34f0*/  IMAD.WIDE R150, R151, 0x2, R158 ;  /* 0x0000000297967825 */ /* 0x000fc400078e029e */
[----:B------:R-:W-:Y:S02]  /*3500*/  STL [R1+0x654], R156 ;  /* 0x0006549c01007387 */ /* 0x000fe40000100800 */
[C---:B------:R-:W-:Y:S02]  /*3510*/  IMAD.WIDE R148, R147.reuse, 0x2, R160 ;  /* 0x0000000293947825 */ /* 0x040fe400078e02a0 */
[----:B------:R-:W-:Y:S02]  /*3520*/  STL [R1+0x650], R157 ;  /* 0x0006509d01007387 */ /* 0x000fe40000100800 */
[----:B------:R-:W-:Y:S02]  /*3530*/  IMAD.WIDE R146, R147, 0x2, R158 ;  /* 0x0000000293927825 */ /* 0x000fe400078e029e */
[----:B------:R-:W-:Y:S01]  /*3540*/  STL [R1+0x65c], R154 ;  /* 0x00065c9a01007387 */ /* 0x000fe20000100800 */
[----:B------:R-:W-:-:S03]  /*3550*/  PRMT R70, RZ, 0x7610, R70 ;  /* 0x00007610ff467816 */ /* 0x000fc60000000046 */
[----:B------:R0:W2:Y:S04]  /*3560*/  @P5 LDG.E.U16 R165, desc[UR24][R48.64] ;  /* 0x0000001830a55981 */ /* 0x0000a8000c1e1500 */
[----:B------:R-:W-:Y:S04]  /*3570*/  STL [R1+0x658], R155 ;  /* 0x0006589b01007387 */ /* 0x000fe80000100800 */
[----:B------:R-:W-:Y:S01]  /*3580*/  STL [R1+0x664], R152 ;  /* 0x0006649801007387 */ /* 0x000fe20000100800 */
[----:B0-----:R-:W-:-:S03]  /*3590*/  SHF.R.U64 R49, R3, 0x7, RZ ;  /* 0x0000000703317819 */ /* 0x001fc600000012ff */
[----:B------:R-:W-:Y:S04]  /*35a0*/  STL [R1+0x660], R153 ;  /* 0x0006609901007387 */ /* 0x000fe80000100800 */
[----:B------:R-:W-:Y:S04]  /*35b0*/  STL [R1+0x66c], R150 ;  /* 0x00066c9601007387 */ /* 0x000fe80000100800 */
[----:B------:R-:W-:Y:S04]  /*35c0*/  STL [R1+0x668], R151 ;  /* 0x0006689701007387 */ /* 0x000fe80000100800 */
[----:B------:R0:W2:Y:S04]  /*35d0*/  @P4 LDG.E.U16 R68, desc[UR24][R148.64] ;  /* 0x0000001894444981 */ /* 0x0000a8000c1e1500 */
[----:B------:R-:W2:Y:S01]  /*35e0*/  @P4 LDG.E.U16 R73, desc[UR24][R146.64] ;  /* 0x0000001892494981 */ /* 0x000ea2000c1e1500 */
[----:B------:R-:W-:Y:S01]  /*35f0*/  LOP3.LUT P4, RZ, R49, 0x1, RZ, 0xc0, !PT ;  /* 0x0000000131ff7812 */ /* 0x000fe2000788c0ff */
[----:B------:R-:W-:-:S02]  /*3600*/  IMAD R49, R162, 0x9, RZ ;  /* 0x00000009a2317824 */ /* 0x000fc400078e02ff */
[----:B------:R-:W-:Y:S04]  /*3610*/  STL [R1+0x674], R148 ;  /* 0x0006749401007387 */ /* 0x000fe80000100800 */
[----:B------:R-:W-:Y:S04]  /*3620*/  STL [R1+0x7e4], R148 ;  /* 0x0007e49401007387 */ /* 0x000fe80000100800 */
[----:B------:R-:W-:Y:S01]  /*3630*/  STL [R1+0x670], R149 ;  /* 0x0006709501007387 */ /* 0x000fe20000100800 */
[----:B------:R-:W-:-:S03]  /*3640*/  IMAD R143, R162, 0x38, RZ ;  /* 0x00000038a28f7824 */ /* 0x000fc600078e02ff */
[----:B------:R0:W-:Y:S04]  /*3650*/  STL [R1+0x7e8], R149 ;  /* 0x0007e89501007387 */ /* 0x0001e80000100800 */
[----:B------:R1:W2:Y:S01]  /*3660*/  @P5 LDG.E.U16 R70, desc[UR24][R92.64] ;  /* 0x000000185c465981 */ /* 0x0002a2000c1e1500 */
[----:B0-----:R-:W-:Y:S01]  /*3670*/  PRMT R149, RZ, 0x7610, R149 ;  /* 0x00007610ff957816 */ /* 0x001fe20000000095 */
[----:B-1----:R-:W-:Y:S01]  /*3680*/  IMAD.WIDE R92, R49, 0x2, R158 ;  /* 0x00000002315c7825 */ /* 0x002fe200078e029e */
[----:B------:R-:W-:-:S03]  /*3690*/  PRMT R51, RZ, 0x7610, R51 ;  /* 0x00007610ff337816 */ /* 0x000fc60000000033 */
[C---:B------:R-:W-:Y:S01]  /*36a0*/  IMAD.WIDE R144, R143.reuse, 0x2, R160 ;  /* 0x000000028f907825 */ /* 0x040fe200078e02a0 */
[----:B------:R-:W2:Y:S03]  /*36b0*/  @!P6 LDG.E.U16 R149, desc[UR24][R92.64] ;  /* 0x000000185c95e981 */ /* 0x000ea6000c1e1500 */
[----:B------:R-:W-:-:S05]  /*36c0*/  IMAD.WIDE R142, R143, 0x2, R158 ;  /* 0x000000028f8e7825 */ /* 0x000fca00078e029e */
[----:B------:R-:W3:Y:S01]  /*36d0*/  @P4 LDG.E.U16 R51, desc[UR24][R142.64] ;  /* 0x000000188e334981 */ /* 0x000ee2000c1e1500 */
[----:B------:R-:W-:-:S04]  /*36e0*/  SHF.R.U64 R46, R3, 0x17, RZ ;  /* 0x00000017032e7819 */ /* 0x000fc800000012ff */
[----:B------:R-:W-:Y:S02]  /*36f0*/  LOP3.LUT P5, RZ, R46, 0x1, RZ, 0xc0, !PT ;  /* 0x000000012eff7812 */ /* 0x000fe400078ac0ff */
[----:B------:R-:W-:Y:S02]  /*3700*/  PRMT R46, RZ, 0x7610, R46 ;  /* 0x00007610ff2e7816 */ /* 0x000fe4000000002e */
[----:B------:R-:W-:Y:S01]  /*3710*/  PRMT R45, RZ, 0x7610, R45 ;  /* 0x00007610ff2d7816 */ /* 0x000fe2000000002d */
[----:B------:R-:W-:Y:S01]  /*3720*/  VIADD R48, R4, 0xfffffffd ;  /* 0xfffffffd04307836 */ /* 0x000fe20000000000 */
[----:B------:R-:W-:Y:S01]  /*3730*/  PRMT R56, RZ, 0x7610, R56 ;  /* 0x00007610ff387816 */ /* 0x000fe20000000038 */
[----:B------:R-:W-:Y:S01]  /*3740*/  STL [R1+0x67c], R146 ;  /* 0x00067c9201007387 */ /* 0x000fe20000100800 */
[----:B------:R-:W-:-:S05]  /*3750*/  PRMT R60, RZ, 0x7610, R60 ;  /* 0x00007610ff3c7816 */ /* 0x000fca000000003c */
[----:B------:R-:W4:Y:S04]  /*3760*/  @P5 LDG.E.U16 R46, desc[UR24][R152.64] ;  /* 0x00000018982e5981 */ /* 0x000f28000c1e1500 */
[----:B------:R-:W4:Y:S01]  /*3770*/  @P5 LDG.E.U16 R45, desc[UR24][R150.64] ;  /* 0x00000018962d5981 */ /* 0x000f22000c1e1500 */
[----:B------:R-:W-:Y:S02]  /*3780*/  ISETP.GE.U32.AND P5, PT, R48, 0x7fffffbe, PT ;  /* 0x7fffffbe3000780c */ /* 0x000fe40003fa6070 */
[----:B------:R-:W-:Y:S01]  /*3790*/  SHF.R.U32.HI R48, RZ, 0x6, R5 ;  /* 0x00000006ff307819 */ /* 0x000fe20000011605 */
[----:B------:R-:W-:Y:S01]  /*37a0*/  IMAD.WIDE R94, R49, 0x2, R160 ;  /* 0x00000002315e7825 */ /* 0x000fe200078e02a0 */
[----:B------:R-:W4:Y:S01]  /*37b0*/  @P4 LDG.E.U16 R56, desc[UR24][R144.64] ;  /* 0x0000001890384981 */ /* 0x000f22000c1e1500 */
[----:B------:R-:W-:-:S02]  /*37c0*/  SHF.R.U32.HI R50, RZ, 0xe, R5 ;  /* 0x0000000eff327819 */ /* 0x000fc40000011605 */
[----:B------:R-:W-:Y:S01]  /*37d0*/  LOP3.LUT P4, RZ, R48, 0x1, RZ, 0xc0, !PT ;  /* 0x0000000130ff7812 */ /* 0x000fe2000788c0ff */
[----:B------:R-:W-:Y:S01]  /*37e0*/  STL [R1+0x7dc], R146 ;  /* 0x0007dc9201007387 */ /* 0x000fe20000100800 */
[----:B------:R-:W-:-:S03]  /*37f0*/  IMAD R141, R162, 0x19, RZ ;  /* 0x00000019a28d7824 */ /* 0x000fc600078e02ff */
[----:B------:R-:W-:Y:S01]  /*3800*/  STL [R1+0x678], R147 ;  /* 0x0006789301007387 */ /* 0x000fe20000100800 */
[----:B------:R-:W-:-:S03]  /*3810*/  IMAD R49, R162, 0x11, RZ ;  /* 0x00000011a2317824 */ /* 0x000fc600078e02ff */
[----:B------:R-:W-:Y:S04]  /*3820*/  STL [R1+0x7e0], R147 ;  /* 0x0007e09301007387 */ /* 0x000fe80000100800 */
[----:B------:R-:W-:Y:S01]  /*3830*/  STL [R1+0x684], R144 ;  /* 0x0006849001007387 */ /* 0x000fe20000100800 */
[----:B------:R-:W-:-:S03]  /*3840*/  PRMT R76, RZ, 0x7610, R76 ;  /* 0x00007610ff4c7816 */ /* 0x000fc6000000004c */
[----:B------:R0:W-:Y:S01]  /*3850*/  STL.64 [R1+0x100], R94 ;  /* 0x0001005e01007387 */ /* 0x0001e20000100a00 */
[----:B------:R-:W-:-:S03]  /*3860*/  PRMT R63, RZ, 0x7610, R63 ;  /* 0x00007610ff3f7816 */ /* 0x000fc6000000003f */
[----:B------:R0:W4:Y:S01]  /*3870*/  @!P6 LDG.E.U16 R60, desc[UR24][R94.64] ;  /* 0x000000185e3ce981 */ /* 0x000122000c1e1500 */
[----:B------:R-:W-:-:S03]  /*3880*/  LOP3.LUT P6, RZ, R50, 0x1, RZ, 0xc0, !PT ;  /* 0x0000000132ff7812 */ /* 0x000fc600078cc0ff */
[----:B------:R-:W-:Y:S01]  /*3890*/  STL [R1+0x7d0], R144 ;  /* 0x0007d09001007387 */ /* 0x000fe20000100800 */
[----:B------:R-:W-:-:S03]  /*38a0*/  IMAD.WIDE R96, R49, 0x2, R160 ;  /* 0x0000000231607825 */ /* 0x000fc600078e02a0 */
[----:B------:R1:W-:Y:S01]  /*38b0*/  STL.64 [R1+0xf8], R92 ;  /* 0x0000f85c01007387 */ /* 0x0003e20000100a00 */
[----:B0-----:R-:W-:Y:S01]  /*38c0*/  IMAD.WIDE R94, R49, 0x2, R158 ;  /* 0x00000002315e7825 */ /* 0x001fe200078e029e */
[----:B------:R-:W-:Y:S02]  /*38d0*/  SHF.R.U64 R49, R3, 0x16, RZ ;  /* 0x0000001603317819 */ /* 0x000fe400000012ff */
[----:B------:R-:W-:Y:S02]  /*38e0*/  PRMT R148, RZ, 0x7610, R148 ;  /* 0x00007610ff947816 */ /* 0x000fe40000000094 */
[----:B------:R-:W-:Y:S01]  /*38f0*/  PRMT R82, RZ, 0x7610, R82 ;  /* 0x00007610ff527816 */ /* 0x000fe20000000052 */
[----:B-1----:R-:W-:Y:S01]  /*3900*/  IMAD.WIDE R92, R141, 0x2, R160 ;  /* 0x000000028d5c7825 */ /* 0x002fe200078e02a0 */
[----:B------:R-:W-:Y:S01]  /*3910*/  SHF.R.U64 R48, R3, 0x1e, RZ ;  /* 0x0000001e03307819 */ /* 0x000fe200000012ff */
[----:B------:R-:W-:Y:S02]  /*3920*/  STL [R1+0x680], R145 ;  /* 0x0006809101007387 */ /* 0x000fe40000100800 */
[----:B------:R-:W-:-:S02]  /*3930*/  IMAD.WIDE R140, R141, 0x2, R158 ;  /* 0x000000028d8c7825 */ /* 0x000fc400078e029e */
[----:B------:R-:W4:Y:S04]  /*3940*/  @P4 LDG.E.U16 R76, desc[UR24][R92.64] ;  /* 0x000000185c4c4981 */ /* 0x000f28000c1e1500 */
[----:B------:R-:W4:Y:S01]  /*3950*/  @P4 LDG.E.U16 R63, desc[UR24][R140.64] ;  /* 0x000000188c3f4981 */ /* 0x000f22000c1e1500 */
[----:B------:R-:W-:Y:S01]  /*3960*/  LOP3.LUT P4, RZ, R49, 0x1, RZ, 0xc0, !PT ;  /* 0x0000000131ff7812 */ /* 0x000fe2000788c0ff */
[----:B------:R-:W-:Y:S02]  /*3970*/  IMAD R133, R162, 0x29, RZ ;  /* 0x00000029a2857824 */ /* 0x000fe400078e02ff */
[----:B------:R-:W-:Y:S01]  /*3980*/  STL [R1+0x7d4], R145 ;  /* 0x0007d49101007387 */ /* 0x000fe20000100800 */
[----:B------:R-:W-:-:S03]  /*3990*/  PRMT R146, RZ, 0x7610, R146 ;  /* 0x00007610ff927816 */ /* 0x000fc60000000092 */
[----:B------:R-:W4:Y:S01]  /*39a0*/  @P6 LDG.E.U16 R148, desc[UR24][R96.64] ;  /* 0x0000001860946981 */ /* 0x000f22000c1e1500 */
[----:B------:R-:W-:-:S03]  /*39b0*/  IMAD R137, R162, 0x21, RZ ;  /* 0x00000021a2897824 */ /* 0x000fc600078e02ff */
[----:B------:R0:W4:Y:S01]  /*39c0*/  @P6 LDG.E.U16 R82, desc[UR24][R94.64] ;  /* 0x000000185e526981 */ /* 0x000122000c1e1500 */
[----:B------:R-:W-:Y:S01]  /*39d0*/  LOP3.LUT P6, RZ, R48, 0x1, RZ, 0xc0, !PT ;  /* 0x0000000130ff7812 */ /* 0x000fe200078cc0ff */
[C---:B------:R-:W-:Y:S02]  /*39e0*/  IMAD.WIDE R134, R133.reuse, 0x2, R160 ;  /* 0x0000000285867825 */ /* 0x040fe400078e02a0 */
[----:B------:R-:W-:Y:S01]  /*39f0*/  STL [R1+0x68c], R142 ;  /* 0x00068c8e01007387 */ /* 0x000fe20000100800 */
[----:B------:R-:W-:Y:S01]  /*3a00*/  PRMT R55, RZ, 0x7610, R55 ;  /* 0x00007610ff377816 */ /* 0x000fe20000000037 */
[----:B------:R-:W-:Y:S02]  /*3a10*/  IMAD.WIDE R132, R133, 0x2, R158 ;  /* 0x0000000285847825 */ /* 0x000fe400078e029e */
[----:B------:R-:W-:Y:S01]  /*3a20*/  STL [R1+0x7d8], R142 ;  /* 0x0007d88e01007387 */ /* 0x000fe20000100800 */
[----:B------:R-:W-:-:S03]  /*3a30*/  SHF.R.U64 R49, R3, 0x6, RZ ;  /* 0x0000000603317819 */ /* 0x000fc600000012ff */
[----:B------:R-:W-:Y:S01]  /*3a40*/  STL [R1+0x688], R143 ;  /* 0x0006888f01007387 */ /* 0x000fe20000100800 */
[----:B------:R-:W-:-:S03]  /*3a50*/  IMAD.WIDE R138, R137, 0x2, R160 ;  /* 0x00000002898a7825 */ /* 0x000fc600078e02a0 */
[----:B------:R1:W-:Y:S01]  /*3a60*/  STL [R1+0x7ec], R143 ;  /* 0x0007ec8f01007387 */ /* 0x0003e20000100800 */
[----:B------:R-:W-:Y:S01]  /*3a70*/  PRMT R62, RZ, 0x7610, R62 ;  /* 0x00007610ff3e7816 */ /* 0x000fe2000000003e */
[----:B------:R-:W-:Y:S01]  /*3a80*/  IMAD.WIDE R136, R137, 0x2, R158 ;  /* 0x0000000289887825 */ /* 0x000fe200078e029e */
[----:B------:R-:W-:Y:S01]  /*3a90*/  PRMT R147, RZ, 0x7610, R147 ;  /* 0x00007610ff937816 */ /* 0x000fe20000000093 */
[----:B------:R-:W4:Y:S01]  /*3aa0*/  @P4 LDG.E.U16 R146, desc[UR24][R134.64] ;  /* 0x0000001886924981 */ /* 0x000f22000c1e1500 */
[----:B------:R-:W-:-:S03]  /*3ab0*/  SHF.R.U64 R48, R3, 0xe, RZ ;  /* 0x0000000e03307819 */ /* 0x000fc600000012ff */
[----:B------:R-:W4:Y:S01]  /*3ac0*/  @P4 LDG.E.U16 R55, desc[UR24][R132.64] ;  /* 0x0000001884374981 */ /* 0x000f22000c1e1500 */
[----:B------:R-:W-:Y:S01]  /*3ad0*/  LOP3.LUT P4, RZ, R49, 0x1, RZ, 0xc0, !PT ;  /* 0x0000000131ff7812 */ /* 0x000fe2000788c0ff */
[C---:B------:R-:W-:Y:S02]  /*3ae0*/  IMAD R129, R162.reuse, 0x31, RZ ;  /* 0x00000031a2817824 */ /* 0x040fe400078e02ff */
[----:B------:R-:W-:Y:S01]  /*3af0*/  IMAD R125, R162, 0x39, RZ ;  /* 0x00000039a27d7824 */ /* 0x000fe200078e02ff */
[----:B------:R-:W4:Y:S01]  /*3b00*/  @P6 LDG.E.U16 R62, desc[UR24][R138.64] ;  /* 0x000000188a3e6981 */ /* 0x000f22000c1e1500 */
[----:B-1----:R-:W-:-:S03]  /*3b10*/  PRMT R143, RZ, 0x7610, R143 ;  /* 0x00007610ff8f7816 */ /* 0x002fc6000000008f */
[----:B------:R-:W4:Y:S01]  /*3b20*/  @P6 LDG.E.U16 R147, desc[UR24][R136.64] ;  /* 0x0000001888936981 */ /* 0x000f22000c1e1500 */
[----:B------:R-:W-:Y:S01]  /*3b30*/  LOP3.LUT P6, RZ, R48, 0x1, RZ, 0xc0, !PT ;  /* 0x0000000130ff7812 */ /* 0x000fe200078cc0ff */
[----:B------:R-:W-:Y:S01]  /*3b40*/  IMAD.WIDE R130, R129, 0x2, R160 ;  /* 0x0000000281827825 */ /* 0x000fe200078e02a0 */
[----:B------:R-:W-:-:S03]  /*3b50*/  PRMT R71, RZ, 0x7610, R71 ;  /* 0x00007610ff477816 */ /* 0x000fc60000000047 */
[----:B------:R-:W-:-:S04]  /*3b60*/  IMAD.WIDE R126, R125, 0x2, R160 ;  /* 0x000000027d7e7825 */ /* 0x000fc800078e02a0 */
[----:B------:R-:W-:Y:S01]  /*3b70*/  IMAD.WIDE R124, R125, 0x2, R158 ;  /* 0x000000027d7c7825 */ /* 0x000fe200078e029e */
[----:B------:R-:W-:Y:S01]  /*3b80*/  PRMT R54, RZ, 0x7610, R54 ;  /* 0x00007610ff367816 */ /* 0x000fe20000000036 */
[----:B------:R-:W4:Y:S02]  /*3b90*/  @P4 LDG.E.U16 R143, desc[UR24][R126.64] ;  /* 0x000000187e8f4981 */ /* 0x000f24000c1e1500 */
[C---:B------:R-:W-:Y:S01]  /*3ba0*/  VIADD R49, R4.reuse, 0xfffffffc ;  /* 0xfffffffc04317836 */ /* 0x040fe20000000000 */
[----:B------:R-:W-:Y:S01]  /*3bb0*/  PRMT R53, RZ, 0x7610, R53 ;  /* 0x00007610ff357816 */ /* 0x000fe20000000035 */
[----:B------:R-:W-:Y:S01]  /*3bc0*/  IMAD.WIDE R128, R129, 0x2, R158 ;  /* 0x0000000281807825 */ /* 0x000fe200078e029e */
[----:B------:R-:W4:Y:S02]  /*3bd0*/  @P4 LDG.E.U16 R71, desc[UR24][R124.64] ;  /* 0x000000187c474981 */ /* 0x000f24000c1e1500 */
[----:B------:R-:W-:Y:S01]  /*3be0*/  ISETP.GE.U32.AND P4, PT, R49, 0x7fffffbd, PT ;  /* 0x7fffffbd3100780c */ /* 0x000fe20003f86070 */
[----:B------:R-:W-:Y:S01]  /*3bf0*/  VIADD R48, R4, 0xfffffff5 ;  /* 0xfffffff504307836 */ /* 0x000fe20000000000 */
[----:B------:R-:W4:Y:S01]  /*3c00*/  @P6 LDG.E.U16 R54, desc[UR24][R130.64] ;  /* 0x0000001882366981 */ /* 0x000f22000c1e1500 */
[----:B------:R-:W-:Y:S01]  /*3c10*/  IMAD.SHL.U32 R49, R162, 0x2, RZ ;  /* 0x00000002a2317824 */ /* 0x000fe200078e00ff */
[----:B------:R-:W-:-:S02]  /*3c20*/  PRMT R81, RZ, 0x7610, R81 ;  /* 0x00007610ff517816 */ /* 0x000fc40000000051 */
[----:B------:R-:W4:Y:S01]  /*3c30*/  @P6 LDG.E.U16 R53, desc[UR24][R128.64] ;  /* 0x0000001880356981 */ /* 0x000f22000c1e1500 */
[----:B------:R-:W-:Y:S01]  /*3c40*/  PRMT R52, RZ, 0x7610, R52 ;  /* 0x00007610ff347816 */ /* 0x000fe20000000034 */
[----:B------:R-:W-:Y:S01]  /*3c50*/  IMAD.WIDE R98, R162, 0x2, R160 ;  /* 0x00000002a2627825 */ /* 0x000fe200078e02a0 */
[----:B------:R-:W-:Y:S02]  /*3c60*/  ISETP.GE.U32.AND P6, PT, R48, 0x7fffffb6, PT ;  /* 0x7fffffb63000780c */ /* 0x000fe40003fc6070 */
[----:B------:R-:W-:Y:S02]  /*3c70*/  PRMT R66, RZ, 0x7610, R66 ;  /* 0x00007610ff427816 */ /* 0x000fe40000000042 */
[----:B------:R-:W-:Y:S02]  /*3c80*/  PRMT R64, RZ, 0x7610, R64 ;  /* 0x00007610ff407816 */ /* 0x000fe40000000040 */
[----:B------:R-:W-:Y:S01]  /*3c90*/  SHF.R.U32.HI R50, RZ, 0xd, R5 ;  /* 0x0000000dff327819 */ /* 0x000fe20000011605 */
[----:B------:R-:W-:Y:S01]  /*3ca0*/  VIADD R48, R4, 0xfffffff4 ;  /* 0xfffffff404307836 */ /* 0x000fe20000000000 */
[----:B------:R1:W4:Y:S01]  /*3cb0*/  @!P3 LDG.E.U16 R66, desc[UR24][R98.64] ;  /* 0x000000186242b981 */ /* 0x000322000c1e1500 */
[----:B------:R-:W-:-:S02]  /*3cc0*/  PRMT R57, RZ, 0x7610, R57 ;  /* 0x00007610ff397816 */ /* 0x000fc40000000039 */
[----:B------:R-:W-:Y:S02]  /*3cd0*/  PRMT R142, RZ, 0x7610, R142 ;  /* 0x00007610ff8e7816 */ /* 0x000fe4000000008e */
[----:B------:R-:W-:Y:S02]  /*3ce0*/  PRMT R145, RZ, 0x7610, R145 ;  /* 0x00007610ff917816 */ /* 0x000fe40000000091 */
[----:B------:R-:W-:Y:S01]  /*3cf0*/  PRMT R144, RZ, 0x7610, R144 ;  /* 0x00007610ff907816 */ /* 0x000fe20000000090 */
[----:B------:R-:W-:Y:S01]  /*3d00*/  IMAD R120, R162, 0x1a, RZ ;  /* 0x0000001aa2787824 */ /* 0x000fe200078e02ff */
[----:B------:R-:W-:Y:S02]  /*3d10*/  PRMT R79, RZ, 0x7610, R79 ;  /* 0x00007610ff4f7816 */ /* 0x000fe4000000004f */
[----:B------:R-:W-:Y:S01]  /*3d20*/  PRMT R78, RZ, 0x7610, R78 ;  /* 0x00007610ff4e7816 */ /* 0x000fe2000000004e */
[----:B------:R-:W-:-:S04]  /*3d30*/  IMAD.WIDE R122, R120, 0x2, R160 ;  /* 0x00000002787a7825 */ /* 0x000fc800078e02a0 */
[----:B------:R-:W-:-:S04]  /*3d40*/  IMAD.WIDE R120, R120, 0x2, R158 ;  /* 0x0000000278787825 */ /* 0x000fc800078e029e */
[----:B------:R-:W-:Y:S01]  /*3d50*/  IMAD R116, R162, 0x22, RZ ;  /* 0x00000022a2747824 */ /* 0x000fe200078e02ff */
[----:B------:R-:W-:Y:S02]  /*3d60*/  PRMT R77, RZ, 0x7610, R77 ;  /* 0x00007610ff4d7816 */ /* 0x000fe4000000004d */
[----:B------:R-:W-:Y:S01]  /*3d70*/  PRMT R75, RZ, 0x7610, R75 ;  /* 0x00007610ff4b7816 */ /* 0x000fe2000000004b */
[----:B------:R-:W-:-:S04]  /*3d80*/  IMAD.WIDE R118, R116, 0x2, R160 ;  /* 0x0000000274767825 */ /* 0x000fc800078e02a0 */
[----:B------:R-:W-:-:S04]  /*3d90*/  IMAD.WIDE R116, R116, 0x2, R158 ;  /* 0x0000000274747825 */ /* 0x000fc800078e029e */
[C---:B------:R-:W-:Y:S01]  /*3da0*/  IMAD R112, R162.reuse, 0x2a, RZ ;  /* 0x0000002aa2707824 */ /* 0x040fe200078e02ff */
[----:B------:R-:W-:Y:S01]  /*3db0*/  PRMT R74, RZ, 0x7610, R74 ;  /* 0x00007610ff4a7816 */ /* 0x000fe2000000004a */
[----:B------:R-:W-:Y:S02]  /*3dc0*/  IMAD R108, R162, 0x32, RZ ;  /* 0x00000032a26c7824 */ /* 0x000fe400078e02ff */
[----:B------:R-:W-:-:S04]  /*3dd0*/  IMAD.WIDE R114, R112, 0x2, R160 ;  /* 0x0000000270727825 */ /* 0x000fc800078e02a0 */
[----:B------:R-:W-:Y:S01]  /*3de0*/  IMAD.WIDE R112, R112, 0x2, R158 ;  /* 0x0000000270707825 */ /* 0x000fe200078e029e */
[----:B------:R-:W-:Y:S02]  /*3df0*/  PRMT R69, RZ, 0x7610, R69 ;  /* 0x00007610ff457816 */ /* 0x000fe40000000045 */
[----:B------:R-:W-:Y:S01]  /*3e00*/  PRMT R61, RZ, 0x7610, R61 ;  /* 0x00007610ff3d7816 */ /* 0x000fe2000000003d */
[----:B------:R-:W-:-:S04]  /*3e10*/  IMAD.WIDE R110, R108, 0x2, R160 ;  /* 0x000000026c6e7825 */ /* 0x000fc800078e02a0 */
[----:B------:R-:W-:Y:S01]  /*3e20*/  IMAD.WIDE R108, R108, 0x2, R158 ;  /* 0x000000026c6c7825 */ /* 0x000fe200078e029e */
[----:B------:R-:W-:-:S03]  /*3e30*/  PRMT R59, RZ, 0x7610, R59 ;  /* 0x00007610ff3b7816 */ /* 0x000fc6000000003b */
[----:B------:R-:W-:Y:S01]  /*3e40*/  IMAD R104, R162, 0x3a, RZ ;  /* 0x0000003aa2687824 */ /* 0x000fe200078e02ff */
[----:B--2---:R-:W-:Y:S04]  /*3e50*/  STL [R1+0x7f0], R149 ;  /* 0x0007f09501007387 */ /* 0x004fe80000100800 */
[----:B------:R-:W-:Y:S04]  /*3e60*/  STL.64 [R1+0x80], R96 ;  /* 0x0000806001007387 */ /* 0x000fe80000100a00 */
[----:B------:R0:W-:Y:S04]  /*3e70*/  STL.64 [R1+0x78], R94 ;  /* 0x0000785e01007387 */ /* 0x0001e80000100a00 */
[----:B------:R2:W-:Y:S04]  /*3e80*/  STL.64 [R1], R92 ;  /* 0x0000005c01007387 */ /* 0x0005e80000100a00 */
[----:B------:R-:W-:Y:S04]  /*3e90*/  STL [R1+0x694], R140 ;  /* 0x0006948c01007387 */ /* 0x000fe80000100800 */
[----:B------:R-:W-:Y:S04]  /*3ea0*/  STL [R1+0x690], R141 ;  /* 0x0006908d01007387 */ /* 0x000fe80000100800 */
[----:B---3--:R3:W-:Y:S04]  /*3eb0*/  STL [R1+0x20], R51 ;  /* 0x0000203301007387 */ /* 0x0087e80000100800 */
[----:B------:R-:W-:Y:S04]  /*3ec0*/  STL [R1+0x69c], R138 ;  /* 0x00069c8a01007387 */ /* 0x000fe80000100800 */
        /* <DEDUP_REMOVED lines=12> */
[----:B------:R-:W-:Y:S01]  /*3f90*/  STL [R1+0x798], R131 ;  /* 0x0007988301007387 */ /* 0x000fe20000100800 */
[----:B0-----:R-:W-:-:S03]  /*3fa0*/  IMAD.WIDE R94, R49, 0x2, R160 ;  /* 0x00000002315e7825 */ /* 0x001fc600078e02a0 */
[----:B------:R-:W-:Y:S01]  /*3fb0*/  STL [R1+0x6c4], R128 ;  /* 0x0006c48001007387 */ /* 0x000fe20000100800 */
[----:B--2---:R-:W-:-:S03]  /*3fc0*/  IMAD.WIDE R92, R49, 0x2, R158 ;  /* 0x00000002315c7825 */ /* 0x004fc600078e029e */
[----:B------:R-:W-:Y:S01]  /*3fd0*/  STL [R1+0x78c], R128 ;  /* 0x00078c8001007387 */ /* 0x000fe20000100800 */
[----:B------:R-:W-:-:S03]  /*3fe0*/  IMAD.WIDE R96, R162, 0x2, R158 ;  /* 0x00000002a2607825 */ /* 0x000fc600078e029e */
[----:B------:R-:W-:Y:S04]  /*3ff0*/  STL [R1+0x6c0], R129 ;  /* 0x0006c08101007387 */ /* 0x000fe80000100800 */
[----:B------:R-:W-:Y:S01]  /*4000*/  STL [R1+0x7a0], R129 ;  /* 0x0007a08101007387 */ /* 0x000fe20000100800 */
[----:B------:R-:W-:-:S03]  /*4010*/  IMAD R49, R162, 0xa, RZ ;  /* 0x0000000aa2317824 */ /* 0x000fc600078e02ff */
[----:B------:R-:W-:Y:S04]  /*4020*/  STL [R1+0x6cc], R126 ;  /* 0x0006cc7e01007387 */ /* 0x000fe80000100800 */
[----:B------:R-:W-:Y:S04]  /*4030*/  STL [R1+0x7a4], R126 ;  /* 0x0007a47e01007387 */ /* 0x000fe80000100800 */
[----:B------:R-:W-:Y:S04]  /*4040*/  STL [R1+0x6c8], R127 ;  /* 0x0006c87f01007387 */ /* 0x000fe80000100800 */
[----:B------:R-:W-:Y:S04]  /*4050*/  STL [R1+0x6d4], R124 ;  /* 0x0006d47c01007387 */ /* 0x000fe80000100800 */
[----:B------:R-:W-:Y:S04]  /*4060*/  STL [R1+0x6d0], R125 ;  /* 0x0006d07d01007387 */ /* 0x000fe80000100800 */
[----:B------:R-:W2:Y:S04]  /*4070*/  @!P5 LDG.E.U16 R81, desc[UR24][R94.64] ;  /* 0x000000185e51d981 */ /* 0x000ea8000c1e1500 */
[----:B------:R-:W2:Y:S01]  /*4080*/  @!P5 LDG.E.U16 R52, desc[UR24][R92.64] ;  /* 0x000000185c34d981 */ /* 0x000ea2000c1e1500 */
[----:B------:R-:W-:-:S03]  /*4090*/  LOP3.LUT P5, RZ, R50, 0x1, RZ, 0xc0, !PT ;  /* 0x0000000132ff7812 */ /* 0x000fc600078ac0ff */
[----:B------:R1:W-:Y:S01]  /*40a0*/  STL.64 [R1+0x180], R98 ;  /* 0x0001806201007387 */ /* 0x0003e20000100a00 */
[----:B---3--:R-:W-:-:S03]  /*40b0*/  IMAD R51, R162, 0x12, RZ ;  /* 0x00000012a2337824 */ /* 0x008fc600078e02ff */
[----:B------:R0:W-:Y:S04]  /*40c0*/  STL.64 [R1+0x178], R96 ;  /* 0x0001786001007387 */ /* 0x0001e80000100a00 */
[----:B------:R0:W3:Y:S01]  /*40d0*/  @!P3 LDG.E.U16 R64, desc[UR24][R96.64] ;  /* 0x000000186040b981 */ /* 0x0000e2000c1e1500 */
[----:B------:R-:W-:Y:S01]  /*40e0*/  ISETP.GE.U32.AND P3, PT, R48, 0x7fffffb5, PT ;  /* 0x7fffffb53000780c */ /* 0x000fe20003f66070 */
[C---:B-1----:R-:W-:Y:S01]  /*40f0*/  IMAD.WIDE R98, R49.reuse, 0x2, R160 ;  /* 0x0000000231627825 */ /* 0x042fe200078e02a0 */
[----:B------:R-:W-:Y:S01]  /*4100*/  SHF.R.U32.HI R48, RZ, 0x5, R5 ;  /* 0x00000005ff307819 */ /* 0x000fe20000011605 */
[----:B------:R1:W-:Y:S02]  /*4110*/  STL.64 [R1+0x170], R94 ;  /* 0x0001705e01007387 */ /* 0x0003e40000100a00 */
[----:B0-----:R-:W-:-:S02]  /*4120*/  IMAD.WIDE R96, R49, 0x2, R158 ;  /* 0x0000000231607825 */ /* 0x001fc400078e029e */
[----:B------:R0:W-:Y:S01]  /*4130*/  STL.64 [R1+0x168], R92 ;  /* 0x0001685c01007387 */ /* 0x0001e20000100a00 */
[----:B------:R-:W-:-:S03]  /*4140*/  SHF.R.U64 R49, R3, 0x1d, RZ ;  /* 0x0000001d03317819 */ /* 0x000fc600000012ff */
[----:B------:R-:W2:Y:S01]  /*4150*/  @!P6 LDG.E.U16 R57, desc[UR24][R98.64] ;  /* 0x000000186239e981 */ /* 0x000ea2000c1e1500 */
[----:B-1----:R-:W-:-:S03]  /*4160*/  IMAD.WIDE R94, R51, 0x2, R160 ;  /* 0x00000002335e7825 */ /* 0x002fc600078e02a0 */
[----:B------:R-:W2:Y:S01]  /*4170*/  @!P6 LDG.E.U16 R142, desc[UR24][R96.64] ;  /* 0x00000018608ee981 */ /* 0x000ea2000c1e1500 */
[----:B------:R-:W-:Y:S01]  /*4180*/  LOP3.LUT P6, RZ, R48, 0x1, RZ, 0xc0, !PT ;  /* 0x0000000130ff7812 */ /* 0x000fe200078cc0ff */
[----:B0-----:R-:W-:Y:S02]  /*4190*/  IMAD.WIDE R92, R51, 0x2, R158 ;  /* 0x00000002335c7825 */ /* 0x001fe400078e029e */
[----:B------:R0:W2:Y:S04]  /*41a0*/  @P5 LDG.E.U16 R145, desc[UR24][R94.64] ;  /* 0x000000185e915981 */ /* 0x0000a8000c1e1500 */
[----:B------:R1:W2:Y:S01]  /*41b0*/  @P5 LDG.E.U16 R144, desc[UR24][R92.64] ;  /* 0x000000185c905981 */ /* 0x0002a2000c1e1500 */
[----:B------:R-:W-:Y:S02]  /*41c0*/  LOP3.LUT P5, RZ, R49, 0x1, RZ, 0xc0, !PT ;  /* 0x0000000131ff7812 */ /* 0x000fe400078ac0ff */
[----:B------:R-:W-:-:S03]  /*41d0*/  SHF.R.U64 R48, R3, 0x15, RZ ;  /* 0x0000001503307819 */ /* 0x000fc600000012ff */
[----:B------:R-:W2:Y:S01]  /*41e0*/  @P6 LDG.E.U16 R79, desc[UR24][R122.64] ;  /* 0x000000187a4f6981 */ /* 0x000ea2000c1e1500 */
[----:B------:R-:W-:-:S03]  /*41f0*/  SHF.R.U64 R49, R3, 0xd, RZ ;  /* 0x0000000d03317819 */ /* 0x000fc600000012ff */
[----:B------:R-:W2:Y:S01]  /*4200*/  @P6 LDG.E.U16 R78, desc[UR24][R120.64] ;  /* 0x00000018784e6981 */ /* 0x000ea2000c1e1500 */
[----:B------:R-:W-:Y:S02]  /*4210*/  LOP3.LUT P6, RZ, R48, 0x1, RZ, 0xc0, !PT ;  /* 0x0000000130ff7812 */ /* 0x000fe400078cc0ff */
[----:B------:R-:W-:Y:S01]  /*4220*/  PRMT R51, RZ, 0x7610, R51 ;  /* 0x00007610ff337816 */ /* 0x000fe20000000033 */
[----:B------:R-:W2:Y:S04]  /*4230*/  @P5 LDG.E.U16 R77, desc[UR24][R118.64] ;  /* 0x00000018764d5981 */ /* 0x000ea8000c1e1500 */
[----:B------:R-:W2:Y:S01]  /*4240*/  @P5 LDG.E.U16 R75, desc[UR24][R116.64] ;  /* 0x00000018744b5981 */ /* 0x000ea2000c1e1500 */
[----:B------:R-:W-:Y:S01]  /*4250*/  LOP3.LUT P5, RZ, R49, 0x1, RZ, 0xc0, !PT ;  /* 0x0000000131ff7812 */ /* 0x000fe200078ac0ff */
[----:B------:R-:W-:-:S04]  /*4260*/  VIADD R49, R4, 0xfffffffb ;  /* 0xfffffffb04317836 */ /* 0x000fc80000000000 */
[----:B------:R-:W2:Y:S01]  /*4270*/  @P6 LDG.E.U16 R74, desc[UR24][R114.64] ;  /* 0x00000018724a6981 */ /* 0x000ea2000c1e1500 */
[----:B------:R-:W-:-:S03]  /*4280*/  SHF.R.U64 R48, R3, 0x5, RZ ;  /* 0x0000000503307819 */ /* 0x000fc600000012ff */
[----:B------:R-:W2:Y:S01]  /*4290*/  @P6 LDG.E.U16 R51, desc[UR24][R112.64] ;  /* 0x0000001870336981 */ /* 0x000ea2000c1e1500 */
[----:B------:R-:W-:Y:S01]  /*42a0*/  ISETP.GE.U32.AND P6, PT, R49, 0x7fffffbc, PT ;  /* 0x7fffffbc3100780c */ /* 0x000fe20003fc6070 */
[----:B------:R-:W-:Y:S02]  /*42b0*/  IMAD R49, R162, 0x3, RZ ;  /* 0x00000003a2317824 */ /* 0x000fe400078e02ff */
[----:B------:R-:W-:Y:S01]  /*42c0*/  STL.64 [R1+0xf0], R98 ;  /* 0x0000f06201007387 */ /* 0x000fe20000100a00 */
[----:B------:R-:W-:-:S03]  /*42d0*/  PRMT R149, RZ, 0x7610, R149 ;  /* 0x00007610ff957816 */ /* 0x000fc60000000095 */
[----:B------:R-:W-:Y:S04]  /*42e0*/  STL.64 [R1+0xe8], R96 ;  /* 0x0000e86001007387 */ /* 0x000fe80000100a00 */
[----:B------:R0:W-:Y:S04]  /*42f0*/  STL.64 [R1+0x70], R94 ;  /* 0x0000705e01007387 */ /* 0x0001e80000100a00 */
[----:B------:R1:W-:Y:S04]  /*4300*/  STL.64 [R1+0x68], R92 ;  /* 0x0000685c01007387 */ /* 0x0003e80000100a00 */
[----:B------:R-:W2:Y:S04]  /*4310*/  @P5 LDG.E.U16 R69, desc[UR24][R110.64] ;  /* 0x000000186e455981 */ /* 0x000ea8000c1e1500 */
[----:B------:R-:W2:Y:S01]  /*4320*/  @P5 LDG.E.U16 R61, desc[UR24][R108.64] ;  /* 0x000000186c3d5981 */ /* 0x000ea2000c1e1500 */
[----:B0-----:R-:W-:Y:S01]  /*4330*/  IMAD.WIDE R94, R49, 0x2, R160 ;  /* 0x00000002315e7825 */ /* 0x001fe200078e02a0 */
[----:B------:R-:W-:-:S03]  /*4340*/  LOP3.LUT P5, RZ, R48, 0x1, RZ, 0xc0, !PT ;  /* 0x0000000130ff7812 */ /* 0x000fc600078ac0ff */
[----:B-1----:R-:W-:Y:S01]  /*4350*/  IMAD.WIDE R92, R49, 0x2, R158 ;  /* 0x00000002315c7825 */ /* 0x002fe200078e029e */
[----:B------:R-:W-:Y:S01]  /*4360*/  SHF.R.U32.HI R48, RZ, 0xc, R5 ;  /* 0x0000000cff307819 */ /* 0x000fe20000011605 */
[----:B------:R-:W-:Y:S04]  /*4370*/  STL [R1+0x6dc], R122 ;  /* 0x0006dc7a01007387 */ /* 0x000fe80000100800 */
[----:B------:R-:W-:Y:S04]  /*4380*/  STL [R1+0x6d8], R123 ;  /* 0x0006d87b01007387 */ /* 0x000fe80000100800 */
[----:B------:R-:W-:Y:S04]  /*4390*/  STL [R1+0x6e4], R120 ;  /* 0x0006e47801007387 */ /* 0x000fe80000100800 */
[----:B------:R0:W2:Y:S04]  /*43a0*/  @!P4 LDG.E.U16 R59, desc[UR24][R94.64] ;  /* 0x000000185e3bc981 */ /* 0x0000a8000c1e1500 */
[----:B------:R1:W2:Y:S01]  /*43b0*/  @!P4 LDG.E.U16 R149, desc[UR24][R92.64] ;  /* 0x000000185c95c981 */ /* 0x0002a2000c1e1500 */
[----:B------:R-:W-:Y:S01]  /*43c0*/  LOP3.LUT P4, RZ, R48, 0x1, RZ, 0xc0, !PT ;  /* 0x0000000130ff7812 */ /* 0x000fe2000788c0ff */
[----:B------:R-:W-:-:S02]  /*43d0*/  IMAD R48, R162, 0xb, RZ ;  /* 0x0000000ba2307824 */ /* 0x000fc400078e02ff */
[----:B------:R-:W-:Y:S01]  /*43e0*/  STL [R1+0x6e0], R121 ;  /* 0x0006e07901007387 */ /* 0x000fe20000100800 */
[----:B------:R-:W-:-:S03]  /*43f0*/  PRMT R72, RZ, 0x7610, R72 ;  /* 0x00007610ff487816 */ /* 0x000fc60000000048 */
[----:B------:R-:W-:Y:S01]  /*4400*/  STL [R1+0x6ec], R118 ;  /* 0x0006ec7601007387 */ /* 0x000fe20000100800 */
[----:B------:R-:W-:-:S03]  /*4410*/  PRMT R65, RZ, 0x7610, R65 ;  /* 0x00007610ff417816 */ /* 0x000fc60000000041 */
[----:B------:R-:W-:Y:S01]  /*4420*/  STL [R1+0x6e8], R119 ;  /* 0x0006e87701007387 */ /* 0x000fe20000100800 */
[----:B------:R-:W-:Y:S01]  /*4430*/  PRMT R67, RZ, 0x7610, R67 ;  /* 0x00007610ff437816 */ /* 0x000fe20000000043 */
[----:B------:R-:W-:Y:S02]  /*4440*/  IMAD.WIDE R106, R104, 0x2, R160 ;  /* 0x00000002686a7825 */ /* 0x000fe400078e02a0 */
[----:B------:R-:W-:Y:S01]  /*4450*/  STL [R1+0x6f4], R116 ;  /* 0x0006f47401007387 */ /* 0x000fe20000100800 */
[----:B------:R-:W-:Y:S01]  /*4460*/  PRMT R58, RZ, 0x7610, R58 ;  /* 0x00007610ff3a7816 */ /* 0x000fe2000000003a */
[C---:B------:R-:W-:Y:S02]  /*4470*/  IMAD.WIDE R98, R48.reuse, 0x2, R160 ;  /* 0x0000000230627825 */ /* 0x040fe400078e02a0 */
[----:B------:R-:W-:Y:S02]  /*4480*/  STL [R1+0x6f0], R117 ;  /* 0x0006f07501007387 */ /* 0x000fe40000100800 */
[----:B------:R-:W-:-:S02]  /*4490*/  IMAD.WIDE R96, R48, 0x2, R158 ;  /* 0x0000000230607825 */ /* 0x000fc400078e029e */
[----:B------:R-:W-:Y:S01]  /*44a0*/  STL [R1+0x6fc], R114 ;  /* 0x0006fc7201007387 */ /* 0x000fe20000100800 */
[----:B------:R-:W-:Y:S01]  /*44b0*/  SHF.R.U32.HI R49, RZ, 0x4, R5 ;  /* 0x00000004ff317819 */ /* 0x000fe20000011605 */
[----:B------:R-:W-:Y:S02]  /*44c0*/  IMAD.WIDE R104, R104, 0x2, R158 ;  /* 0x0000000268687825 */ /* 0x000fe400078e029e */
[----:B------:R-:W-:Y:S02]  /*44d0*/  STL [R1+0x6f8], R115 ;  /* 0x0006f87301007387 */ /* 0x000fe40000100800 */
[----:B------:R-:W-:Y:S02]  /*44e0*/  VIADD R50, R4, 0xfffffff3 ;  /* 0xfffffff304327836 */ /* 0x000fe40000000000 */
[----:B------:R-:W-:Y:S04]  /*44f0*/  STL [R1+0x704], R112 ;  /* 0x0007047001007387 */ /* 0x000fe80000100800 */
[----:B------:R-:W-:Y:S04]  /*4500*/  STL [R1+0x700], R113 ;  /* 0x0007007101007387 */ /* 0x000fe80000100800 */
[----:B------:R-:W-:Y:S04]  /*4510*/  STL [R1+0x70c], R110 ;  /* 0x00070c6e01007387 */ /* 0x000fe80000100800 */
[----:B------:R-:W-:Y:S04]  /*4520*/  STL [R1+0x734], R110 ;  /* 0x0007346e01007387 */ /* 0x000fe80000100800 */
[----:B------:R-:W2:Y:S04]  /*4530*/  @!P3 LDG.E.U16 R72, desc[UR24][R98.64] ;  /* 0x000000186248b981 */ /* 0x000ea8000c1e1500 */
[----:B------:R0:W2:Y:S01]  /*4540*/  @!P3 LDG.E.U16 R65, desc[UR24][R96.64] ;  /* 0x000000186041b981 */ /* 0x0000a2000c1e1500 */
[----:B------:R-:W-:-:S03]  /*4550*/  LOP3.LUT P3, RZ, R49, 0x1, RZ, 0xc0, !PT ;  /* 0x0000000131ff7812 */ /* 0x000fc6000786c0ff */
[----:B------:R-:W-:Y:S01]  /*4560*/  STL [R1+0x708], R111 ;  /* 0x0007086f01007387 */ /* 0x000fe20000100800 */
[----:B------:R-:W-:-:S03]  /*4570*/  IMAD R100, R162, 0x1b, RZ ;  /* 0x0000001ba2647824 */ /* 0x000fc600078e02ff */
[----:B------:R-:W2:Y:S04]  /*4580*/  @P5 LDG.E.U16 R67, desc[UR24][R106.64] ;  /* 0x000000186a435981 */ /* 0x000ea8000c1e1500 */
[----:B------:R-:W2:Y:S01]  /*4590*/  @P5 LDG.E.U16 R58, desc[UR24][R104.64] ;  /* 0x00000018683a5981 */ /* 0x000ea2000c1e1500 */
[----:B------:R-:W-:Y:S01]  /*45a0*/  ISETP.GE.U32.AND P5, PT, R50, 0x7fffffb4, PT ;  /* 0x7fffffb43200780c */ /* 0x000fe20003fa6070 */
[----:B------:R-:W-:Y:S02]  /*45b0*/  IMAD R50, R162, 0x13, RZ ;  /* 0x00000013a2327824 */ /* 0x000fe400078e02ff */
[----:B------:R-:W-:Y:S01]  /*45c0*/  STL [R1+0x714], R108 ;  /* 0x0007146c01007387 */ /* 0x000fe20000100800 */
[----:B------:R-:W-:-:S03]  /*45d0*/  PRMT R91, RZ, 0x7610, R91 ;  /* 0x00007610ff5b7816 */ /* 0x000fc6000000005b */
[----:B------:R-:W-:Y:S01]  /*45e0*/  STL [R1+0x710], R109 ;  /* 0x0007106d01007387 */ /* 0x000fe20000100800 */
[----:B------:R-:W-:-:S03]  /*45f0*/  PRMT R90, RZ, 0x7610, R90 ;  /* 0x00007610ff5a7816 */ /* 0x000fc6000000005a */
[----:B------:R-:W-:Y:S01]  /*4600*/  STL [R1+0x71c], R106 ;  /* 0x00071c6a01007387 */ /* 0x000fe20000100800 */
[----:B------:R-:W-:-:S03]  /*4610*/  PRMT R88, RZ, 0x7610, R88 ;  /* 0x00007610ff587816 */ /* 0x000fc60000000058 */
[----:B------:R0:W-:Y:S01]  /*4620*/  STL.64 [R1+0x160], R94 ;  /* 0x0001605e01007387 */ /* 0x0001e20000100a00 */
[----:B------:R-:W-:-:S03]  /*4630*/  IMAD.WIDE R102, R100, 0x2, R160 ;  /* 0x0000000264667825 */ /* 0x000fc600078e02a0 */
[----:B------:R-:W-:Y:S01]  /*4640*/  STL [R1+0x718], R107 ;  /* 0x0007186b01007387 */ /* 0x000fe20000100800 */
[----:B------:R-:W-:-:S03]  /*4650*/  IMAD.WIDE R100, R100, 0x2, R158 ;  /* 0x0000000264647825 */ /* 0x000fc600078e029e */
[----:B------:R1:W-:Y:S01]  /*4660*/  STL.64 [R1+0x158], R92 ;  /* 0x0001585c01007387 */ /* 0x0003e20000100a00 */
[C---:B0-----:R-:W-:Y:S01]  /*4670*/  IMAD.WIDE R94, R50.reuse, 0x2, R160 ;  /* 0x00000002325e7825 */ /* 0x041fe200078e02a0 */
[----:B------:R-:W-:Y:S02]  /*4680*/  PRMT R89, RZ, 0x7610, R89 ;  /* 0x00007610ff597816 */ /* 0x000fe40000000059 */
[----:B------:R-:W2:Y:S04]  /*4690*/  @P3 LDG.E.U16 R88, desc[UR24][R100.64] ;  /* 0x0000001864583981 */ /* 0x000ea8000c1e1500 */
[----:B------:R-:W2:Y:S01]  /*46a0*/  @P4 LDG.E.U16 R91, desc[UR24][R94.64] ;  /* 0x000000185e5b4981 */ /* 0x000ea2000c1e1500 */
[----:B-1----:R-:W-:-:S03]  /*46b0*/  IMAD.WIDE R92, R50, 0x2, R158 ;  /* 0x00000002325c7825 */ /* 0x002fc600078e029e */
[----:B------:R-:W3:Y:S04]  /*46c0*/  @P3 LDG.E.U16 R89, desc[UR24][R102.64] ;  /* 0x0000001866593981 */ /* 0x000ee8000c1e1500 */
[----:B------:R0:W3:Y:S01]  /*46d0*/  @P4 LDG.E.U16 R90, desc[UR24][R92.64] ;  /* 0x000000185c5a4981 */ /* 0x0000e2000c1e1500 */
[----:B------:R-:W-:-:S03]  /*46e0*/  SHF.R.U64 R48, R3, 0x1c, RZ ;  /* 0x0000001c03307819 */ /* 0x000fc600000012ff */
[----:B------:R-:W-:Y:S04]  /*46f0*/  STL [R1+0x73c], R107 ;  /* 0x00073c6b01007387 */ /* 0x000fe80000100800 */
[----:B------:R-:W-:Y:S01]  /*4700*/  STL [R1+0x724], R104 ;  /* 0x0007246801007387 */ /* 0x000fe20000100800 */
[----:B------:R-:W-:-:S03]  /*4710*/  LOP3.LUT P4, RZ, R48, 0x1, RZ, 0xc0, !PT ;  /* 0x0000000130ff7812 */ /* 0x000fc6000788c0ff */
[----:B------:R-:W-:Y:S04]  /*4720*/  STL [R1+0x720], R105 ;  /* 0x0007206901007387 */ /* 0x000fe80000100800 */
[----:B------:R-:W-:Y:S04]  /*4730*/  STL.64 [R1+0xe0], R98 ;  /* 0x0000e06201007387 */ /* 0x000fe80000100a00 */
[----:B------:R1:W-:Y:S04]  /*4740*/  STL.64 [R1+0xd8], R96 ;  /* 0x0000d86001007387 */ /* 0x0003e80000100a00 */
[----:B------:R-:W-:Y:S04]  /*4750*/  STL.64 [R1+0x60], R94 ;  /* 0x0000605e01007387 */ /* 0x000fe80000100a00 */
[----:B------:R0:W-:Y:S01]  /*4760*/  STL.64 [R1+0x58], R92 ;  /* 0x0000585c01007387 */ /* 0x0001e20000100a00 */
[----:B-1----:R-:W-:-:S03]  /*4770*/  IMAD R96, R162, 0x23, RZ ;  /* 0x00000023a2607824 */ /* 0x002fc600078e02ff */
[----:B------:R-:W-:Y:S01]  /*4780*/  STL [R1+0x72c], R102 ;  /* 0x00072c6601007387 */ /* 0x000fe20000100800 */
[----:B------:R-:W-:-:S03]  /*4790*/  IMAD.WIDE R98, R96, 0x2, R160 ;  /* 0x0000000260627825 */ /* 0x000fc600078e02a0 */
[----:B------:R-:W-:Y:S01]  /*47a0*/  STL [R1+0x750], R102 ;  /* 0x0007506601007387 */ /* 0x000fe20000100800 */
[----:B------:R-:W-:Y:S02]  /*47b0*/  PRMT R87, RZ, 0x7610, R87 ;  /* 0x00007610ff577816 */ /* 0x000fe40000000057 */
[----:B------:R-:W-:Y:S01]  /*47c0*/  PRMT R86, RZ, 0x7610, R86 ;  /* 0x00007610ff567816 */ /* 0x000fe20000000056 */
[----:B------:R-:W-:Y:S01]  /*47d0*/  STL [R1+0x728], R103 ;  /* 0x0007286701007387 */ /* 0x000fe20000100800 */
[----:B------:R-:W-:Y:S01]  /*47e0*/  IMAD.WIDE R96, R96, 0x2, R158 ;  /* 0x0000000260607825 */ /* 0x000fe200078e029e */
[C---:B------:R-:W-:Y:S02]  /*47f0*/  SHF.R.U64 R48, R3.reuse, 0x14, RZ ;  /* 0x0000001403307819 */ /* 0x040fe400000012ff */
[----:B------:R-:W-:Y:S01]  /*4800*/  STL [R1+0x738], R100 ;  /* 0x0007386401007387 */ /* 0x000fe20000100800 */
[----:B------:R-:W-:-:S03]  /*4810*/  SHF.R.U64 R49, R3, 0xc, RZ ;  /* 0x0000000c03317819 */ /* 0x000fc600000012ff */
[----:B------:R-:W-:Y:S01]  /*4820*/  STL [R1+0x730], R101 ;  /* 0x0007306501007387 */ /* 0x000fe20000100800 */
[----:B------:R-:W-:-:S03]  /*4830*/  LOP3.LUT P3, RZ, R48, 0x1, RZ, 0xc0, !PT ;  /* 0x0000000130ff7812 */ /* 0x000fc6000786c0ff */
[----:B------:R-:W-:Y:S04]  /*4840*/  STL [R1+0x744], R98 ;  /* 0x0007446201007387 */ /* 0x000fe80000100800 */
[----:B------:R-:W-:Y:S04]  /*4850*/  STL [R1+0x740], R99 ;  /* 0x0007406301007387 */ /* 0x000fe80000100800 */
[----:B------:R-:W-:Y:S01]  /*4860*/  STL [R1+0x760], R99 ;  /* 0x0007606301007387 */ /* 0x000fe20000100800 */
[----:B0-----:R-:W-:-:S03]  /*4870*/  IMAD R92, R162, 0x2b, RZ ;  /* 0x0000002ba25c7824 */ /* 0x001fc600078e02ff */
[----:B------:R-:W-:Y:S04]  /*4880*/  STL [R1+0x74c], R96 ;  /* 0x00074c6001007387 */ /* 0x000fe80000100800 */
[----:B------:R-:W4:Y:S04]  /*4890*/  @P4 LDG.E.U16 R87, desc[UR24][R98.64] ;  /* 0x0000001862574981 */ /* 0x000f28000c1e1500 */
[----:B------:R-:W4:Y:S01]  /*48a0*/  @P4 LDG.E.U16 R86, desc[UR24][R96.64] ;  /* 0x0000001860564981 */ /* 0x000f22000c1e1500 */
[----:B------:R-:W-:-:S03]  /*48b0*/  LOP3.LUT P4, RZ, R49, 0x1, RZ, 0xc0, !PT ;  /* 0x0000000131ff7812 */ /* 0x000fc6000788c0ff */
[----:B------:R-:W-:Y:S01]  /*48c0*/  STL [R1+0x748], R97 ;  /* 0x0007486101007387 */ /* 0x000fe20000100800 */
[----:B------:R-:W-:Y:S01]  /*48d0*/  PRMT R84, RZ, 0x7610, R84 ;  /* 0x00007610ff547816 */ /* 0x000fe20000000054 */
[----:B------:R-:W-:Y:S01]  /*48e0*/  IMAD.WIDE R94, R92, 0x2, R160 ;  /* 0x000000025c5e7825 */ /* 0x000fe200078e02a0 */
[----:B------:R-:W-:-:S03]  /*48f0*/  PRMT R50, RZ, 0x7610, R50 ;  /* 0x00007610ff327816 */ /* 0x000fc60000000032 */
[----:B------:R-:W-:Y:S01]  /*4900*/  IMAD.WIDE R92, R92, 0x2, R158 ;  /* 0x000000025c5c7825 */ /* 0x000fe200078e029e */
[----:B------:R-:W-:-:S04]  /*4910*/  PRMT R85, RZ, 0x7610, R85 ;  /* 0x00007610ff557816 */ /* 0x000fc80000000055 */
[----:B------:R-:W4:Y:S04]  /*4920*/  @P3 LDG.E.U16 R84, desc[UR24][R92.64] ;  /* 0x000000185c543981 */ /* 0x000f28000c1e1500 */
[----:B------:R-:W4:Y:S04]  /*4930*/  @P3 LDG.E.U16 R85, desc[UR24][R94.64] ;  /* 0x000000185e553981 */ /* 0x000f28000c1e1500 */
[----:B--2---:R-:W-:Y:S04]  /*4940*/  STL [R1+0x288], R91 ;  /* 0x0002885b01007387 */ /* 0x004fe80000100800 */
[----:B---3--:R-:W-:Y:S04]  /*4950*/  STL [R1+0x284], R90 ;  /* 0x0002845a01007387 */ /* 0x008fe80000100800 */
[----:B------:R0:W-:Y:S04]  /*4960*/  STL [R1+0x278], R88 ;  /* 0x0002785801007387 */ /* 0x0001e80000100800 */
[----:B------:R1:W-:Y:S01]  /*4970*/  STL [R1+0x280], R89 ;  /* 0x0002805901007387 */ /* 0x0003e20000100800 */
[----:B0-----:R-:W-:-:S04]  /*4980*/  IMAD R88, R162, 0x33, RZ ;  /* 0x00000033a2587824 */ /* 0x001fc800078e02ff */
[----:B------:R-:W-:-:S04]  /*4990*/  IMAD.WIDE R90, R88, 0x2, R160 ;  /* 0x00000002585a7825 */ /* 0x000fc800078e02a0 */
[----:B-1----:R-:W-:-:S05]  /*49a0*/  IMAD.WIDE R88, R88, 0x2, R158 ;  /* 0x0000000258587825 */ /* 0x002fca00078e029e */
[----:B------:R-:W2:Y:S04]  /*49b0*/  @P4 LDG.E.U16 R50, desc[UR24][R88.64] ;  /* 0x0000001858324981 */ /* 0x000ea8000c1e1500 */
[----:B------:R-:W-:Y:S04]  /*49c0*/  STL [R1+0x758], R94 ;  /* 0x0007585e01007387 */ /* 0x000fe80000100800 */
[----:B------:R-:W-:Y:S01]  /*49d0*/  STL [R1+0x754], R95 ;  /* 0x0007545f01007387 */ /* 0x000fe20000100800 */
[----:B------:R-:W-:-:S03]  /*49e0*/  SHF.R.U32.HI R49, RZ, 0x3, R5 ;  /* 0x00000003ff317819 */ /* 0x000fc60000011605 */
[----:B------:R-:W-:Y:S01]  /*49f0*/  STL [R1+0x770], R95 ;  /* 0x0007705f01007387 */ /* 0x000fe20000100800 */
[----:B------:R-:W-:-:S03]  /*4a00*/  PRMT R83, RZ, 0x7610, R83 ;  /* 0x00007610ff537816 */ /* 0x000fc60000000053 */
[----:B------:R-:W-:Y:S04]  /*4a10*/  STL [R1+0x77c], R95 ;  /* 0x00077c5f01007387 */ /* 0x000fe80000100800 */
[----:B------:R-:W-:Y:S04]  /*4a20*/  STL [R1+0x768], R92 ;  /* 0x0007685c01007387 */ /* 0x000fe80000100800 */
[----:B------:R-:W-:Y:S01]  /*4a30*/  STL [R1+0x780], R92 ;  /* 0x0007805c01007387 */ /* 0x000fe20000100800 */
[----:B------:R-:W-:-:S03]  /*4a40*/  SHF.R.U64 R48, R3, 0x4, RZ ;  /* 0x0000000403307819 */ /* 0x000fc600000012ff */
[----:B------:R-:W-:Y:S01]  /*4a50*/  STL [R1+0x75c], R93 ;  /* 0x00075c5d01007387 */ /* 0x000fe20000100800 */
[----:B------:R-:W-:-:S03]  /*4a60*/  LOP3.LUT P3, RZ, R49, 0x1, RZ, 0xc0, !PT ;  /* 0x0000000131ff7812 */ /* 0x000fc6000786c0ff */
[----:B------:R-:W-:Y:S01]  /*4a70*/  STL [R1+0x784], R90 ;  /* 0x0007845a01007387 */ /* 0x000fe20000100800 */
[----:B------:R-:W-:-:S03]  /*4a80*/  PRMT R49, RZ, 0x7610, R49 ;  /* 0x00007610ff317816 */ /* 0x000fc60000000031 */
[----:B------:R-:W3:Y:S01]  /*4a90*/  @P4 LDG.E.U16 R83, desc[UR24][R90.64] ;  /* 0x000000185a534981 */ /* 0x000ee2000c1e1500 */
[----:B------:R-:W-:-:S03]  /*4aa0*/  LOP3.LUT P4, RZ, R48, 0x1, RZ, 0xc0, !PT ;  /* 0x0000000130ff7812 */ /* 0x000fc6000788c0ff */
[----:B----4-:R-:W-:Y:S04]  /*4ab0*/  STL [R1+0x274], R87 ;  /* 0x0002745701007387 */ /* 0x010fe80000100800 */
[----:B------:R-:W-:Y:S04]  /*4ac0*/  STL [R1+0x76c], R91 ;  /* 0x00076c5b01007387 */ /* 0x000fe80000100800 */
[----:B------:R-:W-:Y:S04]  /*4ad0*/  STL [R1+0x788], R91 ;  /* 0x0007885b01007387 */ /* 0x000fe80000100800 */
[----:B------:R-:W-:Y:S04]  /*4ae0*/  STL [R1+0x7ac], R88 ;  /* 0x0007ac5801007387 */ /* 0x000fe80000100800 */
[----:B------:R-:W-:Y:S04]  /*4af0*/  STL [R1+0x268], R86 ;  /* 0x0002685601007387 */ /* 0x000fe80000100800 */
[----:B------:R-:W-:Y:S04]  /*4b00*/  STL [R1+0x7a8], R89 ;  /* 0x0007a85901007387 */ /* 0x000fe80000100800 */
[----:B------:R0:W-:Y:S01]  /*4b10*/  STL [R1+0x260], R84 ;  /* 0x0002605401007387 */ /* 0x0001e20000100800 */
[----:B------:R-:W-:-:S03]  /*4b20*/  PRMT R48, RZ, 0x7610, R48 ;  /* 0x00007610ff307816 */ /* 0x000fc60000000030 */
[----:B------:R-:W-:Y:S01]  /*4b30*/  STL.S16 [R1+0x254], R49 ;  /* 0x0002543101007387 */ /* 0x000fe20000100600 */
[----:B------:R-:W-:Y:S01]  /*4b40*/  PRMT R80, RZ, 0x7610, R80 ;  /* 0x00007610ff507816 */ /* 0x000fe20000000050 */
[----:B0-----:R-:W-:-:S04]  /*4b50*/  IMAD R84, R162, 0x3b, RZ ;  /* 0x0000003ba2547824 */ /* 0x001fc800078e02ff */
[----:B------:R-:W-:-:S05]  /*4b60*/  IMAD.WIDE R86, R84, 0x2, R160 ;  /* 0x0000000254567825 */ /* 0x000fca00078e02a0 */
[----:B------:R-:W4:Y:S04]  /*4b70*/  @P4 LDG.E.U16 R80, desc[UR24][R86.64] ;  /* 0x0000001856504981 */ /* 0x000f28000c1e1500 */
[----:B--2---:R0:W-:Y:S04]  /*4b80*/  STL [R1+0x258], R50 ;  /* 0x0002583201007387 */ /* 0x0041e80000100800 */
[----:B------:R-:W-:Y:S01]  /*4b90*/  STL.S16 [R1+0x250], R48 ;  /* 0x0002503001007387 */ /* 0x000fe20000100600 */
[----:B0-----:R-:W-:-:S03]  /*4ba0*/  IMAD.SHL.U32 R50, R162, 0x4, RZ ;  /* 0x00000004a2327824 */ /* 0x001fc600078e00ff */
[----:B------:R-:W-:Y:S01]  /*4bb0*/  STL [R1+0x264], R85 ;  /* 0x0002645501007387 */ /* 0x000fe20000100800 */
[----:B------:R-:W-:-:S03]  /*4bc0*/  IMAD.WIDE R98, R50, 0x2, R160 ;  /* 0x0000000232627825 */ /* 0x000fc600078e02a0 */
[----:B------:R0:W-:Y:S01]  /*4bd0*/  STL [R1+0x7b4], R86 ;  /* 0x0007b45601007387 */ /* 0x0001e20000100800 */
[----:B------:R-:W-:-:S03]  /*4be0*/  IMAD.WIDE R96, R50, 0x2, R158 ;  /* 0x0000000232607825 */ /* 0x000fc600078e029e */
[----:B------:R-:W-:Y:S04]  /*4bf0*/  STL.64 [R1+0x150], R98 ;  /* 0x0001506201007387 */ /* 0x000fe80000100a00 */
[----:B0-----:R-:W2:Y:S04]  /*4c00*/  LDL.LU R86, [R1+0x254] ;  /* 0x0002540001567983 */ /* 0x001ea80000300800 */
[----:B------:R-:W-:Y:S04]  /*4c10*/  STL.64 [R1+0x148], R96 ;  /* 0x0001486001007387 */ /* 0x000fe80000100a00 */
[----:B------:R0:W-:Y:S04]  /*4c20*/  STL [R1+0x7b0], R87 ;  /* 0x0007b05701007387 */ /* 0x0001e80000100800 */
[----:B0-----:R-:W3:Y:S01]  /*4c30*/  LDL.LU R87, [R1+0x250] ;  /* 0x0002500001577983 */ /* 0x001ee20000300800 */
[----:B------:R-:W-:-:S02]  /*4c40*/  SHF.R.U64 R48, R3, 0x1b, RZ ;  /* 0x0000001b03307819 */ /* 0x000fc400000012ff */
[----:B------:R-:W-:Y:S02]  /*4c50*/  PRMT R88, RZ, 0x7610, R88 ;  /* 0x00007610ff587816 */ /* 0x000fe40000000058 */
[----:B------:R-:W-:Y:S01]  /*4c60*/  PRMT R89, RZ, 0x7610, R89 ;  /* 0x00007610ff597816 */ /* 0x000fe20000000059 */
[----:B--2---:R0:W2:Y:S04]  /*4c70*/  @!P6 LDG.E.U16 R86, desc[UR24][R98.64] ;  /* 0x000000186256e981 */ /* 0x0040a8000c1e1500 */
[----:B---3--:R1:W2:Y:S01]  /*4c80*/  @!P6 LDG.E.U16 R87, desc[UR24][R96.64] ;  /* 0x000000186057e981 */ /* 0x0082a2000c1e1500 */
[----:B------:R-:W-:Y:S01]  /*4c90*/  LOP3.LUT P6, RZ, R48, 0x1, RZ, 0xc0, !PT ;  /* 0x0000000130ff7812 */ /* 0x000fe200078cc0ff */
[----:B------:R-:W-:-:S04]  /*4ca0*/  IMAD R48, R162, 0xc, RZ ;  /* 0x0000000ca2307824 */ /* 0x000fc800078e02ff */
[----:B------:R-:W-:-:S04]  /*4cb0*/  IMAD.WIDE R100, R48, 0x2, R160 ;  /* 0x0000000230647825 */ /* 0x000fc800078e02a0 */
[----:B0-----:R-:W-:Y:S01]  /*4cc0*/  IMAD.WIDE R98, R48, 0x2, R158 ;  /* 0x0000000230627825 */ /* 0x001fe200078e029e */
[----:B------:R-:W3:Y:S04]  /*4cd0*/  @!P5 LDG.E.U16 R88, desc[UR24][R100.64] ;  /* 0x000000186458d981 */ /* 0x000ee8000c1e1500 */
[----:B------:R-:W3:Y:S01]  /*4ce0*/  @!P5 LDG.E.U16 R89, desc[UR24][R98.64] ;  /* 0x000000186259d981 */ /* 0x000ee2000c1e1500 */
[----:B------:R-:W-:Y:S01]  /*4cf0*/  PRMT R0, RZ, 0x7610, R0 ;  /* 0x00007610ff007816 */ /* 0x000fe20000000000 */
[----:B------:R-:W-:Y:S01]  /*4d00*/  IMAD.WIDE R84, R84, 0x2, R158 ;  /* 0x0000000254547825 */ /* 0x000fe200078e029e */
[----:B------:R-:W-:-:S04]  /*4d10*/  SHF.R.U32.HI R49, RZ, 0xb, R5 ;  /* 0x0000000bff317819 */ /* 0x000fc80000011605 */
[----:B------:R0:W4:Y:S01]  /*4d20*/  @P4 LDG.E.U16 R0, desc[UR24][R84.64] ;  /* 0x0000001854004981 */ /* 0x000122000c1e1500 */
[----:B------:R-:W-:Y:S01]  /*4d30*/  LOP3.LUT P4, RZ, R49, 0x1, RZ, 0xc0, !PT ;  /* 0x0000000131ff7812 */ /* 0x000fe2000788c0ff */
[----:B------:R-:W-:Y:S02]  /*4d40*/  IMAD R49, R162, 0x14, RZ ;  /* 0x00000014a2317824 */ /* 0x000fe400078e02ff */
[----:B------:R-:W-:Y:S01]  /*4d50*/  STL [R1+0x7bc], R84 ;  /* 0x0007bc5401007387 */ /* 0x000fe20000100800 */
[----:B------:R-:W-:Y:S01]  /*4d60*/  PRMT R126, RZ, 0x7610, R126 ;  /* 0x00007610ff7e7816 */ /* 0x000fe2000000007e */
[----:B-1----:R-:W-:Y:S01]  /*4d70*/  IMAD.WIDE R96, R49, 0x2, R160 ;  /* 0x0000000231607825 */ /* 0x002fe200078e02a0 */
[----:B------:R-:W-:Y:S01]  /*4d80*/  PRMT R129, RZ, 0x7610, R129 ;  /* 0x00007610ff817816 */ /* 0x000fe20000000081 */
[----:B------:R-:W-:Y:S04]  /*4d90*/  STL [R1+0x25c], R83 ;  /* 0x00025c5301007387 */ /* 0x000fe80000100800 */
[----:B------:R0:W-:Y:S01]  /*4da0*/  STL [R1+0x7b8], R85 ;  /* 0x0007b85501007387 */ /* 0x0001e20000100800 */
[----:B------:R-:W-:-:S03]  /*4db0*/  SHF.R.U64 R48, R3, 0x13, RZ ;  /* 0x0000001303307819 */ /* 0x000fc600000012ff */
[----:B------:R1:W4:Y:S01]  /*4dc0*/  @P4 LDG.E.U16 R126, desc[UR24][R96.64] ;  /* 0x00000018607e4981 */ /* 0x000322000c1e1500 */
[----:B0-----:R-:W-:-:S05]  /*4dd0*/  IMAD.WIDE R84, R49, 0x2, R158 ;  /* 0x0000000231547825 */ /* 0x001fca00078e029e */
[----:B------:R0:W4:Y:S01]  /*4de0*/  @P4 LDG.E.U16 R129, desc[UR24][R84.64] ;  /* 0x0000001854814981 */ /* 0x000122000c1e1500 */
[----:B------:R-:W-:Y:S02]  /*4df0*/  ISETP.NE.AND P4, PT, R9, RZ, PT ;  /* 0x000000ff0900720c */ /* 0x000fe40003f85270 */
[----:B------:R-:W-:Y:S02]  /*4e00*/  LOP3.LUT R9, RZ, R9, RZ, 0x33, !PT ;  /* 0x00000009ff097212 */ /* 0x000fe400078e33ff */
[----:B------:R-:W-:Y:S02]  /*4e10*/  LOP3.LUT P5, RZ, R48, 0x1, RZ, 0xc0, !PT ;  /* 0x0000000130ff7812 */ /* 0x000fe400078ac0ff */
[C---:B------:R-:W-:Y:S01]  /*4e20*/  SEL R102, R9.reuse, R28, !P4 ;  /* 0x0000001c09667207 */ /* 0x040fe20006000000 */
[----:B------:R-:W-:Y:S01]  /*4e30*/  IMAD.MOV.U32 R28, RZ, RZ, R82 ;  /* 0x000000ffff1c7224 */ /* 0x000fe200078e0052 */
[----:B------:R-:W-:Y:S01]  /*4e40*/  SEL R114, R9, R29, !P4 ;  /* 0x0000001d09727207 */ /* 0x000fe20006000000 */
[----:B------:R-:W-:Y:S01]  /*4e50*/  IMAD.MOV.U32 R29, RZ, RZ, R81 ;  /* 0x000000ffff1d7224 */ /* 0x000fe200078e0051 */
[----:B------:R-:W-:-:S02]  /*4e60*/  PRMT R133, RZ, 0x7610, R133 ;  /* 0x00007610ff857816 */ /* 0x000fc40000000085 */
[----:B------:R-:W-:Y:S02]  /*4e70*/  PRMT R131, RZ, 0x7610, R131 ;  /* 0x00007610ff837816 */ /* 0x000fe40000000083 */
[C---:B------:R-:W-:Y:S01]  /*4e80*/  SEL R103, R9.reuse, R7, !P4 ;  /* 0x0000000709677207 */ /* 0x040fe20006000000 */
[----:B------:R-:W-:Y:S01]  /*4e90*/  VIADD R7, R4, 0xfffffffa ;  /* 0xfffffffa04077836 */ /* 0x000fe20000000000 */
[C---:B------:R-:W-:Y:S01]  /*4ea0*/  SEL R123, R9.reuse, R34, !P4 ;  /* 0x00000022097b7207 */ /* 0x040fe20006000000 */
[----:B------:R-:W-:Y:S01]  /*4eb0*/  IMAD.MOV.U32 R34, RZ, RZ, R74 ;  /* 0x000000ffff227224 */ /* 0x000fe200078e004a */
[----:B------:R-:W-:Y:S01]  /*4ec0*/  SEL R124, R9, R35, !P4 ;  /* 0x00000023097c7207 */ /* 0x000fe20006000000 */
[----:B------:R-:W-:Y:S01]  /*4ed0*/  IMAD.MOV.U32 R35, RZ, RZ, R73 ;  /* 0x000000ffff237224 */ /* 0x000fe200078e0049 */
[----:B------:R-:W-:Y:S02]  /*4ee0*/  PRMT R128, RZ, 0x7610, R128 ;  /* 0x00007610ff807816 */ /* 0x000fe40000000080 */
[----:B------:R-:W-:-:S02]  /*4ef0*/  PRMT R91, RZ, 0x7610, R91 ;  /* 0x00007610ff5b7816 */ /* 0x000fc4000000005b */
[----:B------:R-:W-:Y:S02]  /*4f00*/  SEL R112, R9, R6, !P4 ;  /* 0x0000000609707207 */ /* 0x000fe40006000000 */
[----:B------:R-:W-:Y:S02]  /*4f10*/  SHF.R.U64 R6, R3, 0xb, RZ ;  /* 0x0000000b03067819 */ /* 0x000fe400000012ff */
[C---:B------:R-:W-:Y:S02]  /*4f20*/  SEL R125, R9.reuse, R36, !P4 ;  /* 0x00000024097d7207 */ /* 0x040fe40006000000 */
[C---:B------:R-:W-:Y:S02]  /*4f30*/  SEL R93, R9.reuse, R32, !P4 ;  /* 0x00000020095d7207 */ /* 0x040fe40006000000 */
[C---:B------:R-:W-:Y:S02]  /*4f40*/  SEL R111, R9.reuse, R31, !P4 ;  /* 0x0000001f096f7207 */ /* 0x040fe40006000000 */
[----:B------:R-:W-:-:S02]  /*4f50*/  SEL R118, R9, R30, !P4 ;  /* 0x0000001e09767207 */ /* 0x000fc40006000000 */
[C---:B------:R-:W-:Y:S02]  /*4f60*/  SEL R113, R9.reuse, R27, !P4 ;  /* 0x0000001b09717207 */ /* 0x040fe40006000000 */
[C---:B------:R-:W-:Y:S02]  /*4f70*/  SEL R116, R9.reuse, R26, !P4 ;  /* 0x0000001a09747207 */ /* 0x040fe40006000000 */
        /* <DEDUP_REMOVED lines=13> */
[----:B------:R-:W-:Y:S01]  /*5050*/  SEL R94, R9, R38, !P4 ;  /* 0x00000026095e7207 */ /* 0x000fe20006000000 */
[----:B------:R-:W-:Y:S01]  /*5060*/  IMAD.MOV.U32 R50, RZ, RZ, R67 ;  /* 0x000000ffff327224 */ /* 0x000fe200078e0043 */
[----:B------:R-:W-:Y:S01]  /*5070*/  PRMT R95, RZ, 0x7610, R95 ;  /* 0x00007610ff5f7816 */ /* 0x000fe2000000005f */
[----:B------:R-:W-:Y:S01]  /*5080*/  IMAD.MOV.U32 R48, RZ, RZ, R66 ;  /* 0x000000ffff307224 */ /* 0x000fe200078e0042 */
[----:B------:R-:W-:Y:S01]  /*5090*/  PRMT R151, RZ, 0x7610, R151 ;  /* 0x00007610ff977816 */ /* 0x000fe20000000097 */
[----:B------:R-:W-:-:S02]  /*50a0*/  IMAD.MOV.U32 R49, RZ, RZ, R68 ;  /* 0x000000ffff317224 */ /* 0x000fc400078e0044 */
[----:B------:R-:W-:Y:S01]  /*50b0*/  IMAD R68, R162, 0x34, RZ ;  /* 0x00000034a2447824 */ /* 0x000fe200078e02ff */
[----:B------:R-:W-:Y:S01]  /*50c0*/  PRMT R132, RZ, 0x7610, R132 ;  /* 0x00007610ff847816 */ /* 0x000fe20000000084 */
[----:B------:R-:W-:Y:S01]  /*50d0*/  IMAD.MOV.U32 R30, RZ, RZ, R79 ;  /* 0x000000ffff1e7224 */ /* 0x000fe200078e004f */
[----:B------:R-:W-:Y:S01]  /*50e0*/  PRMT R130, RZ, 0x7610, R130 ;  /* 0x00007610ff827816 */ /* 0x000fe20000000082 */
[----:B------:R-:W-:Y:S02]  /*50f0*/  IMAD.MOV.U32 R31, RZ, RZ, R78 ;  /* 0x000000ffff1f7224 */ /* 0x000fe400078e004e */
[----:B------:R-:W-:Y:S01]  /*5100*/  IMAD.MOV.U32 R32, RZ, RZ, R77 ;  /* 0x000000ffff207224 */ /* 0x000fe200078e004d */
[----:B------:R-:W-:Y:S01]  /*5110*/  PRMT R90, RZ, 0x7610, R90 ;  /* 0x00007610ff5a7816 */ /* 0x000fe2000000005a */
[----:B------:R-:W-:Y:S01]  /*5120*/  IMAD.MOV.U32 R36, RZ, RZ, R71 ;  /* 0x000000ffff247224 */ /* 0x000fe200078e0047 */
[----:B------:R-:W-:Y:S01]  /*5130*/  PRMT R92, RZ, 0x7610, R92 ;  /* 0x00007610ff5c7816 */ /* 0x000fe2000000005c */
[----:B------:R-:W-:Y:S01]  /*5140*/  VIADD R8, R4, 0xfffffff2 ;  /* 0xfffffff204087836 */ /* 0x000fe20000000000 */
[----:B------:R-:W-:-:S02]  /*5150*/  PRMT R13, RZ, 0x7610, R13 ;  /* 0x00007610ff0d7816 */ /* 0x000fc4000000000d */
[----:B------:R-:W-:Y:S02]  /*5160*/  PRMT R12, RZ, 0x7610, R12 ;  /* 0x00007610ff0c7816 */ /* 0x000fe4000000000c */
[----:B------:R-:W-:Y:S02]  /*5170*/  PRMT R10, RZ, 0x7610, R10 ;  /* 0x00007610ff0a7816 */ /* 0x000fe4000000000a */
[----:B------:R-:W-:Y:S01]  /*5180*/  PRMT R11, RZ, 0x7610, R11 ;  /* 0x00007610ff0b7816 */ /* 0x000fe2000000000b */
[----:B------:R-:W-:Y:S01]  /*5190*/  IMAD R14, R162, 0x15, RZ ;  /* 0x00000015a20e7824 */ /* 0x000fe200078e02ff */
[----:B------:R-:W-:-:S04]  /*51a0*/  @!UP1 UIADD3 UR4, UPT, UPT, -UR4, 0x100000, URZ ;  /* 0x0010000004049890 */ /* 0x000fc8000fffe1ff */
[----:B------:R-:W-:Y:S02]  /*51b0*/  @!UP1 USHF.L.U32 UR5, UR4, 0xb, URZ ;  /* 0x0000000b04059899 */ /* 0x000fe400080006ff */
[----:B------:R-:W-:Y:S01]  /*51c0*/  @!UP1 USHF.L.U32 UR4, UR4, 0x1, URZ ;  /* 0x0000000104049899 */ /* 0x000fe200080006ff */
[----:B------:R-:W-:Y:S01]  /*51d0*/  VOTEU.ALL UP1, P0 ;  /* 0x0000000000ff7886 */ /* 0x000fe20000020000 */
[----:B------:R-:W-:Y:S02]  /*51e0*/  IMAD.MOV.U32 R38, RZ, RZ, R56 ;  /* 0x000000ffff267224 */ /* 0x000fe400078e0038 */
[----:B------:R-:W-:-:S08]  /*51f0*/  IMAD.MOV.U32 R37, RZ, RZ, R35 ;  /* 0x000000ffff257224 */ /* 0x000fd000078e0023 */
[----:B------:R0:W0:Y:S01]  /*5200*/  @!UP1 SYNCS.EXCH.64 URZ, [UR10+0x14008], UR4 ;  /* 0x014008040aff95b2 */ /* 0x0000220008000100 */
[----:B------:R-:W-:Y:S04]  /*5210*/  STS.U16 [R2+UR10+0x4000], R43 ;  /* 0x0040002b02007988 */ /* 0x000fe8000800040a */
[----:B--2---:R-:W-:Y:S01]  /*5220*/  STL.64 [R1+0x7c0], R86 ;  /* 0x0007c05601007387 */ /* 0x004fe20000100a00 */
[C---:B------:R-:W-:Y:S01]  /*5230*/  IMAD R56, R162.reuse, 0x25, RZ ;  /* 0x00000025a2387824 */ /* 0x040fe200078e02ff */
[----:B------:R-:W-:Y:S01]  /*5240*/  PRMT R163, RZ, 0x7610, R163 ;  /* 0x00007610ffa37816 */ /* 0x000fe200000000a3 */
[----:B0-----:R-:W0:Y:S01]  /*5250*/  LDCU UR4, c[0x0][0x3b0] ;  /* 0x00007600ff0477ac */ /* 0x001e220008000800 */
[----:B------:R-:W-:Y:S04]  /*5260*/  STL.64 [R1+0xd0], R100 ;  /* 0x0000d06401007387 */ /* 0x000fe80000100a00 */
[----:B------:R-:W-:Y:S04]  /*5270*/  STL.64 [R1+0xc8], R98 ;  /* 0x0000c86201007387 */ /* 0x000fe80000100a00 */
[----:B------:R-:W-:Y:S04]  /*5280*/  STL.64 [R1+0x50], R96 ;  /* 0x0000506001007387 */ /* 0x000fe80000100a00 */
[----:B---3--:R-:W-:Y:S04]  /*5290*/  STL.64 [R1+0x7c8], R88 ;  /* 0x0007c85801007387 */ /* 0x008fe80000100a00 */
[----:B----4-:R2:W-:Y:S04]  /*52a0*/  STL [R1+0x24c], R80 ;  /* 0x00024c5001007387 */ /* 0x0105e80000100800 */
[----:B------:R3:W-:Y:S01]  /*52b0*/  STL.64 [R1+0x48], R84 ;  /* 0x0000485401007387 */ /* 0x0007e20000100a00 */
[----:B--2---:R-:W-:Y:S01]  /*52c0*/  IMAD R80, R162, 0x1c, RZ ;  /* 0x0000001ca2507824 */ /* 0x004fe200078e02ff */
[----:B-1----:R-:W-:-:S03]  /*52d0*/  SEL R96, R9, R33, !P4 ;  /* 0x0000002109607207 */ /* 0x002fc60006000000 */
[----:B------:R-:W-:-:S04]  /*52e0*/  IMAD.WIDE R82, R80, 0x2, R160 ;  /* 0x0000000250527825 */ /* 0x000fc800078e02a0 */
[----:B---3--:R-:W-:Y:S01]  /*52f0*/  IMAD.MOV.U32 R85, RZ, RZ, R72 ;  /* 0x000000ffff557224 */ /* 0x008fe200078e0048 */
[----:B------:R-:W2:Y:S01]  /*5300*/  @P3 LDG.E.U16 R133, desc[UR24][R82.64] ;  /* 0x0000001852853981 */ /* 0x000ea2000c1e1500 */
[----:B------:R-:W-:Y:S02]  /*5310*/  IMAD R72, R162, 0x2c, RZ ;  /* 0x0000002ca2487824 */ /* 0x000fe400078e02ff */
[----:B------:R-:W-:-:S04]  /*5320*/  IMAD.WIDE R80, R80, 0x2, R158 ;  /* 0x0000000250507825 */ /* 0x000fc800078e029e */
[----:B------:R-:W-:Y:S01]  /*5330*/  IMAD.MOV.U32 R33, RZ, RZ, R75 ;  /* 0x000000ffff217224 */ /* 0x000fe200078e004b */
[----:B------:R-:W3:Y:S01]  /*5340*/  @P3 LDG.E.U16 R131, desc[UR24][R80.64] ;  /* 0x0000001850833981 */ /* 0x000ee2000c1e1500 */
[----:B------:R-:W-:Y:S01]  /*5350*/  IMAD.WIDE R74, R72, 0x2, R160 ;  /* 0x00000002484a7825 */ /* 0x000fe200078e02a0 */
[----:B------:R-:W-:-:S03]  /*5360*/  ISETP.GE.U32.AND P3, PT, R7, 0x7fffffbb, PT ;  /* 0x7fffffbb0700780c */ /* 0x000fc60003f66070 */
[----:B------:R-:W-:Y:S01]  /*5370*/  IMAD.WIDE R72, R72, 0x2, R158 ;  /* 0x0000000248487825 */ /* 0x000fe200078e029e */
[----:B------:R-:W-:Y:S01]  /*5380*/  SHF.R.U64 R7, R3, 0x3, RZ ;  /* 0x0000000303077819 */ /* 0x000fe200000012ff */
[----:B------:R-:W4:Y:S04]  /*5390*/  @P5 LDG.E.U16 R128, desc[UR24][R74.64] ;  /* 0x000000184a805981 */ /* 0x000f28000c1e1500 */
[----:B------:R-:W2:Y:S01]  /*53a0*/  @P5 LDG.E.U16 R91, desc[UR24][R72.64] ;  /* 0x00000018485b5981 */ /* 0x000ea2000c1e1500 */
[----:B------:R-:W-:Y:S01]  /*53b0*/  LOP3.LUT P5, RZ, R7, 0x1, RZ, 0xc0, !PT ;  /* 0x0000000107ff7812 */ /* 0x000fe200078ac0ff */
[----:B------:R-:W-:Y:S01]  /*53c0*/  IMAD.MOV.U32 R88, RZ, RZ, R64 ;  /* 0x000000ffff587224 */ /* 0x000fe200078e0040 */
[C---:B------:R-:W-:Y:S01]  /*53d0*/  SEL R98, R9.reuse, R25, !P4 ;  /* 0x0000001909627207 */ /* 0x040fe20006000000 */
[----:B------:R-:W-:Y:S01]  /*53e0*/  IMAD R64, R162, 0x3c, RZ ;  /* 0x0000003ca2407824 */ /* 0x000fe200078e02ff */
[C---:B------:R-:W-:Y:S01]  /*53f0*/  SEL R97, R9.reuse, R24, !P4 ;  /* 0x0000001809617207 */ /* 0x040fe20006000000 */
[----:B------:R-:W-:Y:S01]  /*5400*/  IMAD.MOV.U32 R89, RZ, RZ, R76 ;  /* 0x000000ffff597224 */ /* 0x000fe200078e004c */
[----:B------:R-:W-:-:S02]  /*5410*/  SEL R100, R9, R22, !P4 ;  /* 0x0000001609647207 */ /* 0x000fc40006000000 */
[C---:B------:R-:W-:Y:S02]  /*5420*/  SEL R101, R9.reuse, R16, !P4 ;  /* 0x0000001009657207 */ /* 0x040fe40006000000 */
[----:B------:R-:W-:Y:S01]  /*5430*/  SEL R99, R9, R18, !P4 ;  /* 0x0000001209637207 */ /* 0x000fe20006000000 */
[----:B------:R-:W-:Y:S01]  /*5440*/  IMAD R76, R162, 0x24, RZ ;  /* 0x00000024a24c7824 */ /* 0x000fe200078e02ff */
[----:B------:R-:W-:Y:S01]  /*5450*/  LOP3.LUT P4, RZ, R6, 0x1, RZ, 0xc0, !PT ;  /* 0x0000000106ff7812 */ /* 0x000fe2000788c0ff */
[----:B------:R-:W-:Y:S02]  /*5460*/  IMAD.MOV.U32 R84, RZ, RZ, R65 ;  /* 0x000000ffff547224 */ /* 0x000fe400078e0041 */
[----:B------:R-:W-:Y:S01]  /*5470*/  IMAD.WIDE R66, R64, 0x2, R160 ;  /* 0x0000000240427825 */ /* 0x000fe200078e02a0 */
[----:B------:R-:W-:-:S03]  /*5480*/  SHF.R.U32.HI R6, RZ, 0x2, R5 ;  /* 0x00000002ff067819 */ /* 0x000fc60000011605 */
[----:B------:R-:W-:Y:S01]  /*5490*/  IMAD.WIDE R64, R64, 0x2, R158 ;  /* 0x0000000240407825 */ /* 0x000fe200078e029e */
[----:B------:R-:W2:Y:S03]  /*54a0*/  @P5 LDG.E.U16 R95, desc[UR24][R66.64] ;  /* 0x00000018425f5981 */ /* 0x000ea6000c1e1500 */
[----:B------:R-:W-:Y:S01]  /*54b0*/  IMAD.MOV.U32 R87, RZ, RZ, R51 ;  /* 0x000000ffff577224 */ /* 0x000fe200078e0033 */
[----:B------:R-:W2:Y:S01]  /*54c0*/  @P5 LDG.E.U16 R151, desc[UR24][R64.64] ;  /* 0x0000001840975981 */ /* 0x000ea2000c1e1500 */
[----:B------:R-:W-:Y:S01]  /*54d0*/  IMAD.WIDE R78, R76, 0x2, R160 ;  /* 0x000000024c4e7825 */ /* 0x000fe200078e02a0 */
[----:B------:R-:W-:-:S03]  /*54e0*/  LOP3.LUT P5, RZ, R6, 0x1, RZ, 0xc0, !PT ;  /* 0x0000000106ff7812 */ /* 0x000fc600078ac0ff */
[----:B------:R-:W-:Y:S02]  /*54f0*/  IMAD.MOV.U32 R51, RZ, RZ, R70 ;  /* 0x000000ffff337224 */ /* 0x000fe400078e0046 */
[----:B------:R-:W-:Y:S01]  /*5500*/  IMAD.MOV.U32 R86, RZ, RZ, R69 ;  /* 0x000000ffff567224 */ /* 0x000fe200078e0045 */
[----:B------:R-:W-:Y:S01]  /*5510*/  SHF.R.U32.HI R7, RZ, 0x1, R5 ;  /* 0x00000001ff077819 */ /* 0x000fe20000011605 */
[----:B------:R-:W-:Y:S01]  /*5520*/  IMAD.WIDE R76, R76, 0x2, R158 ;  /* 0x000000024c4c7825 */ /* 0x000fe200078e029e */
[----:B------:R-:W2:Y:S03]  /*5530*/  @P6 LDG.E.U16 R132, desc[UR24][R78.64] ;  /* 0x000000184e846981 */ /* 0x000ea6000c1e1500 */
[C---:B------:R-:W-:Y:S01]  /*5540*/  IMAD.WIDE R70, R68.reuse, 0x2, R160 ;  /* 0x0000000244467825 */ /* 0x040fe200078e02a0 */
[----:B------:R-:W2:Y:S03]  /*5550*/  @P6 LDG.E.U16 R130, desc[UR24][R76.64] ;  /* 0x000000184c826981 */ /* 0x000ea6000c1e1500 */
[----:B------:R-:W-:Y:S01]  /*5560*/  IMAD.WIDE R68, R68, 0x2, R158 ;  /* 0x0000000244447825 */ /* 0x000fe200078e029e */
[----:B------:R-:W-:Y:S01]  /*5570*/  ISETP.GE.U32.AND P6, PT, R8, 0x7fffffb3, PT ;  /* 0x7fffffb30800780c */ /* 0x000fe20003fc6070 */
[----:B------:R-:W2:Y:S02]  /*5580*/  @P4 LDG.E.U16 R90, desc[UR24][R70.64] ;  /* 0x00000018465a4981 */ /* 0x000ea4000c1e1500 */
[----:B------:R-:W-:-:S02]  /*5590*/  IMAD R6, R162, 0x5, RZ ;  /* 0x00000005a2067824 */ /* 0x000fc400078e02ff */
[----:B------:R-:W2:Y:S01]  /*55a0*/  @P4 LDG.E.U16 R92, desc[UR24][R68.64] ;  /* 0x00000018445c4981 */ /* 0x000ea2000c1e1500 */
[----:B------:R-:W-:Y:S01]  /*55b0*/  LOP3.LUT P4, RZ, R7, 0x1, RZ, 0xc0, !PT ;  /* 0x0000000107ff7812 */ /* 0x000fe2000788c0ff */
[----:B------:R-:W-:-:S04]  /*55c0*/  IMAD.WIDE R20, R6, 0x2, R160 ;  /* 0x0000000206147825 */ /* 0x000fc800078e02a0 */
[----:B------:R-:W-:Y:S01]  /*55d0*/  IMAD.WIDE R22, R6, 0x2, R158 ;  /* 0x0000000206167825 */ /* 0x000fe200078e029e */
[----:B------:R-:W-:Y:S01]  /*55e0*/  SHF.R.U32.HI R6, RZ, 0xa, R5 ;  /* 0x0000000aff067819 */ /* 0x000fe20000011605 */
[----:B------:R-:W2:Y:S02]  /*55f0*/  @!P3 LDG.E.U16 R13, desc[UR24][R20.64] ;  /* 0x00000018140db981 */ /* 0x000ea4000c1e1500 */
[----:B------:R-:W-:Y:S02]  /*5600*/  IMAD R7, R162, 0xd, RZ ;  /* 0x0000000da2077824 */ /* 0x000fe400078e02ff */
[----:B------:R-:W2:Y:S01]  /*5610*/  @!P3 LDG.E.U16 R12, desc[UR24][R22.64] ;  /* 0x00000018160cb981 */ /* 0x000ea2000c1e1500 */
[----:B------:R-:W-:Y:S01]  /*5620*/  LOP3.LUT P3, RZ, R6, 0x1, RZ, 0xc0, !PT ;  /* 0x0000000106ff7812 */ /* 0x000fe2000786c0ff */
[C---:B------:R-:W-:Y:S02]  /*5630*/  IMAD.WIDE R24, R7.reuse, 0x2, R160 ;  /* 0x0000000207187825 */ /* 0x040fe400078e02a0 */
[----:B------:R-:W-:Y:S02]  /*5640*/  STL.64 [R1+0x140], R20 ;  /* 0x0001401401007387 */ /* 0x000fe40000100a00 */
[----:B------:R-:W-:-:S02]  /*5650*/  IMAD.WIDE R26, R7, 0x2, R158 ;  /* 0x00000002071a7825 */ /* 0x000fc400078e029e */
[----:B------:R-:W-:Y:S01]  /*5660*/  STL.64 [R1+0x138], R22 ;  /* 0x0001381601007387 */ /* 0x000fe20000100a00 */
[----:B------:R-:W-:-:S03]  /*5670*/  PRMT R9, RZ, 0x7610, R9 ;  /* 0x00007610ff097816 */ /* 0x000fc60000000009 */
[----:B------:R-:W-:Y:S01]  /*5680*/  STL.64 [R1+0xc0], R24 ;  /* 0x0000c01801007387 */ /* 0x000fe20000100a00 */
[----:B------:R-:W-:-:S03]  /*5690*/  PRMT R8, RZ, 0x7610, R8 ;  /* 0x00007610ff087816 */ /* 0x000fc60000000008 */
[----:B------:R1:W-:Y:S01]  /*56a0*/  STL.64 [R1+0xb8], R26 ;  /* 0x0000b81a01007387 */ /* 0x0003e20000100a00 */
[----:B------:R-:W-:-:S03]  /*56b0*/  IMAD.WIDE R18, R14, 0x2, R160 ;  /* 0x000000020e127825 */ /* 0x000fc600078e02a0 */
[----:B------:R1:W2:Y:S01]  /*56c0*/  @!P6 LDG.E.U16 R10, desc[UR24][R26.64] ;  /* 0x000000181a0ae981 */ /* 0x0002a2000c1e1500 */
[----:B------:R-:W-:Y:S01]  /*56d0*/  IMAD.WIDE R16, R14, 0x2, R158 ;  /* 0x000000020e107825 */ /* 0x000fe200078e029e */
[----:B------:R-:W-:Y:S02]  /*56e0*/  SHF.R.U64 R14, R3, 0x1a, RZ ;  /* 0x0000001a030e7819 */ /* 0x000fe400000012ff */
[----:B------:R0:W2:Y:S01]  /*56f0*/  @!P6 LDG.E.U16 R11, desc[UR24][R24.64] ;  /* 0x00000018180be981 */ /* 0x0000a2000c1e1500 */
[----:B------:R-:W-:Y:S02]  /*5700*/  PRMT R7, RZ, 0x7610, R7 ;  /* 0x00007610ff077816 */ /* 0x000fe40000000007 */
[----:B------:R-:W-:Y:S01]  /*5710*/  PRMT R6, RZ, 0x7610, R6 ;  /* 0x00007610ff067816 */ /* 0x000fe20000000006 */
[----:B------:R0:W2:Y:S01]  /*5720*/  @P3 LDG.E.U16 R9, desc[UR24][R18.64] ;  /* 0x0000001812093981 */ /* 0x0000a2000c1e1500 */
[----:B-1----:R-:W-:Y:S02]  /*5730*/  IMAD.MOV.U32 R26, RZ, RZ, R28 ;  /* 0x000000ffff1a7224 */ /* 0x002fe400078e001c */
[----:B------:R-:W-:Y:S01]  /*5740*/  IMAD.MOV.U32 R28, RZ, RZ, R60 ;  /* 0x000000ffff1c7224 */ /* 0x000fe200078e003c */
[----:B------:R1:W2:Y:S01]  /*5750*/  @P3 LDG.E.U16 R8, desc[UR24][R16.64] ;  /* 0x0000001810083981 */ /* 0x0002a2000c1e1500 */
[----:B------:R-:W-:-:S02]  /*5760*/  IMAD R60, R162, 0x1d, RZ ;  /* 0x0000001da23c7824 */ /* 0x000fc400078e02ff */
[----:B0-----:R-:W-:Y:S02]  /*5770*/  IMAD.MOV.U32 R24, RZ, RZ, R89 ;  /* 0x000000ffff187224 */ /* 0x001fe400078e0059 */
[----:B------:R-:W-:Y:S02]  /*5780*/  IMAD.MOV.U32 R89, RZ, RZ, R49 ;  /* 0x000000ffff597224 */ /* 0x000fe400078e0031 */
[----:B------:R-:W-:Y:S02]  /*5790*/  IMAD.MOV.U32 R25, RZ, RZ, R63 ;  /* 0x000000ffff197224 */ /* 0x000fe400078e003f */
[----:B------:R-:W-:Y:S02]  /*57a0*/  IMAD.MOV.U32 R27, RZ, RZ, R62 ;  /* 0x000000ffff1b7224 */ /* 0x000fe400078e003e */
[----:B------:R-:W-:Y:S02]  /*57b0*/  IMAD.MOV.U32 R49, RZ, RZ, R86 ;  /* 0x000000ffff317224 */ /* 0x000fe400078e0056 */
[----:B------:R-:W-:Y:S01]  /*57c0*/  IMAD.WIDE R62, R60, 0x2, R160 ;  /* 0x000000023c3e7825 */ /* 0x000fe200078e02a0 */
[----:B------:R-:W-:-:S03]  /*57d0*/  LOP3.LUT P3, RZ, R14, 0x1, RZ, 0xc0, !PT ;  /* 0x000000010eff7812 */ /* 0x000fc6000786c0ff */
[----:B------:R-:W-:Y:S01]  /*57e0*/  IMAD.MOV.U32 R86, RZ, RZ, R61 ;  /* 0x000000ffff567224 */ /* 0x000fe200078e003d */
[----:B------:R-:W2:Y:S01]  /*57f0*/  @P5 LDG.E.U16 R7, desc[UR24][R62.64] ;  /* 0x000000183e075981 */ /* 0x000ea2000c1e1500 */
[----:B------:R-:W-:Y:S01]  /*5800*/  IMAD.WIDE R60, R60, 0x2, R158 ;  /* 0x000000023c3c7825 */ /* 0x000fe200078e029e */
[----:B------:R-:W-:-:S04]  /*5810*/  SHF.R.U64 R14, R3, 0x12, RZ ;  /* 0x00000012030e7819 */ /* 0x000fc800000012ff */
[----:B------:R-:W2:Y:S01]  /*5820*/  @P5 LDG.E.U16 R6, desc[UR24][R60.64] ;  /* 0x000000183c065981 */ /* 0x000ea2000c1e1500 */
[----:B------:R-:W-:Y:S01]  /*5830*/  LOP3.LUT P5, RZ, R14, 0x1, RZ, 0xc0, !PT ;  /* 0x000000010eff7812 */ /* 0x000fe200078ac0ff */
[----:B------:R-:W-:Y:S02]  /*5840*/  IMAD.MOV.U32 R14, RZ, RZ, R89 ;  /* 0x000000ffff0e7224 */ /* 0x000fe400078e0059 */
[----:B------:R0:W-:Y:S02]  /*5850*/  STL.64 [R1+0x40], R18 ;  /* 0x0000401201007387 */ /* 0x0001e40000100a00 */
[----:B------:R-:W-:Y:S02]  /*5860*/  IMAD.MOV.U32 R43, RZ, RZ, R14 ;  /* 0x000000ffff2b7224 */ /* 0x000fe400078e000e */
[----:B------:R1:W-:Y:S01]  /*5870*/  STL.64 [R1+0x38], R16 ;  /* 0x0000381001007387 */ /* 0x0003e20000100a00 */
[----:B------:R-:W-:Y:S02]  /*5880*/  IMAD.MOV.U32 R14, RZ, RZ, R38 ;  /* 0x000000ffff0e7224 */ /* 0x000fe400078e0026 */
[----:B------:R-:W-:-:S02]  /*5890*/  IMAD.MOV.U32 R38, RZ, RZ, R37 ;  /* 0x000000ffff267224 */ /* 0x000fc400078e0025 */
[----:B0-----:R-:W-:Y:S02]  /*58a0*/  IMAD.MOV.U32 R19, RZ, RZ, R28 ;  /* 0x000000ffff137224 */ /* 0x001fe400078e001c */
[----:B-1----:R-:W-:Y:S02]  /*58b0*/  IMAD.MOV.U32 R17, RZ, RZ, R25 ;  /* 0x000000ffff117224 */ /* 0x002fe400078e0019 */
[----:B------:R-:W-:Y:S02]  /*58c0*/  IMAD.MOV.U32 R16, RZ, RZ, R24 ;  /* 0x000000ffff107224 */ /* 0x000fe400078e0018 */
[----:B------:R-:W-:Y:S02]  /*58d0*/  IMAD.MOV.U32 R37, RZ, RZ, R19 ;  /* 0x000000ffff257224 */ /* 0x000fe400078e0013 */
[----:B------:R-:W-:Y:S02]  /*58e0*/  IMAD.MOV.U32 R19, RZ, RZ, R17 ;  /* 0x000000ffff137224 */ /* 0x000fe400078e0011 */
[----:B------:R-:W-:-:S02]  /*58f0*/  IMAD.MOV.U32 R17, RZ, RZ, R16 ;  /* 0x000000ffff117224 */ /* 0x000fc400078e0010 */
[----:B------:R-:W-:Y:S01]  /*5900*/  IMAD.MOV.U32 R16, RZ, RZ, R26 ;  /* 0x000000ffff107224 */ /* 0x000fe200078e001a */
[----:B------:R0:W-:Y:S01]  /*5910*/  STS.U16 [R2+UR10+0x1800], R43 ;  /* 0x0018002b02007988 */ /* 0x0001e2000800040a */
[----:B------:R-:W-:Y:S02]  /*5920*/  IMAD.MOV.U32 R26, RZ, RZ, R29 ;  /* 0x000000ffff1a7224 */ /* 0x000fe400078e001d */
[----:B------:R-:W-:Y:S02]  /*5930*/  IMAD.MOV.U32 R20, RZ, RZ, R55 ;  /* 0x000000ffff147224 */ /* 0x000fe400078e0037 */
[----:B------:R-:W-:Y:S02]  /*5940*/  IMAD.MOV.U32 R29, RZ, RZ, R30 ;  /* 0x000000ffff1d7224 */ /* 0x000fe400078e001e */
[----:B------:R-:W-:Y:S02]  /*5950*/  IMAD.MOV.U32 R21, RZ, RZ, R54 ;  /* 0x000000ffff157224 */ /* 0x000fe400078e0036 */
[----:B------:R-:W-:-:S02]  /*5960*/  IMAD.MOV.U32 R30, RZ, RZ, R31 ;  /* 0x000000ffff1e7224 */ /* 0x000fc400078e001f */
[----:B0-----:R-:W-:Y:S02]  /*5970*/  IMAD.MOV.U32 R43, RZ, RZ, R14 ;  /* 0x000000ffff2b7224 */ /* 0x001fe400078e000e */
[----:B------:R-:W-:Y:S02]  /*5980*/  IMAD.MOV.U32 R22, RZ, RZ, R53 ;  /* 0x000000ffff167224 */ /* 0x000fe400078e0035 */
[----:B------:R-:W-:Y:S02]  /*5990*/  IMAD.MOV.U32 R31, RZ, RZ, R32 ;  /* 0x000000ffff1f7224 */ /* 0x000fe400078e0020 */
[----:B------:R-:W-:Y:S02]  /*59a0*/  IMAD.MOV.U32 R14, RZ, RZ, R37 ;  /* 0x000000ffff0e7224 */ /* 0x000fe400078e0025 */
[----:B------:R-:W-:Y:S02]  /*59b0*/  IMAD.MOV.U32 R32, RZ, RZ, R33 ;  /* 0x000000ffff207224 */ /* 0x000fe400078e0021 */
[----:B------:R-:W-:-:S02]  /*59c0*/  IMAD.MOV.U32 R37, RZ, RZ, R17 ;  /* 0x000000ffff257224 */ /* 0x000fc400078e0011 */
[----:B------:R-:W-:Y:S02]  /*59d0*/  IMAD.MOV.U32 R33, RZ, RZ, R34 ;  /* 0x000000ffff217224 */ /* 0x000fe400078e0022 */
[----:B------:R-:W-:Y:S02]  /*59e0*/  IMAD.MOV.U32 R17, RZ, RZ, R20 ;  /* 0x000000ffff117224 */ /* 0x000fe400078e0014 */
[----:B------:R-:W-:Y:S02]  /*59f0*/  IMAD.MOV.U32 R34, RZ, RZ, R87 ;  /* 0x000000ffff227224 */ /* 0x000fe400078e0057 */
[----:B------:R-:W-:Y:S02]  /*5a00*/  IMAD.MOV.U32 R20, RZ, RZ, R21 ;  /* 0x000000ffff147224 */ /* 0x000fe400078e0015 */
[----:B------:R-:W-:Y:S02]  /*5a10*/  IMAD.MOV.U32 R87, RZ, RZ, R149 ;  /* 0x000000ffff577224 */ /* 0x000fe400078e0095 */
[----:B------:R-:W-:Y:S01]  /*5a20*/  IMAD.MOV.U32 R21, RZ, RZ, R22 ;  /* 0x000000ffff157224 */ /* 0x000fe200078e0016 */
[----:B------:R-:W2:Y:S01]  /*5a30*/  LDL.LU R149, [R1+0x7f0] ;  /* 0x0007f00001957983 */ /* 0x000ea20000300800 */
[----:B------:R-:W-:-:S03]  /*5a40*/  IMAD.MOV.U32 R22, RZ, RZ, R143 ;  /* 0x000000ffff167224 */ /* 0x000fc600078e008f */
[----:B------:R-:W2:Y:S04]  /*5a50*/  LDL.LU R143, [R1+0x7ec] ;  /* 0x0007ec00018f7983 */ /* 0x000ea80000300800 */
[----:B------:R0:W-:Y:S04]  /*5a60*/  STS.U16 [R2+UR10+0x1c00], R43 ;  /* 0x001c002b02007988 */ /* 0x0001e8000800040a */
[----:B0-----:R-:W2:Y:S04]  /*5a70*/  LDL.LU R43, [R1+0x20] ;  /* 0x00002000012b7983 */ /* 0x001ea80000300800 */
[----:B------:R0:W-:Y:S04]  /*5a80*/  STS.U16 [R2+UR10+0x400], R42 ;  /* 0x0004002a02007988 */ /* 0x0001e8000800040a */
[----:B------:R1:W-:Y:S01]  /*5a90*/  STS.U16 [R2+UR10], R44 ;  /* 0x0000002c02007988 */ /* 0x0003e2000800040a */
[----:B0-----:R-:W-:-:S02]  /*5aa0*/  IMAD.MOV.U32 R42, RZ, RZ, R38 ;  /* 0x000000ffff2a7224 */ /* 0x001fc400078e0026 */
[----:B------:R-:W-:Y:S01]  /*5ab0*/  IMAD.MOV.U32 R38, RZ, RZ, R16 ;  /* 0x000000ffff267224 */ /* 0x000fe200078e0010 */
[----:B------:R-:W-:Y:S01]  /*5ac0*/  LOP3.LUT R16, R2, 0x10, RZ, 0x3c, !PT ;  /* 0x0000001002107812 */ /* 0x000fe200078e3cff */
[----:B-1----:R-:W-:Y:S01]  /*5ad0*/  IMAD.MOV.U32 R44, RZ, RZ, R51 ;  /* 0x000000ffff2c7224 */ /* 0x002fe200078e0033 */
[----:B------:R-:W-:Y:S04]  /*5ae0*/  STS.U16 [R2+UR10+0x4400], R41 ;  /* 0x0044002902007988 */ /* 0x000fe8000800040a */
        /* <DEDUP_REMOVED lines=9> */
[----:B--2---:R-:W-:Y:S04]  /*5b80*/  STS.U16 [R2+UR10+0x5c00], R43 ;  /* 0x005c002b02007988 */ /* 0x004fe8000800040a */
[----:B------:R-:W-:Y:S04]  /*5b90*/  STS.U16 [R16+UR10+0x480], R14 ;  /* 0x0004800e10007988 */ /* 0x000fe8000800040a */
[----:B------:R0:W-:Y:S04]  /*5ba0*/  STS.U16 [R16+UR10+0x4480], R149 ;  /* 0x0044809510007988 */ /* 0x0001e8000800040a */
[----:B------:R1:W-:Y:S04]  /*5bb0*/  STS.U16 [R16+UR10+0x880], R148 ;  /* 0x0008809410007988 */ /* 0x0003e8000800040a */
[----:B0-----:R-:W2:Y:S04]  /*5bc0*/  LDL.LU R149, [R1+0x7e8] ;  /* 0x0007e80001957983 */ /* 0x001ea80000300800 */
[----:B-1----:R-:W3:Y:S01]  /*5bd0*/  LDL.LU R148, [R1+0x7e4] ;  /* 0x0007e40001947983 */ /* 0x002ee20000300800 */
[----:B------:R-:W-:-:S02]  /*5be0*/  IMAD.MOV.U32 R23, RZ, RZ, R36 ;  /* 0x000000ffff177224 */ /* 0x000fc400078e0024 */
[----:B------:R-:W-:Y:S01]  /*5bf0*/  IMAD.MOV.U32 R36, RZ, RZ, R86 ;  /* 0x000000ffff247224 */ /* 0x000fe200078e0056 */
[----:B------:R-:W-:Y:S01]  /*5c00*/  PRMT R157, RZ, 0x7610, R157 ;  /* 0x00007610ff9d7816 */ /* 0x000fe2000000009d */
[----:B------:R-:W-:Y:S02]  /*5c10*/  IMAD.MOV.U32 R18, RZ, RZ, R27 ;  /* 0x000000ffff127224 */ /* 0x000fe400078e001b */
[----:B------:R-:W-:Y:S02]  /*5c20*/  IMAD.MOV.U32 R86, RZ, RZ, R59 ;  /* 0x000000ffff567224 */ /* 0x000fe400078e003b */
[----:B------:R-:W-:Y:S02]  /*5c30*/  IMAD.MOV.U32 R89, RZ, RZ, R58 ;  /* 0x000000ffff597224 */ /* 0x000fe400078e003a */
[----:B------:R-:W-:Y:S02]  /*5c40*/  IMAD.MOV.U32 R28, RZ, RZ, R57 ;  /* 0x000000ffff1c7224 */ /* 0x000fe400078e0039 */
[----:B------:R-:W-:-:S02]  /*5c50*/  IMAD.MOV.U32 R27, RZ, RZ, R52 ;  /* 0x000000ffff1b7224 */ /* 0x000fc400078e0034 */
[----:B------:R-:W-:Y:S01]  /*5c60*/  IMAD.WIDE R58, R56, 0x2, R160 ;  /* 0x00000002383a7825 */ /* 0x000fe200078e02a0 */
[----:B------:R-:W-:-:S03]  /*5c70*/  SHF.R.U32.HI R15, RZ, 0x8, R5 ;  /* 0x00000008ff0f7819 */ /* 0x000fc60000011605 */
[----:B------:R-:W-:Y:S01]  /*5c80*/  IMAD.WIDE R56, R56, 0x2, R158 ;  /* 0x0000000238387825 */ /* 0x000fe200078e029e */
[----:B------:R-:W-:Y:S01]  /*5c90*/  SHF.R.U32.HI R5, RZ, 0x9, R5 ;  /* 0x00000009ff057819 */ /* 0x000fe20000011605 */
[----:B------:R-:W4:Y:S02]  /*5ca0*/  @P3 LDG.E.U16 R163, desc[UR24][R58.64] ;  /* 0x000000183aa33981 */ /* 0x000f24000c1e1500 */
[----:B------:R-:W-:Y:S01]  /*5cb0*/  IMAD R52, R162, 0x2d, RZ ;  /* 0x0000002da2347824 */ /* 0x000fe200078e02ff */
[----:B------:R-:W-:Y:S01]  /*5cc0*/  PRMT R156, RZ, 0x7610, R156 ;  /* 0x00007610ff9c7816 */ /* 0x000fe2000000009c */
[----:B------:R-:W4:Y:S01]  /*5cd0*/  @P3 LDG.E.U16 R157, desc[UR24][R56.64] ;  /* 0x00000018389d3981 */ /* 0x000f22000c1e1500 */
[----:B------:R-:W-:Y:S01]  /*5ce0*/  PRMT R155, RZ, 0x7610, R155 ;  /* 0x00007610ff9b7816 */ /* 0x000fe2000000009b */
[----:B------:R-:W-:Y:S01]  /*5cf0*/  IMAD.WIDE R54, R52, 0x2, R160 ;  /* 0x0000000234367825 */ /* 0x000fe200078e02a0 */
[----:B------:R-:W-:-:S03]  /*5d00*/  LOP3.LUT P3, RZ, R5, 0x1, RZ, 0xc0, !PT ;  /* 0x0000000105ff7812 */ /* 0x000fc6000786c0ff */
[----:B------:R-:W-:Y:S01]  /*5d10*/  IMAD.WIDE R52, R52, 0x2, R158 ;  /* 0x0000000234347825 */ /* 0x000fe200078e029e */
[----:B------:R-:W-:Y:S01]  /*5d20*/  SHF.R.U64 R5, R3, 0xa, RZ ;  /* 0x0000000a03057819 */ /* 0x000fe200000012ff */
[----:B------:R-:W4:Y:S04]  /*5d30*/  @P5 LDG.E.U16 R156, desc[UR24][R54.64] ;  /* 0x00000018369c5981 */ /* 0x000f28000c1e1500 */
[----:B------:R-:W4:Y:S01]  /*5d40*/  @P5 LDG.E.U16 R155, desc[UR24][R52.64] ;  /* 0x00000018349b5981 */ /* 0x000f22000c1e1500 */
[----:B------:R-:W-:Y:S01]  /*5d50*/  LOP3.LUT P5, RZ, R5, 0x1, RZ, 0xc0, !PT ;  /* 0x0000000105ff7812 */ /* 0x000fe200078ac0ff */
[----:B------:R-:W-:Y:S02]  /*5d60*/  IMAD.MOV.U32 R24, RZ, RZ, R48 ;  /* 0x000000ffff187224 */ /* 0x000fe400078e0030 */
[----:B------:R-:W-:-:S02]  /*5d70*/  IMAD R48, R162, 0x35, RZ ;  /* 0x00000035a2307824 */ /* 0x000fc400078e02ff */
[----:B------:R-:W-:Y:S01]  /*5d80*/  IMAD.MOV.U32 R25, RZ, RZ, R88 ;  /* 0x000000ffff197224 */ /* 0x000fe200078e0058 */
[----:B------:R-:W-:Y:S01]  /*5d90*/  PRMT R154, RZ, 0x7610, R154 ;  /* 0x00007610ff9a7816 */ /* 0x000fe2000000009a */
[----:B------:R-:W-:Y:S01]  /*5da0*/  IMAD.MOV.U32 R88, RZ, RZ, R50 ;  /* 0x000000ffff587224 */ /* 0x000fe200078e0032 */
[----:B------:R-:W-:Y:S01]  /*5db0*/  PRMT R153, RZ, 0x7610, R153 ;  /* 0x00007610ff997816 */ /* 0x000fe20000000099 */
[----:B------:R-:W-:Y:S02]  /*5dc0*/  IMAD.MOV.U32 R35, RZ, RZ, R49 ;  /* 0x000000ffff237224 */ /* 0x000fe400078e0031 */
[----:B------:R-:W-:Y:S01]  /*5dd0*/  IMAD.WIDE R50, R48, 0x2, R160 ;  /* 0x0000000230327825 */ /* 0x000fe200078e02a0 */
[----:B------:R-:W-:-:S03]  /*5de0*/  SHF.R.U64 R5, R3, 0x2, RZ ;  /* 0x0000000203057819 */ /* 0x000fc600000012ff */
[----:B------:R-:W-:Y:S01]  /*5df0*/  IMAD.WIDE R48, R48, 0x2, R158 ;  /* 0x0000000230307825 */ /* 0x000fe200078e029e */
[----:B------:R-:W4:Y:S04]  /*5e00*/  @P5 LDG.E.U16 R154, desc[UR24][R50.64] ;  /* 0x00000018329a5981 */ /* 0x000f28000c1e1500 */
[----:B------:R-:W4:Y:S01]  /*5e10*/  @P5 LDG.E.U16 R153, desc[UR24][R48.64] ;  /* 0x0000001830995981 */ /* 0x000f22000c1e1500 */
[----:B------:R-:W-:Y:S01]  /*5e20*/  LOP3.LUT P5, RZ, R5, 0x1, RZ, 0xc0, !PT ;  /* 0x0000000105ff7812 */ /* 0x000fe200078ac0ff */
[----:B------:R-:W-:Y:S01]  /*5e30*/  IMAD R44, R162, 0x3d, RZ ;  /* 0x0000003da22c7824 */ /* 0x000fe200078e02ff */
[----:B------:R-:W-:Y:S02]  /*5e40*/  PRMT R152, RZ, 0x7610, R152 ;  /* 0x00007610ff987816 */ /* 0x000fe40000000098 */
[----:B------:R-:W-:Y:S01]  /*5e50*/  PRMT R150, RZ, 0x7610, R150 ;  /* 0x00007610ff967816 */ /* 0x000fe20000000096 */
[----:B------:R-:W-:-:S04]  /*5e60*/  IMAD.WIDE R46, R44, 0x2, R160 ;  /* 0x000000022c2e7825 */ /* 0x000fc800078e02a0 */
[----:B------:R-:W-:-:S04]  /*5e70*/  IMAD.WIDE R44, R44, 0x2, R158 ;  /* 0x000000022c2c7825 */ /* 0x000fc800078e029e */
[----:B------:R-:W-:Y:S01]  /*5e80*/  VIADD R5, R4, 0xfffffff9 ;  /* 0xfffffff904057836 */ /* 0x000fe20000000000 */
[----:B------:R-:W4:Y:S04]  /*5e90*/  @P5 LDG.E.U16 R152, desc[UR24][R46.64] ;  /* 0x000000182e985981 */ /* 0x000f28000c1e1500 */
[----:B------:R-:W4:Y:S01]  /*5ea0*/  @P5 LDG.E.U16 R150, desc[UR24][R44.64] ;  /* 0x000000182c965981 */ /* 0x000f22000c1e1500 */
[----:B------:R-:W-:Y:S01]  /*5eb0*/  ISETP.GE.U32.AND P5, PT, R5, 0x7fffffba, PT ;  /* 0x7fffffba0500780c */ /* 0x000fe20003fa6070 */
[----:B------:R-:W-:Y:S02]  /*5ec0*/  IMAD R5, R162, 0x6, RZ ;  /* 0x00000006a2057824 */ /* 0x000fe400078e02ff */
[----:B------:R-:W-:Y:S02]  /*5ed0*/  STS.U16 [R16+UR10+0x4880], R38 ;  /* 0x0048802610007988 */ /* 0x000fe4000800040a */
[----:B------:R-:W-:-:S02]  /*5ee0*/  IMAD.WIDE R42, R5, 0x2, R160 ;  /* 0x00000002052a7825 */ /* 0x000fc400078e02a0 */
[----:B------:R-:W-:Y:S02]  /*5ef0*/  STS.U16 [R16+UR10+0xc80], R37 ;  /* 0x000c802510007988 */ /* 0x000fe4000800040a */
[----:B------:R-:W-:Y:S02]  /*5f00*/  IMAD.WIDE R40, R5, 0x2, R158 ;  /* 0x0000000205287825 */ /* 0x000fe400078e029e */
[----:B------:R-:W-:Y:S02]  /*5f10*/  STS.U16 [R16+UR10+0x4c80], R19 ;  /* 0x004c801310007988 */ /* 0x000fe4000800040a */
[----:B------:R-:W-:Y:S02]  /*5f20*/  VIADD R5, R4, 0xfffffff1 ;  /* 0xfffffff104057836 */ /* 0x000fe40000000000 */
[----:B------:R-:W-:Y:S04]  /*5f30*/  STS.U16 [R16+UR10+0x1080], R18 ;  /* 0x0010801210007988 */ /* 0x000fe8000800040a */
[----:B------:R0:W-:Y:S01]  /*5f40*/  STS.U16 [R16+UR10+0x5080], R147 ;  /* 0x0050809310007988 */ /* 0x0001e2000800040a */
[----:B------:R-:W-:-:S03]  /*5f50*/  LOP3.LUT R14, R2, 0x20, RZ, 0x3c, !PT ;  /* 0x00000020020e7812 */ /* 0x000fc600078e3cff */
[----:B------:R-:W-:Y:S04]  /*5f60*/  STL.64 [R1+0x130], R42 ;  /* 0x0001302a01007387 */ /* 0x000fe80000100a00 */
[----:B------:R1:W-:Y:S04]  /*5f70*/  STS.U16 [R16+UR10+0x1480], R146 ;  /* 0x0014809210007988 */ /* 0x0003e8000800040a */
[----:B------:R-:W-:Y:S04]  /*5f80*/  STL.64 [R1+0x128], R40 ;  /* 0x0001282801007387 */ /* 0x000fe80000100a00 */
[----:B------:R-:W-:Y:S04]  /*5f90*/  STS.U16 [R16+UR10+0x5480], R17 ;  /* 0x0054801110007988 */ /* 0x000fe8000800040a */
[----:B0-----:R-:W4:Y:S04]  /*5fa0*/  LDL.LU R147, [R1+0x7e0] ;  /* 0x0007e00001937983 */ /* 0x001f280000300800 */
[----:B------:R-:W-:Y:S04]  /*5fb0*/  STS.U16 [R16+UR10+0x1880], R20 ;  /* 0x0018801410007988 */ /* 0x000fe8000800040a */
[----:B-1----:R-:W4:Y:S04]  /*5fc0*/  LDL.LU R146, [R1+0x7dc] ;  /* 0x0007dc0001927983 */ /* 0x002f280000300800 */
        /* <DEDUP_REMOVED lines=8> */
[----:B------:R0:W-:Y:S04]  /*6050*/  STS.U16 [R14+UR10+0x4500], R142 ;  /* 0x0045008e0e007988 */ /* 0x0001e8000800040a */
[----:B------:R1:W-:Y:S04]  /*6060*/  STS.U16 [R14+UR10+0x900], R145 ;  /* 0x000900910e007988 */ /* 0x0003e8000800040a */
[----:B------:R0:W-:Y:S01]  /*6070*/  STS.U16 [R14+UR10+0x4900], R144 ;  /* 0x004900900e007988 */ /* 0x0001e2000800040a */
[----:B--2---:R-:W-:-:S02]  /*6080*/  PRMT R149, RZ, 0x7610, R149 ;  /* 0x00007610ff957816 */ /* 0x004fc40000000095 */
[----:B---3--:R-:W-:-:S04]  /*6090*/  PRMT R148, RZ, 0x7610, R148 ;  /* 0x00007610ff947816 */ /* 0x008fc80000000094 */
[----:B------:R-:W2:Y:S04]  /*60a0*/  @!P5 LDG.E.U16 R149, desc[UR24][R42.64] ;  /* 0x000000182a95d981 */ /* 0x000ea8000c1e1500 */
[----:B------:R3:W2:Y:S01]  /*60b0*/  @!P5 LDG.E.U16 R148, desc[UR24][R40.64] ;  /* 0x000000182894d981 */ /* 0x0006a2000c1e1500 */
[----:B------:R-:W-:Y:S01]  /*60c0*/  ISETP.GE.U32.AND P5, PT, R5, 0x7fffffb2, PT ;  /* 0x7fffffb20500780c */ /* 0x000fe20003fa6070 */
[----:B------:R-:W-:-:S04]  /*60d0*/  IMAD R5, R162, 0xe, RZ ;  /* 0x0000000ea2057824 */ /* 0x000fc800078e02ff */
[----:B------:R-:W-:-:S04]  /*60e0*/  IMAD.WIDE R38, R5, 0x2, R160 ;  /* 0x0000000205267825 */ /* 0x000fc800078e02a0 */
[----:B------:R-:W-:Y:S01]  /*60f0*/  IMAD.WIDE R18, R5, 0x2, R158 ;  /* 0x0000000205127825 */ /* 0x000fe200078e029e */
[----:B------:R-:W-:Y:S04]  /*6100*/  STL.64 [R1+0xb0], R38 ;  /* 0x0000b02601007387 */ /* 0x000fe80000100a00 */
[----:B------:R-:W-:Y:S04]  /*6110*/  STL.64 [R1+0xa8], R18 ;  /* 0x0000a81201007387 */ /* 0x000fe80000100a00 */
[----:B0-----:R-:W2:Y:S04]  /*6120*/  LDL.LU R142, [R1+0x7d8] ;  /* 0x0007d800018e7983 */ /* 0x001ea80000300800 */
[----:B-1----:R-:W2:Y:S04]  /*6130*/  LDL.LU R145, [R1+0x7d4] ;  /* 0x0007d40001917983 */ /* 0x002ea80000300800 */
[----:B------:R-:W2:Y:S01]  /*6140*/  LDL.LU R144, [R1+0x7d0] ;  /* 0x0007d00001907983 */ /* 0x000ea20000300800 */
[----:B------:R-:W-:-:S03]  /*6150*/  VIADD R5, R4, 0xfffffff8 ;  /* 0xfffffff804057836 */ /* 0x000fc60000000000 */
[----:B------:R-:W-:Y:S01]  /*6160*/  STS.U16 [R14+UR10+0xd00], R29 ;  /* 0x000d001d0e007988 */ /* 0x000fe2000800040a */
[----:B---3--:R-:W-:-:S03]  /*6170*/  IMAD R40, R162, 0x1e, RZ ;  /* 0x0000001ea2287824 */ /* 0x008fc600078e02ff */
[----:B------:R-:W-:Y:S04]  /*6180*/  STS.U16 [R14+UR10+0x4d00], R30 ;  /* 0x004d001e0e007988 */ /* 0x000fe8000800040a */
[----:B------:R-:W-:Y:S01]  /*6190*/  STS.U16 [R14+UR10+0x1100], R31 ;  /* 0x0011001f0e007988 */ /* 0x000fe2000800040a */
[----:B------:R-:W-:-:S03]  /*61a0*/  PRMT R143, RZ, 0x7610, R143 ;  /* 0x00007610ff8f7816 */ /* 0x000fc6000000008f */
[----:B------:R-:W-:Y:S01]  /*61b0*/  STS.U16 [R14+UR10+0x5100], R32 ;  /* 0x005100200e007988 */ /* 0x000fe2000800040a */
[----:B------:R-:W-:-:S03]  /*61c0*/  IMAD.WIDE R42, R40, 0x2, R160 ;  /* 0x00000002282a7825 */ /* 0x000fc600078e02a0 */
[----:B------:R-:W-:Y:S01]  /*61d0*/  STS.U16 [R14+UR10+0x1500], R33 ;  /* 0x001500210e007988 */ /* 0x000fe2000800040a */
[----:B------:R-:W-:-:S03]  /*61e0*/  IMAD.WIDE R40, R40, 0x2, R158 ;  /* 0x0000000228287825 */ /* 0x000fc600078e029e */
[----:B------:R-:W-:Y:S04]  /*61f0*/  STS.U16 [R14+UR10+0x5500], R34 ;  /* 0x005500220e007988 */ /* 0x000fe8000800040a */
[----:B------:R-:W-:Y:S04]  /*6200*/  STS.U16 [R14+UR10+0x1900], R35 ;  /* 0x001900230e007988 */ /* 0x000fe8000800040a */
[----:B------:R0:W-:Y:S01]  /*6210*/  STS.U16 [R14+UR10+0x5900], R36 ;  /* 0x005900240e007988 */ /* 0x0001e2000800040a */
[----:B------:R-:W-:Y:S02]  /*6220*/  PRMT R141, RZ, 0x7610, R141 ;  /* 0x00007610ff8d7816 */ /* 0x000fe4000000008d */
[----:B------:R-:W-:Y:S01]  /*6230*/  PRMT R140, RZ, 0x7610, R140 ;  /* 0x00007610ff8c7816 */ /* 0x000fe2000000008c */
[----:B------:R-:W3:Y:S01]  /*6240*/  @P4 LDG.E.U16 R143, desc[UR24][R42.64] ;  /* 0x000000182a8f4981 */ /* 0x000ee2000c1e1500 */
[----:B0-----:R-:W-:-:S02]  /*6250*/  IMAD R36, R162, 0x26, RZ ;  /* 0x00000026a2247824 */ /* 0x001fc400078e02ff */
[----:B------:R-:W-:Y:S01]  /*6260*/  IMAD R32, R162, 0x2e, RZ ;  /* 0x0000002ea2207824 */ /* 0x000fe200078e02ff */
[----:B------:R-:W-:Y:S02]  /*6270*/  PRMT R139, RZ, 0x7610, R139 ;  /* 0x00007610ff8b7816 */ /* 0x000fe4000000008b */
[----:B------:R-:W-:Y:S01]  /*6280*/  PRMT R138, RZ, 0x7610, R138 ;  /* 0x00007610ff8a7816 */ /* 0x000fe2000000008a */
[----:B------:R-:W-:Y:S01]  /*6290*/  IMAD.WIDE R34, R32, 0x2, R160 ;  /* 0x0000000220227825 */ /* 0x000fe200078e02a0 */
[----:B----4-:R-:W-:-:S06]  /*62a0*/  PRMT R147, RZ, 0x7610, R147 ;  /* 0x00007610ff937816 */ /* 0x010fcc0000000093 */
[----:B------:R-:W4:Y:S01]  /*62b0*/  @!P5 LDG.E.U16 R147, desc[UR24][R38.64] ;  /* 0x000000182693d981 */ /* 0x000f22000c1e1500 */
[----:B------:R-:W-:-:S06]  /*62c0*/  PRMT R146, RZ, 0x7610, R146 ;  /* 0x00007610ff927816 */ /* 0x000fcc0000000092 */
[----:B------:R0:W3:Y:S01]  /*62d0*/  @!P5 LDG.E.U16 R146, desc[UR24][R18.64] ;  /* 0x000000181292d981 */ /* 0x0000e2000c1e1500 */
[----:B------:R-:W-:Y:S01]  /*62e0*/  ISETP.GE.U32.AND P5, PT, R5, 0x7fffffb9, PT ;  /* 0x7fffffb90500780c */ /* 0x000fe20003fa6070 */
[----:B------:R-:W-:-:S04]  /*62f0*/  IMAD R5, R162, 0x16, RZ ;  /* 0x00000016a2057824 */ /* 0x000fc800078e02ff */
[----:B------:R-:W-:-:S04]  /*6300*/  IMAD.WIDE R16, R5, 0x2, R158 ;  /* 0x0000000205107825 */ /* 0x000fc800078e029e */
[----:B0-----:R-:W-:Y:S01]  /*6310*/  IMAD.WIDE R18, R5, 0x2, R160 ;  /* 0x0000000205127825 */ /* 0x001fe200078e02a0 */
[----:B------:R-:W-:-:S03]  /*6320*/  SHF.R.U64 R5, R3, 0x19, RZ ;  /* 0x0000001903057819 */ /* 0x000fc600000012ff */
[----:B------:R-:W-:-:S04]  /*6330*/  IMAD.WIDE R38, R36, 0x2, R160 ;  /* 0x0000000224267825 */ /* 0x000fc800078e02a0 */
[----:B------:R-:W-:-:S04]  /*6340*/  IMAD.WIDE R36, R36, 0x2, R158 ;  /* 0x0000000224247825 */ /* 0x000fc800078e029e */
[----:B------:R-:W-:-:S04]  /*6350*/  IMAD.WIDE R32, R32, 0x2, R158 ;  /* 0x0000000220207825 */ /* 0x000fc800078e029e */
[----:B------:R-:W-:Y:S01]  /*6360*/  IMAD R28, R162, 0x36, RZ ;  /* 0x00000036a21c7824 */ /* 0x000fe200078e02ff */
[----:B------:R-:W-:Y:S02]  /*6370*/  PRMT R127, RZ, 0x7610, R127 ;  /* 0x00007610ff7f7816 */ /* 0x000fe4000000007f */
[----:B------:R-:W-:Y:S01]  /*6380*/  PRMT R165, RZ, 0x7610, R165 ;  /* 0x00007610ffa57816 */ /* 0x000fe200000000a5 */
[----:B------:R-:W-:-:S04]  /*6390*/  IMAD.WIDE R30, R28, 0x2, R160 ;  /* 0x000000021c1e7825 */ /* 0x000fc800078e02a0 */
[----:B------:R-:W-:-:S04]  /*63a0*/  IMAD.WIDE R28, R28, 0x2, R158 ;  /* 0x000000021c1c7825 */ /* 0x000fc800078e029e */
[----:B------:R-:W-:Y:S01]  /*63b0*/  IMAD R24, R162, 0x3e, RZ ;  /* 0x0000003ea2187824 */ /* 0x000fe200078e02ff */
[----:B------:R-:W-:Y:S01]  /*63c0*/  PRMT R164, RZ, 0x7610, R164 ;  /* 0x00007610ffa47816 */ /* 0x000fe200000000a4 */
[----:B------:R-:W-:Y:S02]  /*63d0*/  STS.U16 [R14+UR10+0x1d00], R88 ;  /* 0x001d00580e007988 */ /* 0x000fe4000800040a */
[C---:B------:R-:W-:Y:S02]  /*63e0*/  IMAD.WIDE R26, R24.reuse, 0x2, R160 ;  /* 0x00000002181a7825 */ /* 0x040fe400078e02a0 */
[----:B------:R-:W-:Y:S02]  /*63f0*/  STL.64 [R1+0x30], R18 ;  /* 0x0000301201007387 */ /* 0x000fe40000100a00 */
[----:B------:R-:W-:Y:S02]  /*6400*/  IMAD.WIDE R24, R24, 0x2, R158 ;  /* 0x0000000218187825 */ /* 0x000fe400078e029e */
[----:B------:R0:W-:Y:S04]  /*6410*/  STS.U16 [R14+UR10+0x5d00], R89 ;  /* 0x005d00590e007988 */ /* 0x0001e8000800040a */
[----:B------:R1:W-:Y:S01]  /*6420*/  STL.64 [R1+0x28], R16 ;  /* 0x0000281001007387 */ /* 0x0003e20000100a00 */
[----:B0-----:R-:W-:-:S02]  /*6430*/  SHF.R.U64 R14, R3, 0x18, RZ ;  /* 0x00000018030e7819 */ /* 0x001fc400000012ff */
[----:B------:R-:W-:Y:S02]  /*6440*/  PRMT R137, RZ, 0x7610, R137 ;  /* 0x00007610ff897816 */ /* 0x000fe40000000089 */
[----:B------:R-:W-:Y:S02]  /*6450*/  PRMT R136, RZ, 0x7610, R136 ;  /* 0x00007610ff887816 */ /* 0x000fe40000000088 */
[----:B------:R-:W-:Y:S02]  /*6460*/  PRMT R135, RZ, 0x7610, R135 ;  /* 0x00007610ff877816 */ /* 0x000fe40000000087 */
[----:B------:R-:W-:Y:S02]  /*6470*/  PRMT R134, RZ, 0x7610, R134 ;  /* 0x00007610ff867816 */ /* 0x000fe40000000086 */
[----:B--2---:R-:W-:Y:S02]  /*6480*/  PRMT R145, RZ, 0x7610, R145 ;  /* 0x00007610ff917816 */ /* 0x004fe40000000091 */
[----:B------:R-:W-:-:S04]  /*6490*/  PRMT R144, RZ, 0x7610, R144 ;  /* 0x00007610ff907816 */ /* 0x000fc80000000090 */
[----:B------:R-:W2:Y:S01]  /*64a0*/  @P3 LDG.E.U16 R145, desc[UR24][R18.64] ;  /* 0x0000001812913981 */ /* 0x000ea2000c1e1500 */
[----:B------:R-:W-:-:S03]  /*64b0*/  PRMT R142, RZ, 0x7610, R142 ;  /* 0x00007610ff8e7816 */ /* 0x000fc6000000008e */
[----:B------:R1:W2:Y:S01]  /*64c0*/  @P3 LDG.E.U16 R144, desc[UR24][R16.64] ;  /* 0x0000001810903981 */ /* 0x0002a2000c1e1500 */
[----:B------:R-:W-:Y:S02]  /*64d0*/  LOP3.LUT P3, RZ, R5, 0x1, RZ, 0xc0, !PT ;  /* 0x0000000105ff7812 */ /* 0x000fe4000786c0ff */
[----:B------:R-:W-:Y:S01]  /*64e0*/  SHF.R.U64 R5, R3, 0x11, RZ ;  /* 0x0000001103057819 */ /* 0x000fe200000012ff */
[----:B------:R-:W2:Y:S03]  /*64f0*/  @P4 LDG.E.U16 R142, desc[UR24][R40.64] ;  /* 0x00000018288e4981 */ /* 0x000ea6000c1e1500 */
[----:B------:R-:W-:Y:S02]  /*6500*/  LOP3.LUT P4, RZ, R5, 0x1, RZ, 0xc0, !PT ;  /* 0x0000000105ff7812 */ /* 0x000fe4000788c0ff */
[----:B------:R-:W-:-:S05]  /*6510*/  SHF.R.U64 R5, R3, 0x9, RZ ;  /* 0x0000000903057819 */ /* 0x000fca00000012ff */
[----:B------:R-:W2:Y:S04]  /*6520*/  @P3 LDG.E.U16 R141, desc[UR24][R38.64] ;  /* 0x00000018268d3981 */ /* 0x000ea8000c1e1500 */
[----:B------:R-:W2:Y:S01]  /*6530*/  @P3 LDG.E.U16 R140, desc[UR24][R36.64] ;  /* 0x00000018248c3981 */ /* 0x000ea2000c1e1500 */
[----:B------:R-:W-:Y:S02]  /*6540*/  LOP3.LUT P3, RZ, R5, 0x1, RZ, 0xc0, !PT ;  /* 0x0000000105ff7812 */ /* 0x000fe4000786c0ff */
[----:B------:R-:W-:Y:S01]  /*6550*/  SHF.R.U64 R5, R3, 0x1, RZ ;  /* 0x0000000103057819 */ /* 0x000fe200000012ff */
[----:B------:R-:W2:Y:S04]  /*6560*/  @P4 LDG.E.U16 R139, desc[UR24][R34.64] ;  /* 0x00000018228b4981 */ /* 0x000ea8000c1e1500 */
[----:B------:R-:W2:Y:S01]  /*6570*/  @P4 LDG.E.U16 R138, desc[UR24][R32.64] ;  /* 0x00000018208a4981 */ /* 0x000ea2000c1e1500 */
[----:B------:R-:W-:Y:S01]  /*6580*/  LOP3.LUT P4, RZ, R5, 0x1, RZ, 0xc0, !PT ;  /* 0x0000000105ff7812 */ /* 0x000fe2000788c0ff */
[----:B------:R-:W-:-:S04]  /*6590*/  VIADD R5, R4, 0xfffffff0 ;  /* 0xfffffff004057836 */ /* 0x000fc80000000000 */
[----:B------:R-:W2:Y:S04]  /*65a0*/  @P3 LDG.E.U16 R127, desc[UR24][R30.64] ;  /* 0x000000181e7f3981 */ /* 0x000ea8000c1e1500 */
[----:B------:R-:W2:Y:S01]  /*65b0*/  @P3 LDG.E.U16 R165, desc[UR24][R28.64] ;  /* 0x000000181ca53981 */ /* 0x000ea2000c1e1500 */
[----:B------:R-:W-:Y:S02]  /*65c0*/  ISETP.GE.U32.AND P3, PT, R5, 0x7fffffb1, PT ;  /* 0x7fffffb10500780c */ /* 0x000fe40003f66070 */
[----:B------:R-:W-:Y:S01]  /*65d0*/  PRMT R5, RZ, 0x7610, R5 ;  /* 0x00007610ff057816 */ /* 0x000fe20000000005 */
[----:B------:R-:W2:Y:S01]  /*65e0*/  @P4 LDG.E.U16 R164, desc[UR24][R26.64] ;  /* 0x000000181aa44981 */ /* 0x000ea2000c1e1500 */
[----:B-1----:R-:W-:-:S04]  /*65f0*/  LOP3.LUT R16, R2, 0x30, RZ, 0x3c, !PT ;  /* 0x0000003002107812 */ /* 0x002fc800078e3cff */
[----:B------:R-:W2:Y:S01]  /*6600*/  @P4 LDG.E.U16 R5, desc[UR24][R24.64] ;  /* 0x0000001818054981 */ /* 0x000ea2000c1e1500 */
[----:B------:R-:W-:Y:S01]  /*6610*/  LOP3.LUT P4, RZ, R14, 0x1, RZ, 0xc0, !PT ;  /* 0x000000010eff7812 */ /* 0x000fe2000788c0ff */
[----:B------:R-:W-:Y:S02]  /*6620*/  IMAD R14, R162, 0x7, RZ ;  /* 0x00000007a20e7824 */ /* 0x000fe400078e02ff */
[----:B------:R-:W-:Y:S02]  /*6630*/  STS.U16 [R16+UR10+0x180], R86 ;  /* 0x0001805610007988 */ /* 0x000fe4000800040a */
[C---:B------:R-:W-:Y:S02]  /*6640*/  IMAD.WIDE R88, R14.reuse, 0x2, R160 ;  /* 0x000000020e587825 */ /* 0x040fe400078e02a0 */
[----:B------:R0:W-:Y:S04]  /*6650*/  STS.U16 [R16+UR10+0x4180], R87 ;  /* 0x0041805710007988 */ /* 0x0001e8000800040a */
[----:B------:R-:W-:Y:S04]  /*6660*/  STS.U16 [R16+UR10+0x580], R85 ;  /* 0x0005805510007988 */ /* 0x000fe8000800040a */
[----:B------:R1:W-:Y:S01]  /*6670*/  STS.U16 [R16+UR10+0x4580], R84 ;  /* 0x0045805410007988 */ /* 0x0003e2000800040a */
[----:B0-----:R-:W-:Y:S01]  /*6680*/  IMAD.WIDE R86, R14, 0x2, R158 ;  /* 0x000000020e567825 */ /* 0x001fe200078e029e */
[----:B------:R-:W-:-:S02]  /*6690*/  SHF.R.U64 R14, R3, 0x10, RZ ;  /* 0x00000010030e7819 */ /* 0x000fc400000012ff */
[----:B------:R0:W2:Y:S04]  /*66a0*/  @!P5 LDG.E.U16 R137, desc[UR24][R88.64] ;  /* 0x000000185889d981 */ /* 0x0000a8000c1e1500 */
[----:B------:R0:W2:Y:S04]  /*66b0*/  @!P5 LDG.E.U16 R136, desc[UR24][R86.64] ;  /* 0x000000185688d981 */ /* 0x0000a8000c1e1500 */
[----:B-1----:R-:W2:Y:S04]  /*66c0*/  LDL.LU R84, [R1+0x288] ;  /* 0x0002880001547983 */ /* 0x002ea80000300800 */
[----:B------:R-:W3:Y:S01]  /*66d0*/  LDL.LU R85, [R1+0x284] ;  /* 0x0002840001557983 */ /* 0x000ee20000300800 */
[----:B------:R-:W-:-:S03]  /*66e0*/  LOP3.LUT P5, RZ, R14, 0x1, RZ, 0xc0, !PT ;  /* 0x000000010eff7812 */ /* 0x000fc600078ac0ff */
[----:B------:R-:W4:Y:S01]  /*66f0*/  LDL.LU R19, [R1+0x274] ;  /* 0x0002740001137983 */ /* 0x000f220000300800 */
[----:B------:R-:W-:-:S03]  /*6700*/  IMAD R14, R162, 0xf, RZ ;  /* 0x0000000fa20e7824 */ /* 0x000fc600078e02ff */
[----:B------:R-:W4:Y:S04]  /*6710*/  LDL.LU R18, [R1+0x268] ;  /* 0x0002680001127983 */ /* 0x000f280000300800 */
[----:B------:R-:W4:Y:S01]  /*6720*/  LDL.LU R17, [R1+0x264] ;  /* 0x0002640001117983 */ /* 0x000f220000300800 */
[----:B------:R-:W-:-:S03]  /*6730*/  SHF.R.U64 R3, R3, 0x8, RZ ;  /* 0x0000000803037819 */ /* 0x000fc600000012ff */
[----:B------:R-:W4:Y:S04]  /*6740*/  LDL.LU R20, [R1+0x260] ;  /* 0x0002600001147983 */ /* 0x000f280000300800 */
[----:B------:R-:W4:Y:S04]  /*6750*/  LDL.LU R21, [R1+0x25c] ;  /* 0x00025c0001157983 */ /* 0x000f280000300800 */
[----:B------:R-:W4:Y:S04]  /*6760*/  LDL.LU R22, [R1+0x258] ;  /* 0x0002580001167983 */ /* 0x000f280000300800 */
[----:B------:R-:W4:Y:S04]  /*6770*/  LDL.LU R23, [R1+0x24c] ;  /* 0x00024c0001177983 */ /* 0x000f280000300800 */
[----:B------:R0:W-:Y:S01]  /*6780*/  STL.64 [R1+0x120], R88 ;  /* 0x0001205801007387 */ /* 0x0001e20000100a00 */
[----:B------:R-:W-:-:S03]  /*6790*/  LOP3.LUT P6, RZ, R3, 0x1, RZ, 0xc0, !PT ;  /* 0x0000000103ff7812 */ /* 0x000fc600078cc0ff */
[----:B------:R1:W-:Y:S04]  /*67a0*/  STL.64 [R1+0x118], R86 ;  /* 0x0001185601007387 */ /* 0x0003e80000100a00 */
[----:B------:R-:W4:Y:S01]  /*67b0*/  LDL.LU R3, [R1+0x278] ;  /* 0x0002780001037983 */ /* 0x000f220000300800 */
[----:B0-----:R-:W-:-:S04]  /*67c0*/  IMAD.WIDE R88, R14, 0x2, R160 ;  /* 0x000000020e587825 */ /* 0x001fc800078e02a0 */
[----:B-1----:R-:W-:Y:S01]  /*67d0*/  IMAD.WIDE R86, R14, 0x2, R158 ;  /* 0x000000020e567825 */ /* 0x002fe200078e029e */
[----:B------:R0:W-:Y:S04]  /*67e0*/  STL.64 [R1+0xa0], R88 ;  /* 0x0000a05801007387 */ /* 0x0001e80000100a00 */
[----:B------:R-:W4:Y:S04]  /*67f0*/  LDL.LU R14, [R1+0x280] ;  /* 0x00028000010e7983 */ /* 0x000f280000300800 */
[----:B------:R-:W4:Y:S04]  /*6800*/  @!P3 LDG.E.U16 R135, desc[UR24][R88.64] ;  /* 0x000000185887b981 */ /* 0x000f28000c1e1500 */
[----:B------:R-:W4:Y:S04]  /*6810*/  @!P3 LDG.E.U16 R134, desc[UR24][R86.64] ;  /* 0x000000185686b981 */ /* 0x000f28000c1e1500 */
[----:B0-----:R-:W4:Y:S04]  /*6820*/  LDL.LU.64 R88, [R1+0x7c8] ;  /* 0x0007c80001587983 */ /* 0x001f280000300a00 */
[----:B------:R0:W-:Y:S04]  /*6830*/  STL.64 [R1+0x98], R86 ;  /* 0x0000985601007387 */ /* 0x0001e80000100a00 */
[----:B0-----:R-:W4:Y:S01]  /*6840*/  LDL.LU.64 R86, [R1+0x7c0] ;  /* 0x0007c00001567983 */ /* 0x001f220000300a00 */
[----:B------:R-:W-:-:S03]  /*6850*/  LOP3.LUT P3, RZ, R15, 0x1, RZ, 0xc0, !PT ;  /* 0x000000010fff7812 */ /* 0x000fc6000786c0ff */
[----:B--2---:R0:W-:Y:S04]  /*6860*/  STS.U16 [R16+UR10+0x980], R84 ;  /* 0x0009805410007988 */ /* 0x0041e8000800040a */
[----:B---3--:R1:W-:Y:S04]  /*6870*/  STS.U16 [R16+UR10+0x4980], R85 ;  /* 0x0049805510007988 */ /* 0x0083e8000800040a */
[----:B0-----:R-:W5:Y:S04]  /*6880*/  LDL.LU R84, [R1+0x7bc] ;  /* 0x0007bc0001547983 */ /* 0x001f680000300800 */
[----:B-1----:R-:W5:Y:S04]  /*6890*/  LDL.LU R85, [R1+0x7b8] ;  /* 0x0007b80001557983 */ /* 0x002f680000300800 */
[----:B----4-:R-:W-:Y:S04]  /*68a0*/  STS.U16 [R16+UR10+0xd80], R14 ;  /* 0x000d800e10007988 */ /* 0x010fe8000800040a */
        /* <DEDUP_REMOVED lines=8> */
[----:B------:R0:W-:Y:S02]  /*6930*/  STS.U16 [R16+UR10+0x5d80], R0 ;  /* 0x005d800010007988 */ /* 0x0001e4000800040a */
[----:B0-----:R-:W-:-:S05]  /*6940*/  LOP3.LUT R0, R2, 0x40, RZ, 0x3c, !PT ;  /* 0x0000004002007812 */ /* 0x001fca00078e3cff */
[----:B------:R0:W-:Y:S04]  /*6950*/  STS.U16 [R0+UR10+0x200], R86 ;  /* 0x0002005600007988 */ /* 0x0001e8000800040a */
[----:B------:R1:W-:Y:S04]  /*6960*/  STS.U16 [R0+UR10+0x4200], R87 ;  /* 0x0042005700007988 */ /* 0x0003e8000800040a */
[----:B------:R2:W-:Y:S04]  /*6970*/  STS.U16 [R0+UR10+0x600], R88 ;  /* 0x0006005800007988 */ /* 0x0005e8000800040a */
[----:B0-----:R-:W5:Y:S04]  /*6980*/  LDL.LU R86, [R1+0x7b4] ;  /* 0x0007b40001567983 */ /* 0x001f680000300800 */
[----:B-1----:R-:W5:Y:S04]  /*6990*/  LDL.LU R87, [R1+0x7b0] ;  /* 0x0007b00001577983 */ /* 0x002f680000300800 */
[----:B--2---:R-:W5:Y:S04]  /*69a0*/  LDL.LU R88, [R1+0x7ac] ;  /* 0x0007ac0001587983 */ /* 0x004f680000300800 */
[----:B------:R0:W-:Y:S04]  /*69b0*/  STS.U16 [R0+UR10+0x4600], R89 ;  /* 0x0046005900007988 */ /* 0x0001e8000800040a */
[----:B------:R1:W-:Y:S04]  /*69c0*/  STS.U16 [R0+UR10+0xa00], R126 ;  /* 0x000a007e00007988 */ /* 0x0003e8000800040a */
[----:B------:R2:W-:Y:S04]  /*69d0*/  STS.U16 [R0+UR10+0x4a00], R129 ;  /* 0x004a008100007988 */ /* 0x0005e8000800040a */
[----:B0-----:R-:W5:Y:S04]  /*69e0*/  LDL.LU R89, [R1+0x7a8] ;  /* 0x0007a80001597983 */ /* 0x001f680000300800 */
[----:B-1----:R-:W3:Y:S04]  /*69f0*/  LDL.LU R126, [R1+0x7a4] ;  /* 0x0007a400017e7983 */ /* 0x002ee80000300800 */
[----:B--2---:R-:W2:Y:S04]  /*6a00*/  LDL.LU R129, [R1+0x7a0] ;  /* 0x0007a00001817983 */ /* 0x004ea80000300800 */
[----:B------:R0:W-:Y:S04]  /*6a10*/  STS.U16 [R0+UR10+0xe00], R133 ;  /* 0x000e008500007988 */ /* 0x0001e8000800040a */
[----:B------:R1:W-:Y:S04]  /*6a20*/  STS.U16 [R0+UR10+0x4e00], R131 ;  /* 0x004e008300007988 */ /* 0x0003e8000800040a */
[----:B0-----:R-:W4:Y:S04]  /*6a30*/  LDL.LU R133, [R1+0x79c] ;  /* 0x00079c0001857983 */ /* 0x001f280000300800 */
[----:B-1----:R-:W4:Y:S04]  /*6a40*/  LDL.LU R131, [R1+0x798] ;  /* 0x0007980001837983 */ /* 0x002f280000300800 */
[----:B------:R0:W-:Y:S04]  /*6a50*/  STS.U16 [R0+UR10+0x1200], R132 ;  /* 0x0012008400007988 */ /* 0x0001e8000800040a */
[----:B------:R1:W-:Y:S04]  /*6a60*/  STS.U16 [R0+UR10+0x5200], R130 ;  /* 0x0052008200007988 */ /* 0x0003e8000800040a */
[----:B0-----:R-:W4:Y:S04]  /*6a70*/  LDL.LU R132, [R1+0x794] ;  /* 0x0007940001847983 */ /* 0x001f280000300800 */
[----:B-1----:R-:W4:Y:S04]  /*6a80*/  LDL.LU R130, [R1+0x790] ;  /* 0x0007900001827983 */ /* 0x002f280000300800 */
[----:B------:R0:W-:Y:S04]  /*6a90*/  STS.U16 [R0+UR10+0x1600], R128 ;  /* 0x0016008000007988 */ /* 0x0001e8000800040a */
[----:B0-----:R-:W4:Y:S01]  /*6aa0*/  LDL.LU R128, [R1+0x78c] ;  /* 0x00078c0001807983 */ /* 0x001f220000300800 */
[----:B------:R-:W-:-:S04]  /*6ab0*/  IMAD R3, R162, 0x17, RZ ;  /* 0x00000017a2037824 */ /* 0x000fc800078e02ff */
[----:B------:R-:W-:-:S04]  /*6ac0*/  IMAD.WIDE R16, R3, 0x2, R160 ;  /* 0x0000000203107825 */ /* 0x000fc800078e02a0 */
[----:B------:R-:W-:Y:S01]  /*6ad0*/  IMAD.WIDE R14, R3, 0x2, R158 ;  /* 0x00000002030e7825 */ /* 0x000fe200078e029e */
[----:B------:R-:W-:Y:S04]  /*6ae0*/  STL.64 [R1+0x20], R16 ;  /* 0x0000201001007387 */ /* 0x000fe80000100a00 */
[----:B------:R-:W-:Y:S04]  /*6af0*/  STL.64 [R1+0x18], R14 ;  /* 0x0000180e01007387 */ /* 0x000fe80000100a00 */
[----:B------:R0:W-:Y:S04]  /*6b00*/  STS.U16 [R0+UR10+0x5600], R91 ;  /* 0x0056005b00007988 */ /* 0x0001e8000800040a */
[----:B------:R1:W-:Y:S04]  /*6b10*/  STS.U16 [R0+UR10+0x1a00], R90 ;  /* 0x001a005a00007988 */ /* 0x0003e8000800040a */
[----:B------:R1:W-:Y:S04]  /*6b20*/  STS.U16 [R0+UR10+0x5a00], R92 ;  /* 0x005a005c00007988 */ /* 0x0003e8000800040a */
[----:B0-----:R-:W4:Y:S04]  /*6b30*/  LDL.LU R91, [R1+0x788] ;  /* 0x00078800015b7983 */ /* 0x001f280000300800 */
[----:B-1----:R-:W5:Y:S04]  /*6b40*/  LDL.LU R90, [R1+0x784] ;  /* 0x00078400015a7983 */ /* 0x002f680000300800 */
[----:B------:R-:W4:Y:S04]  /*6b50*/  LDL.LU R92, [R1+0x780] ;  /* 0x00078000015c7983 */ /* 0x000f280000300800 */
[----:B------:R0:W-:Y:S04]  /*6b60*/  STS.U16 [R0+UR10+0x1e00], R95 ;  /* 0x001e005f00007988 */ /* 0x0001e8000800040a */
[----:B------:R1:W-:Y:S04]  /*6b70*/  STS.U16 [R0+UR10+0x5e00], R151 ;  /* 0x005e009700007988 */ /* 0x0003e8000800040a */
[----:B0-----:R-:W4:Y:S04]  /*6b80*/  LDL.LU R95, [R1+0x77c] ;  /* 0x00077c00015f7983 */ /* 0x001f280000300800 */
[----:B-1----:R-:W4:Y:S01]  /*6b90*/  LDL.LU R0, [R1+0x778] ;  /* 0x0007780001007983 */ /* 0x002f220000300800 */
[----:B------:R-:W-:-:S05]  /*6ba0*/  LOP3.LUT R151, R2, 0x50, RZ, 0x3c, !PT ;  /* 0x0000005002977812 */ /* 0x000fca00078e3cff */
[----:B------:R-:W-:Y:S04]  /*6bb0*/  STS.U16 [R151+UR10+0x280], R13 ;  /* 0x0002800d97007988 */ /* 0x000fe8000800040a */
[----:B------:R-:W-:Y:S04]  /*6bc0*/  STS.U16 [R151+UR10+0x4280], R12 ;  /* 0x0042800c97007988 */ /* 0x000fe8000800040a */
[----:B------:R-:W-:Y:S04]  /*6bd0*/  STS.U16 [R151+UR10+0x680], R11 ;  /* 0x0006800b97007988 */ /* 0x000fe8000800040a */
[----:B------:R-:W-:Y:S04]  /*6be0*/  STS.U16 [R151+UR10+0x4680], R10 ;  /* 0x0046800a97007988 */ /* 0x000fe8000800040a */
[----:B------:R-:W-:Y:S04]  /*6bf0*/  STS.U16 [R151+UR10+0xa80], R9 ;  /* 0x000a800997007988 */ /* 0x000fe8000800040a */
[----:B------:R-:W-:Y:S04]  /*6c00*/  STS.U16 [R151+UR10+0x4a80], R8 ;  /* 0x004a800897007988 */ /* 0x000fe8000800040a */
[----:B------:R-:W-:Y:S04]  /*6c10*/  STS.U16 [R151+UR10+0xe80], R7 ;  /* 0x000e800797007988 */ /* 0x000fe8000800040a */
[----:B------:R-:W-:Y:S01]  /*6c20*/  STS.U16 [R151+UR10+0x4e80], R6 ;  /* 0x004e800697007988 */ /* 0x000fe2000800040a */
[----:B------:R-:W-:-:S03]  /*6c30*/  IMAD R18, R162, 0x1f, RZ ;  /* 0x0000001fa2127824 */ /* 0x000fc600078e02ff */
[----:B------:R0:W-:Y:S01]  /*6c40*/  STS.U16 [R151+UR10+0x1280], R163 ;  /* 0x001280a397007988 */ /* 0x0001e2000800040a */
[----:B------:R-:W-:-:S03]  /*6c50*/  IMAD.WIDE R22, R18, 0x2, R160 ;  /* 0x0000000212167825 */ /* 0x000fc600078e02a0 */
[----:B0-----:R-:W4:Y:S01]  /*6c60*/  LDL.LU R163, [R1+0x774] ;  /* 0x0007740001a37983 */ /* 0x001f220000300800 */
[----:B------:R-:W-:Y:S02]  /*6c70*/  IMAD R3, R162, 0x2f, RZ ;  /* 0x0000002fa2037824 */ /* 0x000fe400078e02ff */
[----:B------:R-:W-:-:S04]  /*6c80*/  IMAD.WIDE R18, R18, 0x2, R158 ;  /* 0x0000000212127825 */ /* 0x000fc800078e029e */
[----:B------:R-:W-:-:S04]  /*6c90*/  IMAD.WIDE R12, R3, 0x2, R158 ;  /* 0x00000002030c7825 */ /* 0x000fc800078e029e */
[C---:B------:R-:W-:Y:S02]  /*6ca0*/  IMAD R8, R162.reuse, 0x37, RZ ;  /* 0x00000037a2087824 */ /* 0x040fe400078e02ff */
[----:B------:R-:W-:Y:S02]  /*6cb0*/  IMAD R7, R162, 0x3f, RZ ;  /* 0x0000003fa2077824 */ /* 0x000fe400078e02ff */
[----:B------:R-:W-:-:S04]  /*6cc0*/  IMAD.WIDE R10, R8, 0x2, R160 ;  /* 0x00000002080a7825 */ /* 0x000fc800078e02a0 */
[----:B------:R-:W-:-:S04]  /*6cd0*/  IMAD.WIDE R8, R8, 0x2, R158 ;  /* 0x0000000208087825 */ /* 0x000fc800078e029e */
[----:B------:R-:W-:Y:S01]  /*6ce0*/  IMAD.WIDE R6, R7, 0x2, R160 ;  /* 0x0000000207067825 */ /* 0x000fe200078e02a0 */
[----:B---3--:R-:W-:Y:S02]  /*6cf0*/  PRMT R126, RZ, 0x7610, R126 ;  /* 0x00007610ff7e7816 */ /* 0x008fe4000000007e */
[----:B--2---:R-:W-:Y:S02]  /*6d00*/  PRMT R129, RZ, 0x7610, R129 ;  /* 0x00007610ff817816 */ /* 0x004fe40000000081 */
[----:B----4-:R-:W-:Y:S02]  /*6d10*/  PRMT R133, RZ, 0x7610, R133 ;  /* 0x00007610ff857816 */ /* 0x010fe40000000085 */
[----:B------:R-:W-:-:S04]  /*6d20*/  PRMT R131, RZ, 0x7610, R131 ;  /* 0x00007610ff837816 */ /* 0x000fc80000000083 */
[----:B------:R0:W2:Y:S04]  /*6d30*/  @P3 LDG.E.U16 R133, desc[UR24][R16.64] ;  /* 0x0000001810853981 */ /* 0x0000a8000c1e1500 */
[----:B------:R-:W3:Y:S01]  /*6d40*/  @!P2 LDG.E.U16 R131, desc[UR24][R22.64] ;  /* 0x000000181683a981 */ /* 0x000ee2000c1e1500 */
[----:B0-----:R-:W-:Y:S01]  /*6d50*/  IMAD R16, R162, 0x27, RZ ;  /* 0x00000027a2107824 */ /* 0x001fe200078e02ff */
[----:B------:R-:W-:-:S03]  /*6d60*/  PRMT R132, RZ, 0x7610, R132 ;  /* 0x00007610ff847816 */ /* 0x000fc60000000084 */
[C---:B------:R-:W-:Y:S01]  /*6d70*/  IMAD.WIDE R20, R16.reuse, 0x2, R160 ;  /* 0x0000000210147825 */ /* 0x040fe200078e02a0 */
[----:B------:R-:W-:Y:S02]  /*6d80*/  PRMT R130, RZ, 0x7610, R130 ;  /* 0x00007610ff827816 */ /* 0x000fe40000000082 */
[----:B------:R0:W4:Y:S01]  /*6d90*/  @P3 LDG.E.U16 R132, desc[UR24][R14.64] ;  /* 0x000000180e843981 */ /* 0x000122000c1e1500 */
[----:B------:R-:W-:-:S03]  /*6da0*/  IMAD.WIDE R16, R16, 0x2, R158 ;  /* 0x0000000210107825 */ /* 0x000fc600078e029e */
[----:B------:R-:W3:Y:S04]  /*6db0*/  @!P2 LDG.E.U16 R130, desc[UR24][R18.64] ;  /* 0x000000181282a981 */ /* 0x000ee8000c1e1500 */
[----:B------:R-:W3:Y:S01]  /*6dc0*/  @P4 LDG.E.U16 R129, desc[UR24][R20.64] ;  /* 0x0000001814814981 */ /* 0x000ee2000c1e1500 */
[----:B0-----:R-:W-:Y:S01]  /*6dd0*/  IMAD.WIDE R14, R3, 0x2, R160 ;  /* 0x00000002030e7825 */ /* 0x001fe200078e02a0 */
[----:B------:R-:W-:-:S04]  /*6de0*/  PRMT R128, RZ, 0x7610, R128 ;  /* 0x00007610ff807816 */ /* 0x000fc80000000080 */
[----:B------:R-:W3:Y:S04]  /*6df0*/  @P5 LDG.E.U16 R126, desc[UR24][R14.64] ;  /* 0x000000180e7e5981 */ /* 0x000ee8000c1e1500 */
[----:B------:R-:W3:Y:S01]  /*6e00*/  @P4 LDG.E.U16 R128, desc[UR24][R16.64] ;  /* 0x0000001810804981 */ /* 0x000ee2000c1e1500 */
[----:B------:R-:W-:-:S06]  /*6e10*/  PRMT R91, RZ, 0x7610, R91 ;  /* 0x00007610ff5b7816 */ /* 0x000fcc000000005b */
[----:B------:R-:W3:Y:S01]  /*6e20*/  @P6 LDG.E.U16 R91, desc[UR24][R10.64] ;  /* 0x000000180a5b6981 */ /* 0x000ee2000c1e1500 */
[----:B------:R-:W-:-:S06]  /*6e30*/  PRMT R92, RZ, 0x7610, R92 ;  /* 0x00007610ff5c7816 */ /* 0x000fcc000000005c */
[----:B------:R-:W3:Y:S01]  /*6e40*/  @P6 LDG.E.U16 R92, desc[UR24][R8.64] ;  /* 0x00000018085c6981 */ /* 0x000ee2000c1e1500 */
[----:B------:R-:W-:Y:S02]  /*6e50*/  PRMT R95, RZ, 0x7610, R95 ;  /* 0x00007610ff5f7816 */ /* 0x000fe4000000005f */
[----:B------:R-:W-:-:S04]  /*6e60*/  PRMT R0, RZ, 0x7610, R0 ;  /* 0x00007610ff007816 */ /* 0x000fc80000000000 */
[----:B------:R-:W3:Y:S04]  /*6e70*/  @P5 LDG.E.U16 R95, desc[UR24][R12.64] ;  /* 0x000000180c5f5981 */ /* 0x000ee8000c1e1500 */
[----:B------:R-:W3:Y:S04]  /*6e80*/  @!P1 LDG.E.U16 R0, desc[UR24][R6.64] ;  /* 0x0000001806009981 */ /* 0x000ee8000c1e1500 */
[----:B------:R-:W-:Y:S04]  /*6e90*/  STS.U16 [R151+UR10+0x5280], R157 ;  /* 0x0052809d97007988 */ /* 0x000fe8000800040a */
[----:B------:R0:W-:Y:S02]  /*6ea0*/  STS.U16 [R151+UR10+0x1680], R156 ;  /* 0x0016809c97007988 */ /* 0x0001e4000800040a */
[----:B0-----:R-:W0:Y:S01]  /*6eb0*/  S2R R156, SR_TID.X ;  /* 0x00000000009c7919 */ /* 0x001e220000002100 */
[----:B------:R-:W-:Y:S01]  /*6ec0*/  LOP3.LUT R3, R2, 0x60, RZ, 0x3c, !PT ;  /* 0x0000006002037812 */ /* 0x000fe200078e3cff */
        /* <DEDUP_REMOVED lines=13> */
[----:B0-----:R-:W-:-:S03]  /*6fa0*/  LOP3.LUT R156, R156, 0x3f, RZ, 0xc0, !PT ;  /* 0x0000003f9c9c7812 */ /* 0x001fc600078ec0ff */
[----:B------:R-:W-:Y:S04]  /*6fb0*/  STS.U16 [R3+UR10+0x1300], R141 ;  /* 0x0013008d03007988 */ /* 0x000fe8000800040a */
[----:B------:R-:W-:Y:S04]  /*6fc0*/  STS.U16 [R3+UR10+0x5300], R140 ;  /* 0x0053008c03007988 */ /* 0x000fe8000800040a */
[----:B------:R-:W-:Y:S04]  /*6fd0*/  STS.U16 [R3+UR10+0x1700], R139 ;  /* 0x0017008b03007988 */ /* 0x000fe8000800040a */
[----:B------:R-:W-:Y:S04]  /*6fe0*/  STS.U16 [R3+UR10+0x5700], R138 ;  /* 0x0057008a03007988 */ /* 0x000fe8000800040a */
[----:B------:R0:W-:Y:S04]  /*6ff0*/  STS.U16 [R3+UR10+0x1b00], R127 ;  /* 0x001b007f03007988 */ /* 0x0001e8000800040a */
[----:B------:R-:W-:Y:S04]  /*7000*/  STS.U16 [R3+UR10+0x5b00], R165 ;  /* 0x005b00a503007988 */ /* 0x000fe8000800040a */
[----:B------:R-:W-:Y:S01]  /*7010*/  STS.U16 [R3+UR10+0x1f00], R164 ;  /* 0x001f00a403007988 */ /* 0x000fe2000800040a */
[----:B0-----:R-:W-:-:S03]  /*7020*/  LOP3.LUT R127, R2, 0x70, RZ, 0x3c, !PT ;  /* 0x00000070027f7812 */ /* 0x001fc600078e3cff */
[----:B------:R0:W-:Y:S01]  /*7030*/  STS.U16 [R3+UR10+0x5f00], R5 ;  /* 0x005f000503007988 */ /* 0x0001e2000800040a */
[----:B------:R-:W-:-:S03]  /*7040*/  IMAD R153, R105, UR4, RZ ;  /* 0x0000000469997c24 */ /* 0x000fc6000f8e02ff */
[----:B------:R-:W-:Y:S01]  /*7050*/  STS.U16 [R127+UR10+0x380], R137 ;  /* 0x000380897f007988 */ /* 0x000fe2000800040a */
[----:B0-----:R-:W-:-:S03]  /*7060*/  IMAD R3, R156, R163, RZ ;  /* 0x000000a39c037224 */ /* 0x001fc600078e02ff */
[----:B------:R-:W-:Y:S01]  /*7070*/  STS.U16 [R127+UR10+0x4380], R136 ;  /* 0x004380887f007988 */ /* 0x000fe2000800040a */
[----:B------:R-:W-:Y:S01]  /*7080*/  IMAD R164, R125, UR4, RZ ;  /* 0x000000047da47c24 */ /* 0x000fe2000f8e02ff */
[----:B------:R-:W-:Y:S02]  /*7090*/  LEA R5, P2, R3, UR18, 0x1 ;  /* 0x0000001203057c11 */ /* 0x000fe4000f8408ff */
[----:B------:R-:W-:Y:S01]  /*70a0*/  STS.U16 [R127+UR10+0x780], R135 ;  /* 0x000780877f007988 */ /* 0x000fe2000800040a */
[----:B------:R-:W-:Y:S01]  /*70b0*/  IMAD R105, R99, UR4, RZ ;  /* 0x0000000463697c24 */ /* 0x000fe2000f8e02ff */
[----:B------:R-:W-:Y:S02]  /*70c0*/  LEA.HI.X.SX32 R3, R3, UR19, 0x1, P2 ;  /* 0x0000001303037c11 */ /* 0x000fe400090f0eff */
[----:B------:R-:W-:Y:S01]  /*70d0*/  STS.U16 [R127+UR10+0x4780], R134 ;  /* 0x004780867f007988 */ /* 0x000fe2000800040a */
[----:B------:R-:W-:Y:S01]  /*70e0*/  IMAD R165, R124, UR4, RZ ;  /* 0x000000047ca57c24 */ /* 0x000fe2000f8e02ff */
[----:B------:R-:W-:Y:S01]  /*70f0*/  LEA R99, P2, R164, R5, 0x1 ;  /* 0x00000005a4637211 */ /* 0x000fe200078408ff */
[----:B------:R-:W-:-:S02]  /*7100*/  IMAD R125, R123, UR4, RZ ;  /* 0x000000047b7d7c24 */ /* 0x000fc4000f8e02ff */
[----:B------:R-:W-:Y:S01]  /*7110*/  IMAD R93, R93, UR4, RZ ;  /* 0x000000045d5d7c24 */ /* 0x000fe2000f8e02ff */
[----:B------:R-:W-:Y:S01]  /*7120*/  LEA.HI.X.SX32 R164, R164, R3, 0x1, P2 ;  /* 0x00000003a4a47211 */ /* 0x000fe200010f0eff */
[----:B------:R-:W-:Y:S02]  /*7130*/  IMAD R96, R96, UR4, RZ ;  /* 0x0000000460607c24 */ /* 0x000fe4000f8e02ff */
[----:B------:R-:W-:Y:S02]  /*7140*/  IMAD R111, R111, UR4, RZ ;  /* 0x000000046f6f7c24 */ /* 0x000fe4000f8e02ff */
[----:B------:R-:W-:Y:S01]  /*7150*/  IMAD R123, R109, UR4, RZ ;  /* 0x000000046d7b7c24 */ /* 0x000fe2000f8e02ff */
[----:B------:R-:W-:Y:S01]  /*7160*/  LEA R109, P3, R165, R5, 0x1 ;  /* 0x00000005a56d7211 */ /* 0x000fe200078608ff */
[----:B------:R-:W-:Y:S02]  /*7170*/  IMAD R118, R118, UR4, RZ ;  /* 0x0000000476767c24 */ /* 0x000fe4000f8e02ff */
[----:B------:R-:W-:-:S02]  /*7180*/  IMAD R124, R122, UR4, RZ ;  /* 0x000000047a7c7c24 */ /* 0x000fc4000f8e02ff */
[----:B------:R-:W-:Y:S01]  /*7190*/  IMAD R155, R94, UR4, RZ ;  /* 0x000000045e9b7c24 */ /* 0x000fe2000f8e02ff */
[-C--:B------:R-:W-:Y:S01]  /*71a0*/  LEA R94, P2, R93, R5.reuse, 0x1 ;  /* 0x000000055d5e7211 */ /* 0x080fe200078408ff */
[----:B------:R-:W-:Y:S01]  /*71b0*/  IMAD R122, R121, UR4, RZ ;  /* 0x00000004797a7c24 */ /* 0x000fe2000f8e02ff */
[----:B------:R-:W-:Y:S01]  /*71c0*/  STL [R1+0x2a4], R99 ;  /* 0x0002a46301007387 */ /* 0x000fe20000100800 */
[----:B------:R-:W-:Y:S01]  /*71d0*/  IMAD R114, R114, UR4, RZ ;  /* 0x0000000472727c24 */ /* 0x000fe2000f8e02ff */
[-C--:B------:R-:W-:Y:S01]  /*71e0*/  LEA R142, P5, R96, R5.reuse, 0x1 ;  /* 0x00000005608e7211 */ /* 0x080fe200078a08ff */
[----:B------:R-:W-:Y:S01]  /*71f0*/  IMAD R121, R112, UR4, RZ ;  /* 0x0000000470797c24 */ /* 0x000fe2000f8e02ff */
[----:B------:R-:W-:Y:S01]  /*7200*/  STL [R1+0x2a0], R164 ;  /* 0x0002a0a401007387 */ /* 0x000fe20000100800 */
[----:B------:R-:W-:Y:S01]  /*7210*/  IMAD R139, R108, UR4, RZ ;  /* 0x000000046c8b7c24 */ /* 0x000fe2000f8e02ff */
[----:B------:R-:W-:Y:S01]  /*7220*/  LEA R112, P4, R111, R5, 0x1 ;  /* 0x000000056f707211 */ /* 0x000fe200078808ff */
[----:B------:R-:W-:Y:S01]  /*7230*/  IMAD R102, R102, UR4, RZ ;  /* 0x0000000466667c24 */ /* 0x000fe2000f8e02ff */
[----:B------:R-:W-:Y:S01]  /*7240*/  STL [R1+0x2ac], R109 ;  /* 0x0002ac6d01007387 */ /* 0x000fe20000100800 */
[-C--:B------:R-:W-:Y:S01]  /*7250*/  LEA.HI.X.SX32 R108, R165, R3.reuse, 0x1, P3 ;  /* 0x00000003a56c7211 */ /* 0x080fe200018f0eff */
[----:B------:R-:W-:Y:S01]  /*7260*/  IMAD R113, R113, UR4, RZ ;  /* 0x0000000471717c24 */ /* 0x000fe2000f8e02ff */
[----:B------:R-:W-:Y:S01]  /*7270*/  LEA.HI.X.SX32 R141, R96, R3, 0x1, P5 ;  /* 0x00000003608d7211 */ /* 0x000fe200028f0eff */
[----:B------:R-:W-:Y:S01]  /*7280*/  IMAD R98, R98, UR4, RZ ;  /* 0x0000000462627c24 */ /* 0x000fe2000f8e02ff */
[----:B------:R-:W-:Y:S01]  /*7290*/  LEA R96, P5, R102, R5, 0x1 ;  /* 0x0000000566607211 */ /* 0x000fe200078a08ff */
[----:B------:R-:W-:Y:S01]  /*72a0*/  IMAD R116, R116, UR4, RZ ;  /* 0x0000000474747c24 */ /* 0x000fe2000f8e02ff */
[----:B------:R-:W-:-:S02]  /*72b0*/  LEA.HI.X.SX32 R93, R93, R3, 0x1, P2 ;  /* 0x000000035d5d7211 */ /* 0x000fc400010f0eff */
[-C--:B------:R-:W-:Y:S01]  /*72c0*/  LEA.HI.X.SX32 R111, R111, R3.reuse, 0x1, P4 ;  /* 0x000000036f6f7211 */ /* 0x080fe200020f0eff */
[----:B------:R-:W-:Y:S01]  /*72d0*/  IMAD R97, R97, UR4, RZ ;  /* 0x0000000461617c24 */ /* 0x000fe2000f8e02ff */
[----:B------:R-:W-:Y:S02]  /*72e0*/  LEA.HI.X.SX32 R102, R102, R3, 0x1, P5 ;  /* 0x0000000366667211 */ /* 0x000fe400028f0eff */
[----:B------:R-:W-:Y:S01]  /*72f0*/  LEA R146, P4, R98, R5, 0x1 ;  /* 0x0000000562927211 */ /* 0x000fe200078808ff */
[----:B------:R-:W-:Y:S02]  /*7300*/  IMAD R115, R115, UR4, RZ ;  /* 0x0000000473737c24 */ /* 0x000fe4000f8e02ff */
[----:B------:R-:W-:Y:S01]  /*7310*/  IMAD R100, R100, UR4, RZ ;  /* 0x0000000464647c24 */ /* 0x000fe2000f8e02ff */
[----:B------:R-:W-:Y:S01]  /*7320*/  LEA.HI.X.SX32 R145, R98, R3, 0x1, P4 ;  /* 0x0000000362917211 */ /* 0x000fe200020f0eff */
[----:B------:R-:W-:Y:S02]  /*7330*/  IMAD R117, R117, UR4, RZ ;  /* 0x0000000475757c24 */ /* 0x000fe4000f8e02ff */
[----:B------:R-:W-:-:S02]  /*7340*/  IMAD R107, R107, UR4, RZ ;  /* 0x000000046b6b7c24 */ /* 0x000fc4000f8e02ff */
[----:B------:R-:W-:Y:S02]  /*7350*/  IMAD R101, R101, UR4, RZ ;  /* 0x0000000465657c24 */ /* 0x000fe4000f8e02ff */
[----:B------:R-:W-:Y:S01]  /*7360*/  IMAD R120, R120, UR4, RZ ;  /* 0x0000000478787c24 */ /* 0x000fe2000f8e02ff */
[----:B--2---:R-:W-:Y:S04]  /*7370*/  STS.U16 [R127+UR10+0xb80], R133 ;  /* 0x000b80857f007988 */ /* 0x004fe8000800040a */
[----:B----4-:R-:W-:Y:S04]  /*7380*/  STS.U16 [R127+UR10+0x4b80], R132 ;  /* 0x004b80847f007988 */ /* 0x010fe8000800040a */
[----:B---3--:R-:W-:Y:S04]  /*7390*/  STS.U16 [R127+UR10+0xf80], R131 ;  /* 0x000f80837f007988 */ /* 0x008fe8000800040a */
[----:B------:R-:W-:Y:S04]  /*73a0*/  STS.U16 [R127+UR10+0x4f80], R130 ;  /* 0x004f80827f007988 */ /* 0x000fe8000800040a */
[----:B------:R-:W-:Y:S04]  /*73b0*/  STS.U16 [R127+UR10+0x1380], R129 ;  /* 0x001380817f007988 */ /* 0x000fe8000800040a */
[----:B------:R-:W-:Y:S04]  /*73c0*/  STS.U16 [R127+UR10+0x5380], R128 ;  /* 0x005380807f007988 */ /* 0x000fe8000800040a */
[----:B------:R0:W-:Y:S02]  /*73d0*/  STS.U16 [R127+UR10+0x1780], R126 ;  /* 0x0017807e7f007988 */ /* 0x0001e4000800040a */
[----:B0-----:R-:W-:-:S02]  /*73e0*/  LEA R126, P6, R125, R5, 0x1 ;  /* 0x000000057d7e7211 */ /* 0x001fc400078c08ff */
[----:B------:R-:W-:Y:S02]  /*73f0*/  LEA R128, P3, R118, R5, 0x1 ;  /* 0x0000000576807211 */ /* 0x000fe400078608ff */
[----:B------:R-:W-:Y:S01]  /*7400*/  LEA.HI.X.SX32 R125, R125, R3, 0x1, P6 ;  /* 0x000000037d7d7211 */ /* 0x000fe200030f0eff */
[----:B------:R-:W-:Y:S01]  /*7410*/  STL [R1+0x2b4], R126 ;  /* 0x0002b47e01007387 */ /* 0x000fe20000100800 */
[----:B------:R-:W-:-:S03]  /*7420*/  LEA R144, P6, R114, R5, 0x1 ;  /* 0x0000000572907211 */ /* 0x000fc600078c08ff */
[----:B------:R-:W-:Y:S04]  /*7430*/  STL [R1+0x2c4], R94 ;  /* 0x0002c45e01007387 */ /* 0x000fe80000100800 */
[----:B------:R-:W-:Y:S04]  /*7440*/  STL [R1+0x2bc], R142 ;  /* 0x0002bc8e01007387 */ /* 0x000fe80000100800 */
[----:B------:R-:W-:Y:S01]  /*7450*/  STL [R1+0x2cc], R112 ;  /* 0x0002cc7001007387 */ /* 0x000fe20000100800 */
[----:B------:R-:W-:-:S03]  /*7460*/  LEA.HI.X.SX32 R127, R118, R3, 0x1, P3 ;  /* 0x00000003767f7211 */ /* 0x000fc600018f0eff */
[----:B------:R-:W-:Y:S01]  /*7470*/  STL [R1+0x2a8], R108 ;  /* 0x0002a86c01007387 */ /* 0x000fe20000100800 */
[----:B------:R-:W-:-:S03]  /*7480*/  LEA.HI.X.SX32 R143, R114, R3, 0x1, P6 ;  /* 0x00000003728f7211 */ /* 0x000fc600030f0eff */
[----:B------:R-:W-:Y:S01]  /*7490*/  STL [R1+0x2d4], R128 ;  /* 0x0002d48001007387 */ /* 0x000fe20000100800 */
[----:B------:R-:W-:-:S03]  /*74a0*/  LEA R114, P2, R113, R5, 0x1 ;  /* 0x0000000571727211 */ /* 0x000fc600078408ff */
[----:B------:R-:W-:Y:S01]  /*74b0*/  STL [R1+0x2b0], R125 ;  /* 0x0002b07d01007387 */ /* 0x000fe20000100800 */
[----:B------:R-:W-:-:S03]  /*74c0*/  LEA R130, P3, R116, R5, 0x1 ;  /* 0x0000000574827211 */ /* 0x000fc600078608ff */
[----:B------:R-:W-:Y:S04]  /*74d0*/  STL [R1+0x2dc], R144 ;  /* 0x0002dc9001007387 */ /* 0x000fe80000100800 */
[----:B------:R-:W-:Y:S01]  /*74e0*/  STL [R1+0x2b8], R141 ;  /* 0x0002b88d01007387 */ /* 0x000fe20000100800 */
[----:B------:R-:W-:-:S03]  /*74f0*/  LEA.HI.X.SX32 R113, R113, R3, 0x1, P2 ;  /* 0x0000000371717211 */ /* 0x000fc600010f0eff */
[----:B------:R-:W-:Y:S04]  /*7500*/  STL [R1+0x2e4], R96 ;  /* 0x0002e46001007387 */ /* 0x000fe80000100800 */
[----:B------:R-:W-:Y:S01]  /*7510*/  STL [R1+0x2c0], R93 ;  /* 0x0002c05d01007387 */ /* 0x000fe20000100800 */
[----:B------:R-:W-:-:S03]  /*7520*/  LEA.HI.X.SX32 R129, R116, R3, 0x1, P3 ;  /* 0x0000000374817211 */ /* 0x000fc600018f0eff */
[----:B------:R-:W-:Y:S01]  /*7530*/  STL [R1+0x2c8], R111 ;  /* 0x0002c86f01007387 */ /* 0x000fe20000100800 */
[----:B------:R-:W-:-:S03]  /*7540*/  LEA R98, P2, R97, R5, 0x1 ;  /* 0x0000000561627211 */ /* 0x000fc600078408ff */
[----:B------:R-:W-:Y:S01]  /*7550*/  STL [R1+0x2d0], R127 ;  /* 0x0002d07f01007387 */ /* 0x000fe20000100800 */
[----:B------:R-:W-:-:S03]  /*7560*/  LEA R116, P3, R115, R5, 0x1 ;  /* 0x0000000573747211 */ /* 0x000fc600078608ff */
[----:B------:R-:W-:Y:S01]  /*7570*/  STL [R1+0x2e0], R102 ;  /* 0x0002e06601007387 */ /* 0x000fe20000100800 */
[----:B------:R-:W-:-:S03]  /*7580*/  LEA R132, P4, R100, R5, 0x1 ;  /* 0x0000000564847211 */ /* 0x000fc600078808ff */
[----:B------:R-:W-:Y:S01]  /*7590*/  STL [R1+0x2d8], R143 ;  /* 0x0002d88f01007387 */ /* 0x000fe20000100800 */
[----:B------:R-:W-:-:S03]  /*75a0*/  LEA.HI.X.SX32 R97, R97, R3, 0x1, P2 ;  /* 0x0000000361617211 */ /* 0x000fc600010f0eff */
        /* <DEDUP_REMOVED lines=9> */
[----:B------:R-:W-:Y:S01]  /*7640*/  STL [R1+0x2f8], R145 ;  /* 0x0002f89101007387 */ /* 0x000fe20000100800 */
[----:B------:R-:W-:Y:S01]  /*7650*/  IMAD R110, R110, UR4, RZ ;  /* 0x000000046e6e7c24 */ /* 0x000fe2000f8e02ff */
[----:B------:R-:W-:Y:S02]  /*7660*/  LEA R118, P4, R101, R5, 0x1 ;  /* 0x0000000565767211 */ /* 0x000fe400078808ff */
[----:B------:R-:W-:Y:S01]  /*7670*/  STL [R1+0x304], R98 ;  /* 0x0003046201007387 */ /* 0x000fe20000100800 */
[----:B------:R-:W-:-:S03]  /*7680*/  LEA.HI.X.SX32 R147, R117, R3, 0x1, P2 ;  /* 0x0000000375937211 */ /* 0x000fc600010f0eff */
[----:B------:R-:W-:Y:S01]  /*7690*/  STL [R1+0x30c], R116 ;  /* 0x00030c7401007387 */ /* 0x000fe20000100800 */
[----:B------:R-:W-:-:S03]  /*76a0*/  LEA.HI.X.SX32 R107, R107, R3, 0x1, P3 ;  /* 0x000000036b6b7211 */ /* 0x000fc600018f0eff */
[----:B------:R-:W-:Y:S01]  /*76b0*/  STL [R1+0x300], R97 ;  /* 0x0003006101007387 */ /* 0x000fe20000100800 */
[----:B------:R-:W-:-:S03]  /*76c0*/  IMAD R119, R119, UR4, RZ ;  /* 0x0000000477777c24 */ /* 0x000fc6000f8e02ff */
[----:B------:R-:W-:Y:S01]  /*76d0*/  STL [R1+0x314], R132 ;  /* 0x0003148401007387 */ /* 0x000fe20000100800 */
[----:B------:R-:W-:-:S03]  /*76e0*/  LEA.HI.X.SX32 R117, R101, R3, 0x1, P4 ;  /* 0x0000000365757211 */ /* 0x000fc600020f0eff */
[----:B------:R-:W-:Y:S01]  /*76f0*/  STL [R1+0x308], R115 ;  /* 0x0003087301007387 */ /* 0x000fe20000100800 */
[-C--:B------:R-:W-:Y:S01]  /*7700*/  LEA R134, P2, R124, R5.reuse, 0x1 ;  /* 0x000000057c867211 */ /* 0x080fe200078408ff */
[----:B------:R-:W-:Y:S01]  /*7710*/  IMAD R104, R104, UR4, RZ ;  /* 0x0000000468687c24 */ /* 0x000fe2000f8e02ff */
[-C--:B------:R-:W-:Y:S01]  /*7720*/  LEA R150, P3, R120, R5.reuse, 0x1 ;  /* 0x0000000578967211 */ /* 0x080fe200078608ff */
[----:B------:R-:W-:Y:S01]  /*7730*/  STL [R1+0x310], R131 ;  /* 0x0003108301007387 */ /* 0x000fe20000100800 */
[----:B------:R-:W-:-:S03]  /*7740*/  LEA R101, P4, R110, R5, 0x1 ;  /* 0x000000056e657211 */ /* 0x000fc600078808ff */
[----:B------:R-:W-:Y:S01]  /*7750*/  STL [R1+0x324], R100 ;  /* 0x0003246401007387 */ /* 0x000fe20000100800 */
[----:B------:R-:W-:-:S03]  /*7760*/  LEA.HI.X.SX32 R133, R124, R3, 0x1, P2 ;  /* 0x000000037c857211 */ /* 0x000fc600010f0eff */
[----:B------:R-:W-:Y:S01]  /*7770*/  STL [R1+0x31c], R148 ;  /* 0x00031c9401007387 */ /* 0x000fe20000100800 */
[-C--:B------:R-:W-:Y:S01]  /*7780*/  LEA.HI.X.SX32 R149, R120, R3.reuse, 0x1, P3 ;  /* 0x0000000378957211 */ /* 0x080fe200018f0eff */
[----:B------:R-:W0:Y:S01]  /*7790*/  S2R R165, SR_TID.X ;  /* 0x0000000000a57919 */ /* 0x000e220000002100 */
[----:B------:R-:W-:Y:S01]  /*77a0*/  LEA.HI.X.SX32 R110, R110, R3, 0x1, P4 ;  /* 0x000000036e6e7211 */ /* 0x000fe200020f0eff */
[----:B------:R-:W-:Y:S01]  /*77b0*/  STL [R1+0x32c], R118 ;  /* 0x00032c7601007387 */ /* 0x000fe20000100800 */
[----:B------:R-:W-:-:S03]  /*77c0*/  LEA R120, P2, R119, R5, 0x1 ;  /* 0x0000000577787211 */ /* 0x000fc600078408ff */
[----:B------:R-:W-:Y:S01]  /*77d0*/  STL [R1+0x318], R147 ;  /* 0x0003189301007387 */ /* 0x000fe20000100800 */
[----:B------:R-:W-:Y:S01]  /*77e0*/  IMAD R103, R103, UR4, RZ ;  /* 0x0000000467677c24 */ /* 0x000fe2000f8e02ff */
[-C--:B------:R-:W-:Y:S02]  /*77f0*/  LEA R152, P4, R104, R5.reuse, 0x1 ;  /* 0x0000000568987211 */ /* 0x080fe400078808ff */
[----:B------:R-:W-:Y:S01]  /*7800*/  STL [R1+0x320], R107 ;  /* 0x0003206b01007387 */ /* 0x000fe20000100800 */
[----:B------:R-:W-:-:S03]  /*7810*/  LEA R136, P3, R122, R5, 0x1 ;  /* 0x000000057a887211 */ /* 0x000fc600078608ff */
[----:B------:R-:W-:Y:S01]  /*7820*/  STL [R1+0x328], R117 ;  /* 0x0003287501007387 */ /* 0x000fe20000100800 */
[----:B------:R-:W-:-:S03]  /*7830*/  IMAD R106, R106, UR4, RZ ;  /* 0x000000046a6a7c24 */ /* 0x000fc6000f8e02ff */
[----:B------:R-:W-:Y:S01]  /*7840*/  STL [R1+0x334], R134 ;  /* 0x0003348601007387 */ /* 0x000fe20000100800 */
[----:B------:R-:W-:-:S03]  /*7850*/  LEA.HI.X.SX32 R119, R119, R3, 0x1, P2 ;  /* 0x0000000377777211 */ /* 0x000fc600010f0eff */
        /* <DEDUP_REMOVED lines=33> */
[----:B------:R-:W-:-:S03]  /*7a70*/  VIADD R157, R4, 0x3f ;  /* 0x0000003f049d7836 */ /* 0x000fc60000000000 */
[----:B------:R-:W-:Y:S01]  /*7a80*/  STL [R1+0x37c], R106 ;  /* 0x00037c6a01007387 */ /* 0x000fe20000100800 */
[----:B------:R-:W-:-:S03]  /*7a90*/  LEA.HI.X.SX32 R139, R139, R3, 0x1, P5 ;  /* 0x000000038b8b7211 */ /* 0x000fc600028f0eff */
[----:B------:R-:W-:Y:S01]  /*7aa0*/  STL [R1+0x378], R154 ;  /* 0x0003789a01007387 */ /* 0x000fe20000100800 */
[----:B------:R-:W-:-:S03]  /*7ab0*/  LEA.HI.X.SX32 R155, R155, R3, 0x1, P6 ;  /* 0x000000039b9b7211 */ /* 0x000fc600030f0eff */
[----:B------:R-:W-:Y:S01]  /*7ac0*/  STL [R1+0x380], R124 ;  /* 0x0003807c01007387 */ /* 0x000fe20000100800 */
[----:B------:R-:W-:-:S03]  /*7ad0*/  LOP3.LUT R5, R2, 0x70, RZ, 0x3c, !PT ;  /* 0x0000007002057812 */ /* 0x000fc600078e3cff */
[----:B------:R-:W-:Y:S04]  /*7ae0*/  STL [R1+0x384], R140 ;  /* 0x0003848c01007387 */ /* 0x000fe80000100800 */
[----:B------:R-:W-:Y:S04]  /*7af0*/  STL [R1+0x29c], R156 ;  /* 0x00029c9c01007387 */ /* 0x000fe80000100800 */
[----:B------:R-:W-:Y:S01]  /*7b00*/  STL [R1+0x28c], R153 ;  /* 0x00028c9901007387 */ /* 0x000fe20000100800 */
[----:B0-----:R-:W-:-:S03]  /*7b10*/  LOP3.LUT R165, R165, 0x3f, RZ, 0xc0, !PT ;  /* 0x0000003fa5a57812 */ /* 0x001fc600078ec0ff */
[----:B------:R-:W-:Y:S01]  /*7b20*/  STL [R1+0x290], R105 ;  /* 0x0002906901007387 */ /* 0x000fe20000100800 */
[----:B------:R-:W-:-:S03]  /*7b30*/  ISETP.GT.AND P2, PT, R157, 0x3f, PT ;  /* 0x0000003f9d00780c */ /* 0x000fc60003f44270 */
[----:B------:R-:W-:Y:S04]  /*7b40*/  STL [R1+0x294], R123 ;  /* 0x0002947b01007387 */ /* 0x000fe80000100800 */
[----:B------:R-:W-:Y:S04]  /*7b50*/  STL [R1+0x64c], R157 ;  /* 0x00064c9d01007387 */ /* 0x000fe80000100800 */
[----:B------:R-:W-:Y:S01]  /*7b60*/  STL [R1+0x298], R139 ;  /* 0x0002988b01007387 */ /* 0x000fe20000100800 */
[----:B------:R-:W-:-:S03]  /*7b70*/  ISETP.LT.AND P2, PT, R165, R4, P2 ;  /* 0x00000004a500720c */ /* 0x000fc60001741270 */
[----:B------:R-:W-:Y:S04]  /*7b80*/  STL [R1+0x288], R155 ;  /* 0x0002889b01007387 */ /* 0x000fe80000100800 */
[----:B------:R0:W-:Y:S01]  /*7b90*/  STS.U16 [R5+UR10+0x5780], R95 ;  /* 0x0057805f05007988 */ /* 0x0001e2000800040a */
[----:B------:R-:W-:Y:S01]  /*7ba0*/  IMAD R165, R162, 0x3f, RZ ;  /* 0x0000003fa2a57824 */ /* 0x000fe200078e02ff */
[----:B------:R-:W-:Y:S02]  /*7bb0*/  PRMT R3, RZ, 0x7610, R3 ;  /* 0x00007610ff037816 */ /* 0x000fe40000000003 */
[----:B------:R1:W-:Y:S04]  /*7bc0*/  STS.U16 [R5+UR10+0x1b80], R91 ;  /* 0x001b805b05007988 */ /* 0x0003e8000800040a */
[----:B0-----:R-:W2:Y:S04]  /*7bd0*/  LDL.LU R95, [R1+0x770] ;  /* 0x00077000015f7983 */ /* 0x001ea80000300800 */
[----:B------:R0:W-:Y:S04]  /*7be0*/  STS.U16 [R5+UR10+0x5b80], R92 ;  /* 0x005b805c05007988 */ /* 0x0001e8000800040a */
[----:B------:R3:W-:Y:S04]  /*7bf0*/  STS.U16 [R5+UR10+0x1f80], R0 ;  /* 0x001f800005007988 */ /* 0x0007e8000800040a */
[----:B-1----:R-:W5:Y:S04]  /*7c00*/  LDL.LU R91, [R1+0x76c] ;  /* 0x00076c00015b7983 */ /* 0x002f680000300800 */
[----:B0-----:R-:W5:Y:S01]  /*7c10*/  LDL.LU R92, [R1+0x768] ;  /* 0x00076800015c7983 */ /* 0x001f620000300800 */
[----:B---3--:R-:W-:-:S03]  /*7c20*/  IMAD.WIDE R4, R165, 0x2, R158 ;  /* 0x00000002a5047825 */ /* 0x008fc600078e029e */
[----:B------:R-:W3:Y:S04]  /*7c30*/  LDL.LU R0, [R1+0x764] ;  /* 0x0007640001007983 */ /* 0x000ee80000300800 */
[----:B------:R-:W4:Y:S01]  /*7c40*/  @!P1 LDG.E.U16 R3, desc[UR24][R4.64] ;  /* 0x0000001804039981 */ /* 0x000f22000c1e1500 */
[----:B------:R-:W-:Y:S02]  /*7c50*/  @P2 IMAD.MOV.U32 R165, RZ, RZ, R164 ;  /* 0x000000ffffa52224 */ /* 0x000fe400078e00a4 */
[----:B------:R-:W-:Y:S02]  /*7c60*/  @P2 IMAD.MOV.U32 R164, RZ, RZ, R99 ;  /* 0x000000ffffa42224 */ /* 0x000fe400078e0063 */
[----:B------:R-:W3:Y:S01]  /*7c70*/  LDL.LU R99, [R1+0x760] ;  /* 0x0007600001637983 */ /* 0x000ee20000300800 */
[----:B--2---:R-:W-:-:S06]  /*7c80*/  PRMT R95, RZ, 0x7610, R95 ;  /* 0x00007610ff5f7816 */ /* 0x004fcc000000005f */
[----:B------:R0:W2:Y:S02]  /*7c90*/  @P2 LDG.E.U16 R95, desc[UR24][R164.64] ;  /* 0x00000018a45f2981 */ /* 0x0000a4000c1e1500 */
[----:B0-----:R-:W-:Y:S01]  /*7ca0*/  LOP3.LUT R165, R2, 0x70, RZ, 0x3c, !PT ;  /* 0x0000007002a57812 */ /* 0x001fe200078e3cff */
[----:B------:R-:W-:-:S04]  /*7cb0*/  @P2 IMAD.MOV.U32 R164, RZ, RZ, R94 ;  /* 0x000000ffffa42224 */ /* 0x000fc800078e005e */
[----:B----4-:R0:W-:Y:S02]  /*7cc0*/  STS.U16 [R165+UR10+0x5f80], R3 ;  /* 0x005f8003a5007988 */ /* 0x0101e4000800040a */
[----:B0-----:R-:W-:Y:S01]  /*7cd0*/  PRMT R3, RZ, 0x7610, R3 ;  /* 0x00007610ff037816 */ /* 0x001fe20000000003 */
[----:B------:R-:W-:Y:S01]  /*7ce0*/  @P2 IMAD.MOV.U32 R165, RZ, RZ, R93 ;  /* 0x000000ffffa52224 */ /* 0x000fe200078e005d */
[----:B---3--:R-:W-:Y:S01]  /*7cf0*/  PRMT R99, RZ, 0x7610, R99 ;  /* 0x00007610ff637816 */ /* 0x008fe20000000063 */
[----:B------:R-:W5:Y:S04]  /*7d00*/  LDL.LU R93, [R1+0x75c] ;  /* 0x00075c00015d7983 */ /* 0x000f680000300800 */
[----:B------:R0:W3:Y:S04]  /*7d10*/  @P2 LDG.E.U16 R3, desc[UR24][R164.64] ;  /* 0x00000018a4032981 */ /* 0x0000e8000c1e1500 */
[----:B------:R-:W5:Y:S01]  /*7d20*/  LDL.LU R94, [R1+0x758] ;  /* 0x00075800015e7983 */ /* 0x000f620000300800 */
[----:B0-----:R-:W-:-:S02]  /*7d30*/  @P2 IMAD.MOV.U32 R164, RZ, RZ, R96 ;  /* 0x000000ffffa42224 */ /* 0x001fc400078e0060 */
[----:B------:R-:W-:-:S05]  /*7d40*/  @P2 IMAD.MOV.U32 R165, RZ, RZ, R102 ;  /* 0x000000ffffa52224 */ /* 0x000fca00078e0066 */
[----:B------:R0:W4:Y:S02]  /*7d50*/  @P2 LDG.E.U16 R99, desc[UR24][R164.64] ;  /* 0x00000018a4632981 */ /* 0x000124000c1e1500 */
[----:B0-----:R-:W-:Y:S02]  /*7d60*/  @P2 IMAD.MOV.U32 R164, RZ, RZ, R98 ;  /* 0x000000ffffa42224 */ /* 0x001fe400078e0062 */
[----:B------:R-:W-:Y:S01]  /*7d70*/  @P2 IMAD.MOV.U32 R165, RZ, RZ, R97 ;  /* 0x000000ffffa52224 */ /* 0x000fe200078e0061 */
[----:B--2---:R0:W-:Y:S04]  /*7d80*/  STS.U16 [R0+UR10+0x10000], R95 ;  /* 0x0100005f00007988 */ /* 0x0041e8000800040a */
[----:B0-----:R-:W5:Y:S04]  /*7d90*/  LDL.LU R95, [R1+0x754] ;  /* 0x00075400015f7983 */ /* 0x001f680000300800 */
[----:B------:R-:W2:Y:S04]  /*7da0*/  LDL.LU R102, [R1+0x750] ;  /* 0x0007500001667983 */ /* 0x000ea80000300800 */
[----:B------:R-:W5:Y:S04]  /*7db0*/  LDL.LU R96, [R1+0x74c] ;  /* 0x00074c0001607983 */ /* 0x000f680000300800 */
[----:B------:R-:W5:Y:S04]  /*7dc0*/  LDL.LU R97, [R1+0x748] ;  /* 0x0007480001617983 */ /* 0x000f680000300800 */
[----:B------:R-:W5:Y:S04]  /*7dd0*/  LDL.LU R98, [R1+0x744] ;  /* 0x0007440001627983 */ /* 0x000f680000300800 */
[----:B---3--:R0:W-:Y:S02]  /*7de0*/  STS.U16 [R0+UR10+0x10400], R3 ;  /* 0x0104000300007988 */ /* 0x0081e4000800040a */
[----:B0-----:R-:W-:-:S06]  /*7df0*/  PRMT R3, RZ, 0x7610, R3 ;  /* 0x00007610ff037816 */ /* 0x001fcc0000000003 */
[----:B------:R0:W3:Y:S04]  /*7e00*/  @P2 LDG.E.U16 R3, desc[UR24][R164.64] ;  /* 0x00000018a4032981 */ /* 0x0000e8000c1e1500 */
[----:B----4-:R1:W-:Y:S01]  /*7e10*/  STS.U16 [R0+UR10+0x10800], R99 ;  /* 0x0108006300007988 */ /* 0x0103e2000800040a */
[----:B0-----:R-:W-:Y:S02]  /*7e20*/  @P2 IMAD.MOV.U32 R164, RZ, RZ, R100 ;  /* 0x000000ffffa42224 */ /* 0x001fe400078e0064 */
[----:B------:R-:W-:Y:S01]  /*7e30*/  @P2 IMAD.MOV.U32 R165, RZ, RZ, R107 ;  /* 0x000000ffffa52224 */ /* 0x000fe200078e006b */
[----:B-1----:R-:W5:Y:S04]  /*7e40*/  LDL.LU R99, [R1+0x740] ;  /* 0x0007400001637983 */ /* 0x002f680000300800 */
[----:B------:R-:W4:Y:S04]  /*7e50*/  LDL.LU R107, [R1+0x73c] ;  /* 0x00073c00016b7983 */ /* 0x000f280000300800 */
[----:B------:R-:W5:Y:S01]  /*7e60*/  LDL.LU R100, [R1+0x738] ;  /* 0x0007380001647983 */ /* 0x000f620000300800 */
[----:B--2---:R-:W-:-:S06]  /*7e70*/  PRMT R102, RZ, 0x7610, R102 ;  /* 0x00007610ff667816 */ /* 0x004fcc0000000066 */
[----:B------:R0:W2:Y:S02]  /*7e80*/  @P2 LDG.E.U16 R102, desc[UR24][R164.64] ;  /* 0x00000018a4662981 */ /* 0x0000a4000c1e1500 */
[----:B0-----:R-:W-:Y:S02]  /*7e90*/  @P2 IMAD.MOV.U32 R165, RZ, RZ, R110 ;  /* 0x000000ffffa52224 */ /* 0x001fe400078e006e */
[----:B------:R-:W-:Y:S01]  /*7ea0*/  @P2 IMAD.MOV.U32 R164, RZ, RZ, R101 ;  /* 0x000000ffffa42224 */ /* 0x000fe200078e0065 */
[----:B------:R-:W2:Y:S04]  /*7eb0*/  LDL.LU R110, [R1+0x734] ;  /* 0x00073400016e7983 */ /* 0x000ea80000300800 */
[----:B------:R-:W5:Y:S04]  /*7ec0*/  LDL.LU R101, [R1+0x730] ;  /* 0x0007300001657983 */ /* 0x000f680000300800 */
[----:B---3--:R0:W-:Y:S02]  /*7ed0*/  STS.U16 [R0+UR10+0x10c00], R3 ;  /* 0x010c000300007988 */ /* 0x0081e4000800040a */
[----:B0-----:R-:W-:-:S06]  /*7ee0*/  PRMT R3, RZ, 0x7610, R3 ;  /* 0x00007610ff037816 */ /* 0x001fcc0000000003 */
[----:B------:R0:W3:Y:S01]  /*7ef0*/  @P2 LDG.E.U16 R3, desc[UR24][R164.64] ;  /* 0x00000018a4032981 */ /* 0x0000e2000c1e1500 */
[----:B----4-:R-:W-:Y:S01]  /*7f00*/  PRMT R107, RZ, 0x7610, R107 ;  /* 0x00007610ff6b7816 */ /* 0x010fe2000000006b */
[----:B0-----:R-:W-:Y:S02]  /*7f10*/  @P2 IMAD.MOV.U32 R164, RZ, RZ, R104 ;  /* 0x000000ffffa42224 */ /* 0x001fe400078e0068 */
[----:B------:R-:W-:-:S05]  /*7f20*/  @P2 IMAD.MOV.U32 R165, RZ, RZ, R103 ;  /* 0x000000ffffa52224 */ /* 0x000fca00078e0067 */
[----:B------:R0:W4:Y:S02]  /*7f30*/  @P2 LDG.E.U16 R107, desc[UR24][R164.64] ;  /* 0x00000018a46b2981 */ /* 0x000124000c1e1500 */
[----:B0-----:R-:W-:Y:S02]  /*7f40*/  @P2 IMAD.MOV.U32 R164, RZ, RZ, R106 ;  /* 0x000000ffffa42224 */ /* 0x001fe400078e006a */
[----:B------:R-:W-:Y:S01]  /*7f50*/  @P2 IMAD.MOV.U32 R165, RZ, RZ, R105 ;  /* 0x000000ffffa52224 */ /* 0x000fe200078e0069 */
[----:B--2---:R-:W-:-:S06]  /*7f60*/  PRMT R110, RZ, 0x7610, R110 ;  /* 0x00007610ff6e7816 */ /* 0x004fcc000000006e */
[----:B------:R0:W2:Y:S02]  /*7f70*/  @P2 LDG.E.U16 R110, desc[UR24][R164.64] ;  /* 0x00000018a46e2981 */ /* 0x0000a4000c1e1500 */
[----:B0-----:R-:W-:Y:S02]  /*7f80*/  @P2 IMAD.MOV.U32 R164, RZ, RZ, R109 ;  /* 0x000000ffffa42224 */ /* 0x001fe400078e006d */
[----:B------:R-:W-:Y:S01]  /*7f90*/  @P2 IMAD.MOV.U32 R165, RZ, RZ, R108 ;  /* 0x000000ffffa52224 */ /* 0x000fe200078e006c */
[----:B---3--:R0:W-:Y:S02]  /*7fa0*/  STS.U16 [R0+UR10+0x11400], R3 ;  /* 0x0114000300007988 */ /* 0x0081e4000800040a */
[----:B0-----:R-:W-:-:S06]  /*7fb0*/  PRMT R3, RZ, 0x7610, R3 ;  /* 0x00007610ff037816 */ /* 0x001fcc0000000003 */
[----:B------:R0:W3:Y:S04]  /*7fc0*/  @P2 LDG.E.U16 R3, desc[UR24][R164.64] ;  /* 0x00000018a4032981 */ /* 0x0000e8000c1e1500 */
[----:B------:R1:W-:Y:S01]  /*7fd0*/  STS.U16 [R0+UR10+0x11000], R102 ;  /* 0x0110006600007988 */ /* 0x0003e2000800040a */
[----:B0-----:R-:W-:-:S03]  /*7fe0*/  LOP3.LUT R164, R0, 0x20, RZ, 0x3c, !PT ;  /* 0x0000002000a47812 */ /* 0x001fc600078e3cff */
[----:B----4-:R0:W-:Y:S01]  /*7ff0*/  STS.U16 [R0+UR10+0x11800], R107 ;  /* 0x0118006b00007988 */ /* 0x0101e2000800040a */
[----:B------:R-:W-:-:S03]  /*8000*/  @P2 IMAD.MOV.U32 R165, RZ, RZ, R111 ;  /* 0x000000ffffa52224 */ /* 0x000fc600078e006f */
[----:B-1----:R-:W5:Y:S04]  /*8010*/  LDL.LU R102, [R1+0x72c] ;  /* 0x00072c0001667983 */ /* 0x002f680000300800 */
[----:B------:R-:W5:Y:S04]  /*8020*/  LDL.LU R103, [R1+0x728] ;  /* 0x0007280001677983 */ /* 0x000f680000300800 */
[----:B------:R-:W5:Y:S04]  /*8030*/  LDL.LU R104, [R1+0x724] ;  /* 0x0007240001687983 */ /* 0x000f680000300800 */
[----:B------:R-:W5:Y:S04]  /*8040*/  LDL.LU R105, [R1+0x720] ;  /* 0x0007200001697983 */ /* 0x000f680000300800 */
[----:B------:R-:W5:Y:S04]  /*8050*/  LDL.LU R106, [R1+0x71c] ;  /* 0x00071c00016a7983 */ /* 0x000f680000300800 */
[----:B0-----:R-:W5:Y:S04]  /*8060*/  LDL.LU R107, [R1+0x718] ;  /* 0x00071800016b7983 */ /* 0x001f680000300800 */
[----:B------:R-:W5:Y:S04]  /*8070*/  LDL.LU R108, [R1+0x714] ;  /* 0x00071400016c7983 */ /* 0x000f680000300800 */
[----:B------:R-:W5:Y:S04]  /*8080*/  LDL.LU R109, [R1+0x710] ;  /* 0x00071000016d7983 */ /* 0x000f680000300800 */
[----:B--2---:R0:W-:Y:S04]  /*8090*/  STS.U16 [R0+UR10+0x11c00], R110 ;  /* 0x011c006e00007988 */ /* 0x0041e8000800040a */
[----:B0-----:R-:W5:Y:S04]  /*80a0*/  LDL.LU R110, [R1+0x70c] ;  /* 0x00070c00016e7983 */ /* 0x001f680000300800 */
[----:B------:R-:W5:Y:S04]  /*80b0*/  LDL.LU R111, [R1+0x708] ;  /* 0x00070800016f7983 */ /* 0x000f680000300800 */
[----:B---3--:R0:W-:Y:S02]  /*80c0*/  STS.U16 [R164+UR10+0x10100], R3 ;  /* 0x01010003a4007988 */ /* 0x0081e4000800040a */
[----:B0-----:R-:W-:Y:S01]  /*80d0*/  PRMT R3, RZ, 0x7610, R3 ;  /* 0x00007610ff037816 */ /* 0x001fe20000000003 */
[----:B------:R-:W-:-:S02]  /*80e0*/  @P2 IMAD.MOV.U32 R164, RZ, RZ, R112 ;  /* 0x000000ffffa42224 */ /* 0x000fc400078e0070 */
[----:B------:R-:W5:Y:S04]  /*80f0*/  LDL.LU R112, [R1+0x704] ;  /* 0x0007040001707983 */ /* 0x000f680000300800 */
[----:B------:R0:W2:Y:S02]  /*8100*/  @P2 LDG.E.U16 R3, desc[UR24][R164.64] ;  /* 0x00000018a4032981 */ /* 0x0000a4000c1e1500 */
[----:B0-----:R-:W-:Y:S01]  /*8110*/  LOP3.LUT R165, R0, 0x20, RZ, 0x3c, !PT ;  /* 0x0000002000a57812 */ /* 0x001fe200078e3cff */
[----:B------:R-:W-:-:S04]  /*8120*/  @P2 IMAD.MOV.U32 R164, RZ, RZ, R114 ;  /* 0x000000ffffa42224 */ /* 0x000fc800078e0072 */
[----:B--2---:R0:W-:Y:S02]  /*8130*/  STS.U16 [R165+UR10+0x10500], R3 ;  /* 0x01050003a5007988 */ /* 0x0041e4000800040a */
[----:B0-----:R-:W-:Y:S01]  /*8140*/  PRMT R3, RZ, 0x7610, R3 ;  /* 0x00007610ff037816 */ /* 0x001fe20000000003 */
[----:B------:R-:W-:Y:S02]  /*8150*/  @P2 IMAD.MOV.U32 R165, RZ, RZ, R113 ;  /* 0x000000ffffa52224 */ /* 0x000fe400078e0071 */
[----:B------:R-:W5:Y:S04]  /*8160*/  LDL.LU R113, [R1+0x700] ;  /* 0x0007000001717983 */ /* 0x000f680000300800 */
[----:B------:R0:W2:Y:S04]  /*8170*/  @P2 LDG.E.U16 R3, desc[UR24][R164.64] ;  /* 0x00000018a4032981 */ /* 0x0000a8000c1e1500 */
[----:B------:R-:W5:Y:S01]  /*8180*/  LDL.LU R114, [R1+0x6fc] ;  /* 0x0006fc0001727983 */ /* 0x000f620000300800 */
        /* <DEDUP_REMOVED lines=166> */
[----:B------:R0:W2:Y:S01]  /*8bf0*/  @P2 LDG.E.U16 R3, desc[UR24][R164.64] ;  /* 0x00000018a4032981 */ /* 0x0000a2000c1e1500 */
[----:B------:R-:W-:-:S03]  /*8c00*/  UIADD3 UR7, UPT, UPT, UR10, 0x8000, URZ ;  /* 0x000080000a077890 */ /* 0x000fc6000fffe0ff */
[----:B------:R1:W5:Y:S01]  /*8c10*/  LDL.LU R156, [R1+0x654] ;  /* 0x00065400019c7983 */ /* 0x0003620000300800 */
[----:B0-----:R-:W0:Y:S01]  /*8c20*/  S2R R164, SR_TID.X ;  /* 0x0000000000a47919 */ /* 0x001e220000002100 */
[----:B------:R-:W-:Y:S01]  /*8c30*/  LOP3.LUT R165, R0, 0x60, RZ, 0x3c, !PT ;  /* 0x0000006000a57812 */ /* 0x000fe200078e3cff */
[----:B------:R-:W-:Y:S02]  /*8c40*/  UIADD3 UR8, UPT, UPT, UR10, 0x12000, URZ ;  /* 0x000120000a087890 */ /* 0x000fe4000fffe0ff */
[----:B------:R-:W-:Y:S02]  /*8c50*/  USHF.R.U32.HI UR7, URZ, 0x4, UR7 ;  /* 0x00000004ff077899 */ /* 0x000fe40008011607 */
[----:B------:R-:W-:Y:S02]  /*8c60*/  USHF.R.U32.HI UR8, URZ, 0x4, UR8 ;  /* 0x00000004ff087899 */ /* 0x000fe40008011608 */
[----:B------:R-:W-:Y:S02]  /*8c70*/  USGXT.U32 UR15, UR7, 0xe ;  /* 0x0000000e070f789a */ /* 0x000fe40008000000 */
[----:B------:R-:W-:Y:S01]  /*8c80*/  USGXT.U32 UR14, UR8, 0xe ;  /* 0x0000000e080e789a */ /* 0x000fe20008000000 */
[----:B0-----:R-:W-:-:S04]  /*8c90*/  SHF.R.U32.HI R164, RZ, 0x5, R164 ;  /* 0x00000005ffa47819 */ /* 0x001fc800000116a4 */
[----:B------:R-:W-:-:S04]  /*8ca0*/  ISETP.NE.U32.AND P1, PT, R164, RZ, PT ;  /* 0x000000ffa400720c */ /* 0x000fc80003f25070 */
[----:B------:R-:W-:Y:S01]  /*8cb0*/  ISETP.LT.OR P2, PT, R157, 0x40, P1 ;  /* 0x000000409d00780c */ /* 0x000fe20000f41670 */
[----:B------:R-:W-:Y:S02]  /*8cc0*/  UIADD3 UR18, UP1, UPT, UR15, 0x2000080, URZ ;  /* 0x020000800f127890 */ /* 0x000fe4000ff3e0ff */
[----:B------:R-:W-:Y:S01]  /*8cd0*/  UIADD3 UR20, UP2, UPT, UR14, 0x2, URZ ;  /* 0x000000020e147890 */ /* 0x000fe2000ff5e0ff */
[----:B------:R-:W-:Y:S01]  /*8ce0*/  UMOV UR4, URZ ;  /* 0x000000ff00047c82 */ /* 0x000fe20008000000 */
[----:B------:R-:W-:Y:S01]  /*8cf0*/  UMOV UR5, URZ ;  /* 0x000000ff00057c82 */ /* 0x000fe20008000000 */
[----:B------:R-:W-:Y:S02]  /*8d00*/  UIADD3.X UR19, UPT, UPT, UR4, 0x40004040, URZ, UP1, !UPT ;  /* 0x4000404004137890 */ /* 0x000fe40008ffe4ff */
[----:B------:R-:W-:Y:S01]  /*8d10*/  UIADD3.X UR21, UPT, UPT, UR5, 0x40004040, URZ, UP2, !UPT ;  /* 0x4000404005157890 */ /* 0x000fe200097fe4ff */
[----:B------:R-:W-:Y:S01]  /*8d20*/  IMAD.SHL.U32 R163, R163, 0x40, RZ ;  /* 0x00000040a3a37824 */ /* 0x000fe200078e00ff */
[----:B--2---:R0:W-:Y:S01]  /*8d30*/  STS.U16 [R165+UR10+0x11f00], R3 ;  /* 0x011f0003a5007988 */ /* 0x0041e2000800040a */
[----:B------:R2:W-:Y:S06]  /*8d40*/  MEMBAR.ALL.CTA ;  /* 0x0000000000007992 */ /* 0x0005ec0000008000 */
[----:B--2---:R-:W2:Y:S01]  /*8d50*/  FENCE.VIEW.ASYNC.S ;  /* 0x00000000000073c6 */ /* 0x004ea20000000000 */
[----:B0-----:R-:W-:-:S04]  /*8d60*/  SHF.R.S32.HI R3, RZ, 0x1f, R157 ;  /* 0x0000001fff037819 */ /* 0x001fc8000001149d */
[----:B------:R-:W-:Y:S02]  /*8d70*/  LEA.HI R3, R3, R157, RZ, 0x6 ;  /* 0x0000009d03037211 */ /* 0x000fe400078f30ff */
[----:B------:R1:W5:Y:S02]  /*8d80*/  LDL.LU R157, [R1+0x650] ;  /* 0x00065000019d7983 */ /* 0x0003640000300800 */
[----:B------:R-:W-:-:S04]  /*8d90*/  SHF.R.S32.HI R3, RZ, 0x6, R3 ;  /* 0x00000006ff037819 */ /* 0x000fc80000011403 */
[----:B------:R-:W-:-:S05]  /*8da0*/  VIMNMX R3, PT, PT, R3, 0x1, !PT ;  /* 0x0000000103037848 */ /* 0x000fca0007fe0100 */
[----:B------:R-:W-:-:S05]  /*8db0*/  VIADD R3, R3, 0xffffffff ;  /* 0xffffffff03037836 */ /* 0x000fca0000000000 */
[----:B------:R1:W-:Y:S01]  /*8dc0*/  STL [R1+0x620], R3 ;  /* 0x0006200301007387 */ /* 0x0003e20000100800 */
[----:B--2---:R-:W-:Y:S01]  /*8dd0*/  BAR.SYNC.DEFER_BLOCKING 0x0 ;  /* 0x0000000000007b1d */ /* 0x004fe20000010000 */
[----:B------:R-:W-:Y:S01]  /*8de0*/  ISETP.NE.U32.AND P3, PT, R3, RZ, PT ;  /* 0x000000ff0300720c */ /* 0x000fe20003f65070 */
[----:B------:R-:W-:-:S04]  /*8df0*/  IMAD.SHL.U32 R165, R162, 0x40, RZ ;  /* 0x00000040a2a57824 */ /* 0x000fc800078e00ff */
[----:B------:R-:W-:Y:S08]  /*8e00*/  @P2 BRA `(.L_x_6) ;  /* 0x0000000000d82947 */ /* 0x000ff00003800000 */
[----:B------:R-:W-:Y:S02]  /*8e10*/  USHF.R.U32.HI UR13, URZ, 0x4, UR10 ;  /* 0x00000004ff0d7899 */ /* 0x000fe4000801160a */
[----:B------:R-:W-:Y:S02]  /*8e20*/  UIADD3 UR7, UPT, UPT, UR10, 0x10000, URZ ;  /* 0x000100000a077890 */ /* 0x000fe4000fffe0ff */
[----:B------:R-:W-:Y:S02]  /*8e30*/  USGXT.U32 UR13, UR13, 0xe ;  /* 0x0000000e0d0d789a */ /* 0x000fe40008000000 */
[----:B------:R-:W-:Y:S02]  /*8e40*/  USHF.R.U32.HI UR7, URZ, 0x4, UR7 ;  /* 0x00000004ff077899 */ /* 0x000fe40008011607 */
[----:B------:R-:W-:Y:S02]  /*8e50*/  UIADD3 UR40, UP1, UPT, UR13, 0x2000080, URZ ;  /* 0x020000800d287890 */ /* 0x000fe4000ff3e0ff */
[----:B------:R-:W-:Y:S01]  /*8e60*/  USGXT.U32 UR16, UR7, 0xe ;  /* 0x0000000e0710789a */ /* 0x000fe20008000000 */
[----:B------:R-:W-:Y:S01]  /*8e70*/  UMOV UR5, URZ ;  /* 0x000000ff00057c82 */ /* 0x000fe20008000000 */
[----:B------:R-:W-:Y:S01]  /*8e80*/  UMOV UR8, URZ ;  /* 0x000000ff00087c82 */ /* 0x000fe20008000000 */
[----:B------:R-:W-:-:S02]  /*8e90*/  UIADD3.X UR41, UPT, UPT, UR5, 0x40004040, URZ, UP1, !UPT ;  /* 0x4000404005297890 */ /* 0x000fc40008ffe4ff */
[----:B------:R-:W-:Y:S01]  /*8ea0*/  UIADD3 UR42, UP1, UPT, UR16, 0x2, URZ ;  /* 0x00000002102a7890 */ /* 0x000fe2000ff3e0ff */
[----:B------:R-:W-:Y:S01]  /*8eb0*/  UMOV UR7, URZ ;  /* 0x000000ff00077c82 */ /* 0x000fe20008000000 */
[----:B------:R-:W-:Y:S02]  /*8ec0*/  UIADD3.64 UR44, UPT, UPT, UR40, 0x80, URZ ;  /* 0x00000080282c7897 */ /* 0x000fe4000fffe0ff */
[----:B------:R-:W-:Y:S01]  /*8ed0*/  UIADD3.X UR43, UPT, UPT, UR8, 0x40004040, URZ, UP1, !UPT ;  /* 0x40004040082b7890 */ /* 0x000fe20008ffe4ff */
[----:B------:R-:W-:Y:S01]  /*8ee0*/  UMOV UR5, UR6 ;  /* 0x0000000600057c82 */ /* 0x000fe20008000000 */
[----:B------:R-:W-:Y:S02]  /*8ef0*/  ULOP3.LUT UR6, UR13, 0x2000000, URZ, 0xfc, !UPT ;  /* 0x020000000d067892 */ /* 0x000fe4000f8efcff */
[----:B------:R-:W-:Y:S02]  /*8f00*/  UIADD3.64 UR46, UPT, UPT, UR42, 0x2, URZ ;  /* 0x000000022a2e7897 */ /* 0x000fe4000fffe0ff */
[----:B------:R-:W-:-:S02]  /*8f10*/  UIADD3.64 UR48, UPT, UPT, UR40, 0x100, URZ ;  /* 0x0000010028307897 */ /* 0x000fc4000fffe0ff */
[----:B------:R-:W-:Y:S02]  /*8f20*/  UIADD3.64 UR50, UPT, UPT, UR42, 0x4, URZ ;  /* 0x000000042a327897 */ /* 0x000fe4000fffe0ff */
[----:B------:R-:W-:Y:S02]  /*8f30*/  UIADD3 UR54, UPT, UPT, UR9, 0x40, URZ ;  /* 0x0000004009367890 */ /* 0x000fe4000fffe0ff */
[----:B------:R-:W-:Y:S02]  /*8f40*/  UIADD3.64 UR52, UPT, UPT, UR40, 0x380, URZ ;  /* 0x0000038028347897 */ /* 0x000fe4000fffe0ff */
[----:B------:R-:W-:Y:S02]  /*8f50*/  UIADD3 UR55, UPT, UPT, UR9, 0x40, URZ ;  /* 0x0000004009377890 */ /* 0x000fe4000fffe0ff */
[----:B------:R-:W-:Y:S02]  /*8f60*/  UIADD3.64 UR56, UPT, UPT, UR40, 0x400, URZ ;  /* 0x0000040028387897 */ /* 0x000fe4000fffe0ff */
[----:B------:R-:W-:-:S02]  /*8f70*/  UIADD3 UR62, UPT, UPT, UR9, 0x40, URZ ;  /* 0x00000040093e7890 */ /* 0x000fc4000fffe0ff */
[----:B------:R-:W-:Y:S01]  /*8f80*/  UIADD3.64 UR58, UPT, UPT, UR40, 0x480, URZ ;  /* 0x00000480283a7897 */ /* 0x000fe2000fffe0ff */
[----:B------:R-:W-:Y:S01]  /*8f90*/  UMOV UR30, 0x0 ;  /* 0x00000000001e7882 */ /* 0x000fe20000000000 */
[----:B------:R-:W-:Y:S01]  /*8fa0*/  UMOV UR31, 0x8108010 ;  /* 0x08108010001f7882 */ /* 0x000fe20000000000 */
[----:B------:R-:W-:Y:S01]  /*8fb0*/  UIADD3 UR63, UPT, UPT, UR9, 0x40, URZ ;  /* 0x00000040093f7890 */ /* 0x000fe2000fffe0ff */
[----:B------:R-:W-:Y:S01]  /*8fc0*/  UMOV UR17, 0x40004040 ;  /* 0x4000404000117882 */ /* 0x000fe20000000000 */
[----:B------:R-:W-:Y:S01]  /*8fd0*/  UIADD3.64 UR60, UPT, UPT, UR40, 0x500, URZ ;  /* 0x00000500283c7897 */ /* 0x000fe2000fffe0ff */
[----:B------:R-:W-:Y:S01]  /*8fe0*/  UMOV UR7, 0x40004040 ;  /* 0x4000404000077882 */ /* 0x000fe20000000000 */
[----:B------:R-:W-:Y:S01]  /*8ff0*/  UMOV UR22, 0x0 ;  /* 0x0000000000167882 */ /* 0x000fe20000000000 */
[----:B------:R-:W-:Y:S01]  /*9000*/  UMOV UR23, 0x8108010 ;  /* 0x0810801000177882 */ /* 0x000fe20000000000 */
[----:B------:R-:W-:Y:S01]  /*9010*/  UMOV UR26, 0x0 ;  /* 0x00000000001a7882 */ /* 0x000fe20000000000 */
[----:B------:R-:W-:Y:S01]  /*9020*/  UMOV UR27, 0x8108010 ;  /* 0x08108010001b7882 */ /* 0x000fe20000000000 */
[----:B------:R0:W-:Y:S01]  /*9030*/  UTCHMMA gdesc[UR6], gdesc[UR16], tmem[UR9], tmem[UR30], idesc[UR31], !UPT ;  /* 0x00ff1e10060075ea */ /* 0x0001e2000f800009 */
[----:B------:R-:W-:Y:S01]  /*9040*/  UMOV UR34, 0x0 ;  /* 0x0000000000227882 */ /* 0x000fe20000000000 */
[----:B------:R-:W-:Y:S01]  /*9050*/  UMOV UR35, 0x8108010 ;  /* 0x0810801000237882 */ /* 0x000fe20000000000 */
[----:B------:R0:W-:Y:S01]  /*9060*/  UTCHMMA gdesc[UR40], gdesc[UR42], tmem[UR9], tmem[UR22], idesc[UR23], UPT ;  /* 0x00ff162a280075ea */ /* 0x0001e2000b800009 */
        /* <DEDUP_REMOVED lines=8> */
[----:B------:R0:W-:Y:S01]  /*90f0*/  UTCHMMA gdesc[UR52], gdesc[UR16], tmem[UR54], tmem[UR32], idesc[UR33], !UPT ;  /* 0x00ff2010340075ea */ /* 0x0001e2000f800036 */
[----:B------:R-:W-:Y:S01]  /*9100*/  UMOV UR38, 0x0 ;  /* 0x0000000000267882 */ /* 0x000fe20000000000 */
[----:B------:R-:W-:Y:S01]  /*9110*/  UMOV UR39, 0x8108010 ;  /* 0x0810801000277882 */ /* 0x000fe20000000000 */
[----:B------:R0:W-:Y:S01]  /*9120*/  UTCHMMA gdesc[UR56], gdesc[UR42], tmem[UR55], tmem[UR28], idesc[UR29], UPT ;  /* 0x00ff1c2a380075ea */ /* 0x0001e2000b800037 */
[----:B------:R0:W-:Y:S01]  /*9130*/  UTCHMMA gdesc[UR58], gdesc[UR46], tmem[UR62], tmem[UR36], idesc[UR37], UPT ;  /* 0x00ff242e3a0075ea */ /* 0x0001e2000b80003e */
[----:B------:R0:W-:Y:S01]  /*9140*/  UTCHMMA gdesc[UR60], gdesc[UR50], tmem[UR63], tmem[UR38], idesc[UR39], UPT ;  /* 0x00ff26323c0075ea */ /* 0x0001e2000b80003f */
[----:B------:R0:W-:Y:S01]  /*9150*/  UTCBAR [UR5], URZ ;  /* 0x000000ff050073e9 */ /* 0x0001e200080000ff */
[----:B------:R-:W-:Y:S01]  /*9160*/  NOP ;  /* 0x0000000000007918 */ /* 0x000fe20000000000 */
.L_x_6:
[----:B0-----:R-:W-:Y:S01]  /*9170*/  UMOV UR16, UR18 ;  /* 0x0000001200107c82 */ /* 0x001fe20008000000 */
[----:B------:R-:W-:Y:S01]  /*9180*/  UMOV UR17, UR19 ;  /* 0x0000001300117c82 */ /* 0x000fe20008000000 */
[----:B------:R-:W-:Y:S01]  /*9190*/  UMOV UR18, UR20 ;  /* 0x0000001400127c82 */ /* 0x000fe20008000000 */
[----:B------:R-:W-:Y:S01]  /*91a0*/  UMOV UR19, UR21 ;  /* 0x0000001500137c82 */ /* 0x000fe20008000000 */
[----:B------:R-:W-:Y:S01]  /*91b0*/  IMAD.MOV.U32 R164, RZ, RZ, RZ ;  /* 0x000000ffffa47224 */ /* 0x000fe200078e00ff */
[----:B------:R-:W-:Y:S06]  /*91c0*/  @!P3 BRA `(.L_x_7) ;  /* 0x0000009800ecb947 */ /* 0x000fec0003800000 */
[----:B-1----:R-:W-:Y:S01]  /*91d0*/  SHF.R.S32.HI R3, RZ, 0x1f, R163 ;  /* 0x0000001fff037819 */ /* 0x002fe200000114a3 */
[C---:B------:R-:W-:Y:S01]  /*91e0*/  IMAD.SHL.U32 R162, R163.reuse, 0x2, RZ ;  /* 0x00000002a3a27824 */ /* 0x040fe200078e00ff */
[----:B------:R-:W-:Y:S02]  /*91f0*/  ULOP3.LUT UR20, UR15, 0x2000000, URZ, 0xfc, !UPT ;  /* 0x020000000f147892 */ /* 0x000fe4000f8efcff */
[----:B------:R-:W-:Y:S01]  /*9200*/  SHF.L.U64.HI R3, R163, 0x1, R3 ;  /* 0x00000001a3037819 */ /* 0x000fe20000010203 */
[----:B------:R-:W-:Y:S01]  /*9210*/  UIADD3.64 UR26, UPT, UPT, UR16, 0x80, URZ ;  /* 0x00000080101a7897 */ /* 0x000fe2000fffe0ff */
[----:B------:R-:W-:Y:S01]  /*9220*/  SHF.R.S32.HI R163, RZ, 0x1f, R165 ;  /* 0x0000001fffa37819 */ /* 0x000fe200000114a5 */
[----:B------:R-:W-:Y:S02]  /*9230*/  UIADD3.64 UR28, UPT, UPT, UR18, 0x2, URZ ;  /* 0x00000002121c7897 */ /* 0x000fe4000fffe0ff */
[----:B------:R-:W-:Y:S01]  /*9240*/  UIADD3.64 UR30, UPT, UPT, UR16, 0x100, URZ ;  /* 0x00000100101e7897 */ /* 0x000fe2000fffe0ff */
[C---:B------:R-:W-:Y:S01]  /*9250*/  SHF.L.U64.HI R163, R165.reuse, 0x1, R163 ;  /* 0x00000001a5a37819 */ /* 0x040fe200000102a3 */
[----:B------:R-:W-:Y:S01]  /*9260*/  IMAD.SHL.U32 R165, R165, 0x2, RZ ;  /* 0x00000002a5a57824 */ /* 0x000fe200078e00ff */
[----:B------:R-:W-:-:S02]  /*9270*/  UIADD3.64 UR32, UPT, UPT, UR18, 0x4, URZ ;  /* 0x0000000412207897 */ /* 0x000fc4000fffe0ff */
[----:B------:R-:W-:Y:S02]  /*9280*/  UIADD3.64 UR34, UPT, UPT, UR16, 0x380, URZ ;  /* 0x0000038010227897 */ /* 0x000fe4000fffe0ff */
[----:B------:R-:W-:Y:S02]  /*9290*/  UIADD3.64 UR36, UPT, UPT, UR16, 0x400, URZ ;  /* 0x0000040010247897 */ /* 0x000fe4000fffe0ff */
[----:B------:R-:W-:Y:S02]  /*92a0*/  UIADD3.64 UR38, UPT, UPT, UR16, 0x480, URZ ;  /* 0x0000048010267897 */ /* 0x000fe4000fffe0ff */
[----:B------:R-:W-:Y:S01]  /*92b0*/  UIADD3.64 UR40, UPT, UPT, UR16, 0x500, URZ ;  /* 0x0000050010287897 */ /* 0x000fe2000fffe0ff */
[----:B------:R-:W-:Y:S01]  /*92c0*/  UMOV UR8, 0x1 ;  /* 0x0000000100087882 */ /* 0x000fe20000000000 */
[----:B------:R-:W-:Y:S01]  /*92d0*/  UMOV UR5, URZ ;  /* 0x000000ff00057c82 */ /* 0x000fe20008000000 */
[----:B------:R-:W-:-:S09]  /*92e0*/  UMOV UR15, 0x40004040 ;  /* 0x40004040000f7882 */ /* 0x000fd20000000000 */
.L_x_10:
[----:B------:R0:W-:Y:S04]  /*92f0*/  STL.64 [R1+0x660], R160 ;  /* 0x000660a001007387 */ /* 0x0001e80000100a00 */
[----:B-1----:R1:W-:Y:S01]  /*9300*/  STL.64 [R1+0x650], R2 ;  /* 0x0006500201007387 */ /* 0x0023e20000100a00 */
[-C--:B0-----:R-:W-:Y:S02]  /*9310*/  IADD3 R160, P4, PT, R24, R165.reuse, RZ ;  /* 0x000000a518a07210 */ /* 0x081fe40007f9e0ff */
[-C--:B-1----:R-:W-:Y:S02]  /*9320*/  IADD3 R3, P2, PT, R4, R165.reuse, RZ ;  /* 0x000000a504037210 */ /* 0x082fe40007f5e0ff */
[----:B------:R-:W-:-:S03]  /*9330*/  IADD3 R2, P3, PT, R6, R165, RZ ;  /* 0x000000a506027210 */ /* 0x000fc60007f7e0ff */
[----:B------:R0:W-:Y:S02]  /*9340*/  STL [R1+0x600], R3 ;  /* 0x0006000301007387 */ /* 0x0001e40000100800 */
[--C-:B------:R-:W-:Y:S02]  /*9350*/  IMAD.X R4, R7, 0x1, R163.reuse, P3 ;  /* 0x0000000107047824 */ /* 0x100fe400018e06a3 */
[----:B------:R1:W-:Y:S04]  /*9360*/  STL [R1+0x604], R2 ;  /* 0x0006040201007387 */ /* 0x0003e80000100800 */
[----:B------:R-:W-:Y:S01]  /*9370*/  STL [R1+0x608], R160 ;  /* 0x000608a001007387 */ /* 0x000fe20000100800 */
[----:B0-----:R-:W-:Y:S01]  /*9380*/  IADD3 R3, P5, PT, R26, R165, RZ ;  /* 0x000000a51a037210 */ /* 0x001fe20007fbe0ff */
[----:B-1----:R-:W-:-:S04]  /*9390*/  IMAD.X R2, R5, 0x1, R163, P2 ;  /* 0x0000000105027824 */ /* 0x002fc800010e06a3 */
[----:B------:R0:W-:Y:S04]  /*93a0*/  STL [R1+0x60c], R3 ;  /* 0x00060c0301007387 */ /* 0x0001e80000100800 */
[----:B------:R1:W-:Y:S04]  /*93b0*/  STL [R1+0x5e0], R2 ;  /* 0x0005e00201007387 */ /* 0x0003e80000100800 */
[----:B------:R2:W-:Y:S01]  /*93c0*/  STL [R1+0x5e4], R4 ;  /* 0x0005e40401007387 */ /* 0x0005e20000100800 */
[--C-:B0-----:R-:W-:Y:S02]  /*93d0*/  IMAD.X R3, R25, 0x1, R163.reuse, P4 ;  /* 0x0000000119037824 */ /* 0x101fe400020e06a3 */
[----:B-1----:R-:W-:-:S03]  /*93e0*/  IMAD.X R2, R27, 0x1, R163, P5 ;  /* 0x000000011b027824 */ /* 0x002fc600028e06a3 */
[----:B------:R0:W-:Y:S01]  /*93f0*/  STL [R1+0x5e8], R3 ;  /* 0x0005e80301007387 */ /* 0x0001e20000100800 */
[----:B--2---:R-:W-:-:S03]  /*9400*/  IADD3 R4, P2, PT, R44, R165, RZ ;  /* 0x000000a52c047210 */ /* 0x004fc60007f5e0ff */
[----:B------:R1:W-:Y:S04]  /*9410*/  STL [R1+0x5ec], R2 ;  /* 0x0005ec0201007387 */ /* 0x0003e80000100800 */
[----:B------:R2:W-:Y:S01]  /*9420*/  STL [R1+0x610], R4 ;  /* 0x0006100401007387 */ /* 0x0005e20000100800 */
[-C--:B0-----:R-:W-:Y:S02]  /*9430*/  IADD3 R3, P3, PT, R46, R165.reuse, RZ ;  /* 0x000000a52e037210 */ /* 0x081fe40007f7e0ff */
[----:B-1----:R-:W-:-:S03]  /*9440*/  IADD3 R2, P4, PT, R64, R165, RZ ;  /* 0x000000a540027210 */ /* 0x002fc60007f9e0ff */
[----:B------:R0:W-:Y:S01]  /*9450*/  STL [R1+0x614], R3 ;  /* 0x0006140301007387 */ /* 0x0001e20000100800 */
[----:B--2---:R-:W-:-:S03]  /*9460*/  IADD3 R4, P5, PT, R66, R165, RZ ;  /* 0x000000a542047210 */ /* 0x004fc60007fbe0ff */
[----:B------:R1:W-:Y:S04]  /*9470*/  STL [R1+0x618], R2 ;  /* 0x0006180201007387 */ /* 0x0003e80000100800 */
[----:B------:R2:W-:Y:S01]  /*9480*/  STL [R1+0x61c], R4 ;  /* 0x00061c0401007387 */ /* 0x0005e20000100800 */
[--C-:B0-----:R-:W-:Y:S02]  /*9490*/  IMAD.X R3, R45, 0x1, R163.reuse, P2 ;  /* 0x000000012d037824 */ /* 0x101fe400010e06a3 */
[----:B-1----:R-:W-:-:S03]  /*94a0*/  IMAD.X R2, R47, 0x1, R163, P3 ;  /* 0x000000012f027824 */ /* 0x002fc600018e06a3 */
[----:B------:R0:W-:Y:S01]  /*94b0*/  STL [R1+0x5f0], R3 ;  /* 0x0005f00301007387 */ /* 0x0001e20000100800 */
[----:B--2---:R-:W-:-:S03]  /*94c0*/  IMAD.X R4, R65, 0x1, R163, P4 ;  /* 0x0000000141047824 */ /* 0x004fc600020e06a3 */
[----:B------:R1:W-:Y:S04]  /*94d0*/  STL [R1+0x5f4], R2 ;  /* 0x0005f40201007387 */ /* 0x0003e80000100800 */
[----:B------:R2:W-:Y:S01]  /*94e0*/  STL [R1+0x5f8], R4 ;  /* 0x0005f80401007387 */ /* 0x0005e20000100800 */
[----:B0-----:R-:W-:Y:S01]  /*94f0*/  IMAD.X R3, R67, 0x1, R163, P5 ;  /* 0x0000000143037824 */ /* 0x001fe200028e06a3 */
[----:B-1---5:R-:W-:-:S04]  /*9500*/  IADD3 R2, P2, PT, R84, R165, RZ ;  /* 0x000000a554027210 */ /* 0x022fc80007f5e0ff */
[----:B------:R0:W-:Y:S01]  /*9510*/  STL [R1+0x5fc], R3 ;  /* 0x0005fc0301007387 */ /* 0x0001e20000100800 */
[----:B--2---:R-:W-:-:S03]  /*9520*/  IADD3 R4, P3, PT, R86, R165, RZ ;  /* 0x000000a556047210 */ /* 0x004fc60007f7e0ff */
[----:B------:R1:W-:Y:S01]  /*9530*/  STL [R1+0x570], R2 ;  /* 0x0005700201007387 */ /* 0x0003e20000100800 */
[----:B------:R-:W-:-:S03]  /*9540*/  IMAD.X R84, R85, 0x1, R163, P2 ;  /* 0x0000000155547824 */ /* 0x000fc600010e06a3 */
[----:B------:R2:W-:Y:S01]  /*9550*/  STL [R1+0x574], R4 ;  /* 0x0005740401007387 */ /* 0x0005e20000100800 */
[----:B------:R-:W-:Y:S01]  /*9560*/  IMAD.X R86, R87, 0x1, R163, P3 ;  /* 0x0000000157567824 */ /* 0x000fe200018e06a3 */
[-C--:B0-----:R-:W-:Y:S02]  /*9570*/  IADD3 R3, P4, PT, R104, R165.reuse, RZ ;  /* 0x000000a568037210 */ /* 0x081fe40007f9e0ff */
[----:B-1----:R-:W-:-:S03]  /*9580*/  IADD3 R2, P5, PT, R106, R165, RZ ;  /* 0x000000a56a027210 */ /* 0x002fc60007fbe0ff */
[----:B------:R0:W-:Y:S01]  /*9590*/  STL [R1+0x578], R3 ;  /* 0x0005780301007387 */ /* 0x0001e20000100800 */
[--C-:B------:R-:W-:Y:S01]  /*95a0*/  IMAD.X R104, R105, 0x1, R163.reuse, P4 ;  /* 0x0000000169687824 */ /* 0x100fe200020e06a3 */
[----:B--2---:R-:W-:Y:S02]  /*95b0*/  IADD3 R4, P3, PT, R126, R165, RZ ;  /* 0x000000a57e047210 */ /* 0x004fe40007f7e0ff */
[----:B------:R-:W-:Y:S01]  /*95c0*/  STL [R1+0x658], R84 ;  /* 0x0006585401007387 */ /* 0x000fe20000100800 */
[----:B------:R-:W-:-:S03]  /*95d0*/  IMAD.X R106, R107, 0x1, R163, P5 ;  /* 0x000000016b6a7824 */ /* 0x000fc600028e06a3 */
[----:B------:R1:W-:Y:S01]  /*95e0*/  STL [R1+0x57c], R2 ;  /* 0x00057c0201007387 */ /* 0x0003e20000100800 */
[----:B------:R-:W-:Y:S01]  /*95f0*/  IMAD.X R126, R127, 0x1, R163, P3 ;  /* 0x000000017f7e7824 */ /* 0x000fe200018e06a3 */
[----:B0-----:R-:W-:-:S05]  /*9600*/  IADD3 R3, P4, PT, R142, R165, RZ ;  /* 0x000000a58e037210 */ /* 0x001fca0007f9e0ff */
[----:B------:R-:W-:Y:S01]  /*9610*/  IMAD.X R142, R143, 0x1, R163, P4 ;  /* 0x000000018f8e7824 */ /* 0x000fe200020e06a3 */
[----:B-1----:R-:W-:-:S05]  /*9620*/  IADD3 R2, P2, PT, R124, R165, RZ ;  /* 0x000000a57c027210 */ /* 0x002fca0007f5e0ff */
[----:B------:R0:W-:Y:S01]  /*9630*/  STL [R1+0x580], R2 ;  /* 0x0005800201007387 */ /* 0x0001e20000100800 */
[----:B------:R-:W-:-:S03]  /*9640*/  IMAD.X R124, R125, 0x1, R163, P2 ;  /* 0x000000017d7c7824 */ /* 0x000fc600010e06a3 */
[----:B------:R1:W-:Y:S04]  /*9650*/  STL [R1+0x584], R4 ;  /* 0x0005840401007387 */ /* 0x0003e80000100800 */
[----:B------:R2:W-:Y:S01]  /*9660*/  STL [R1+0x588], R3 ;  /* 0x0005880301007387 */ /* 0x0005e20000100800 */
[-C--:B0-----:R-:W-:Y:S02]  /*9670*/  IADD3 R2, P5, PT, R144, R165.reuse, RZ ;  /* 0x000000a590027210 */ /* 0x081fe40007fbe0ff */
[----:B-1----:R-:W-:-:S03]  /*9680*/  IADD3 R4, P3, PT, R10, R165, RZ ;  /* 0x000000a50a047210 */ /* 0x002fc60007f7e0ff */
[----:B------:R0:W-:Y:S01]  /*9690*/  STL [R1+0x58c], R2 ;  /* 0x00058c0201007387 */ /* 0x0001e20000100800 */
[--C-:B------:R-:W-:Y:S01]  /*96a0*/  IMAD.X R144, R145, 0x1, R163.reuse, P5 ;  /* 0x0000000191907824 */ /* 0x100fe200028e06a3 */
[----:B--2---:R-:W-:Y:S01]  /*96b0*/  IADD3 R3, P4, PT, R28, R165, RZ ;  /* 0x000000a51c037210 */ /* 0x004fe20007f9e0ff */
[----:B------:R-:W-:-:S04]  /*96c0*/  IMAD.X R10, R11, 0x1, R163, P3 ;  /* 0x000000010b0a7824 */ /* 0x000fc800018e06a3 */
[----:B------:R-:W-:Y:S01]  /*96d0*/  IMAD.X R28, R29, 0x1, R163, P4 ;  /* 0x000000011d1c7824 */ /* 0x000fe200020e06a3 */
[----:B0-----:R-:W-:-:S05]  /*96e0*/  IADD3 R2, P2, PT, R8, R165, RZ ;  /* 0x000000a508027210 */ /* 0x001fca0007f5e0ff */
        /* <DEDUP_REMOVED lines=43> */
[----:B------:R-:W-:Y:S01]  /*99a0*/  IMAD.X R148, R149, 0x1, R163, P5 ;  /* 0x0000000195947824 */ /* 0x000fe200028e06a3 */
[-C--:B--2---:R-:W-:Y:S02]  /*99b0*/  IADD3 R3, P3, PT, R14, R165.reuse, RZ ;  /* 0x000000a50e037210 */ /* 0x084fe40007f7e0ff */
[----:B------:R1:W-:Y:S04]  /*99c0*/  STL [R1+0x5d0], R4 ;  /* 0x0005d00401007387 */ /* 0x0003e80000100800 */
[----:B------:R2:W-:Y:S01]  /*99d0*/  STL [R1+0x5d4], R3 ;  /* 0x0005d40301007387 */ /* 0x0005e20000100800 */
[-C--:B0-----:R-:W-:Y:S02]  /*99e0*/  IADD3 R2, P4, PT, R32, R165.reuse, RZ ;  /* 0x000000a520027210 */ /* 0x081fe40007f9e0ff */
[----:B-1----:R-:W-:-:S03]  /*99f0*/  IADD3 R4, P5, PT, R34, R165, RZ ;  /* 0x000000a522047210 */ /* 0x002fc60007fbe0ff */
[----:B------:R0:W-:Y:S01]  /*9a00*/  STL [R1+0x5d8], R2 ;  /* 0x0005d80201007387 */ /* 0x0001e20000100800 */
[--C-:B------:R-:W-:Y:S02]  /*9a10*/  IMAD.X R32, R33, 0x1, R163.reuse, P4 ;  /* 0x0000000121207824 */ /* 0x100fe400020e06a3 */
[--C-:B--2---:R-:W-:Y:S01]  /*9a20*/  IMAD.X R3, R13, 0x1, R163.reuse, P2 ;  /* 0x000000010d037824 */ /* 0x104fe200010e06a3 */
[----:B------:R1:W-:Y:S01]  /*9a30*/  STL [R1+0x5dc], R4 ;  /* 0x0005dc0401007387 */ /* 0x0003e20000100800 */
[----:B------:R-:W-:-:S03]  /*9a40*/  IMAD.X R34, R35, 0x1, R163, P5 ;  /* 0x0000000123227824 */ /* 0x000fc600028e06a3 */
[----:B------:R2:W-:Y:S01]  /*9a50*/  STL [R1+0x568], R3 ;  /* 0x0005680301007387 */ /* 0x0005e20000100800 */
[----:B0-----:R-:W-:Y:S01]  /*9a60*/  IMAD.X R2, R15, 0x1, R163, P3 ;  /* 0x000000010f027824 */ /* 0x001fe200018e06a3 */
[----:B-1----:R-:W-:-:S04]  /*9a70*/  IADD3 R4, P3, PT, R54, R165, RZ ;  /* 0x000000a536047210 */ /* 0x002fc80007f7e0ff */
[----:B------:R0:W-:Y:S01]  /*9a80*/  STL [R1+0x56c], R2 ;  /* 0x00056c0201007387 */ /* 0x0001e20000100800 */
[----:B--2---:R-:W-:-:S05]  /*9a90*/  IADD3 R3, P2, PT, R52, R165, RZ ;  /* 0x000000a534037210 */ /* 0x004fca0007f5e0ff */
[----:B------:R1:W-:Y:S01]  /*9aa0*/  STL [R1+0x558], R3 ;  /* 0x0005580301007387 */ /* 0x0003e20000100800 */
[--C-:B------:R-:W-:Y:S01]  /*9ab0*/  IMAD.X R52, R53, 0x1, R163.reuse, P2 ;  /* 0x0000000135347824 */ /* 0x100fe200010e06a3 */
[-C--:B0-----:R-:W-:Y:S02]  /*9ac0*/  IADD3 R2, P4, PT, R72, R165.reuse, RZ ;  /* 0x000000a548027210 */ /* 0x081fe40007f9e0ff */
[----:B------:R0:W-:Y:S03]  /*9ad0*/  STL [R1+0x55c], R4 ;  /* 0x00055c0401007387 */ /* 0x0001e60000100800 */
[----:B------:R-:W-:Y:S01]  /*9ae0*/  IMAD.X R72, R73, 0x1, R163, P4 ;  /* 0x0000000149487824 */ /* 0x000fe200020e06a3 */
[----:B------:R2:W-:Y:S01]  /*9af0*/  STL [R1+0x560], R2 ;  /* 0x0005600201007387 */ /* 0x0005e20000100800 */
[-C--:B-1----:R-:W-:Y:S02]  /*9b00*/  IADD3 R3, P5, PT, R74, R165.reuse, RZ ;  /* 0x000000a54a037210 */ /* 0x082fe40007fbe0ff */
[----:B0-----:R-:W-:-:S03]  /*9b10*/  IADD3 R4, P2, PT, R92, R165, RZ ;  /* 0x000000a55c047210 */ /* 0x001fc60007f5e0ff */
[----:B------:R0:W-:Y:S01]  /*9b20*/  STL [R1+0x564], R3 ;  /* 0x0005640301007387 */ /* 0x0001e20000100800 */
[--C-:B------:R-:W-:Y:S02]  /*9b30*/  IMAD.X R74, R75, 0x1, R163.reuse, P5 ;  /* 0x000000014b4a7824 */ /* 0x100fe400028e06a3 */
[----:B--2---:R-:W-:-:S05]  /*9b40*/  IMAD.X R2, R55, 0x1, R163, P3 ;  /* 0x0000000137027824 */ /* 0x004fca00018e06a3 */
[----:B------:R1:W-:Y:S01]  /*9b50*/  STL [R1+0x544], R2 ;  /* 0x0005440201007387 */ /* 0x0003e20000100800 */
[----:B0-----:R-:W-:-:S03]  /*9b60*/  IADD3 R3, P3, PT, R94, R165, RZ ;  /* 0x000000a55e037210 */ /* 0x001fc60007f7e0ff */
[----:B------:R0:W-:Y:S04]  /*9b70*/  STL [R1+0x548], R4 ;  /* 0x0005480401007387 */ /* 0x0001e80000100800 */
[----:B------:R2:W-:Y:S01]  /*9b80*/  STL [R1+0x54c], R3 ;  /* 0x00054c0301007387 */ /* 0x0005e20000100800 */
[-C--:B-1----:R-:W-:Y:S02]  /*9b90*/  IADD3 R2, P4, PT, R112, R165.reuse, RZ ;  /* 0x000000a570027210 */ /* 0x082fe40007f9e0ff */
[----:B0-----:R-:W-:-:S03]  /*9ba0*/  IADD3 R4, P5, PT, R114, R165, RZ ;  /* 0x000000a572047210 */ /* 0x001fc60007fbe0ff */
        /* <DEDUP_REMOVED lines=13> */
[----:B------:R-:W-:Y:S03]  /*9c80*/  STL [R1+0x530], R4 ;  /* 0x0005300401007387 */ /* 0x000fe60000100800 */
[----:B------:R-:W-:Y:S01]  /*9c90*/  IMAD.X R150, R151, 0x1, R163, P4 ;  /* 0x0000000197967824 */ /* 0x000fe200020e06a3 */
[----:B------:R0:W-:Y:S01]  /*9ca0*/  STL [R1+0x534], R2 ;  /* 0x0005340201007387 */ /* 0x0001e20000100800 */
[----:B-1----:R-:W-:-:S05]  /*9cb0*/  IADD3 R3, P5, PT, R152, R165, RZ ;  /* 0x000000a598037210 */ /* 0x002fca0007fbe0ff */
[----:B------:R1:W-:Y:S01]  /*9cc0*/  STL [R1+0x538], R3 ;  /* 0x0005380301007387 */ /* 0x0003e20000100800 */
[--C-:B------:R-:W-:Y:S02]  /*9cd0*/  IMAD.X R152, R153, 0x1, R163.reuse, P5 ;  /* 0x0000000199987824 */ /* 0x100fe400028e06a3 */
[----:B0-----:R-:W-:Y:S01]  /*9ce0*/  IMAD.X R2, R135, 0x1, R163, P3 ;  /* 0x0000000187027824 */ /* 0x001fe200018e06a3 */
[----:B------:R-:W-:-:S04]  /*9cf0*/  IADD3 R4, P3, PT, R20, R165, RZ ;  /* 0x000000a514047210 */ /* 0x000fc80007f7e0ff */
[----:B------:R0:W-:Y:S01]  /*9d00*/  STL [R1+0x518], R2 ;  /* 0x0005180201007387 */ /* 0x0001e20000100800 */
[----:B------:R-:W-:Y:S01]  /*9d10*/  IMAD.X R20, R21, 0x1, R163, P3 ;  /* 0x0000000115147824 */ /* 0x000fe200018e06a3 */
[-C--:B-1----:R-:W-:Y:S02]  /*9d20*/  IADD3 R3, P4, PT, R36, R165.reuse, RZ ;  /* 0x000000a524037210 */ /* 0x082fe40007f9e0ff */
[----:B0-----:R-:W-:-:S05]  /*9d30*/  IADD3 R2, P2, PT, R16, R165, RZ ;  /* 0x000000a510027210 */ /* 0x001fca0007f5e0ff */
[----:B------:R0:W-:Y:S01]  /*9d40*/  STL [R1+0x51c], R2 ;  /* 0x00051c0201007387 */ /* 0x0001e20000100800 */
[----:B------:R-:W-:-:S03]  /*9d50*/  IMAD.X R16, R17, 0x1, R163, P2 ;  /* 0x0000000111107824 */ /* 0x000fc600010e06a3 */
[----:B------:R1:W-:Y:S04]  /*9d60*/  STL [R1+0x520], R4 ;  /* 0x0005200401007387 */ /* 0x0003e80000100800 */
[----:B------:R2:W-:Y:S01]  /*9d70*/  STL [R1+0x524], R3 ;  /* 0x0005240301007387 */ /* 0x0005e20000100800 */
[----:B0-----:R-:W-:Y:S01]  /*9d80*/  IADD3 R2, P5, PT, R38, R165, RZ ;  /* 0x000000a526027210 */ /* 0x001fe20007fbe0ff */
[----:B-1----:R-:W-:-:S04]  /*9d90*/  IMAD.X R4, R37, 0x1, R163, P4 ;  /* 0x0000000125047824 */ /* 0x002fc800020e06a3 */
[----:B------:R0:W-:Y:S01]  /*9da0*/  STL [R1+0x528], R2 ;  /* 0x0005280201007387 */ /* 0x0001e20000100800 */
[----:B--2---:R-:W-:-:S03]  /*9db0*/  IMAD.X R3, R39, 0x1, R163, P5 ;  /* 0x0000000127037824 */ /* 0x004fc600028e06a3 */
[----:B------:R1:W-:Y:S04]  /*9dc0*/  STL [R1+0x510], R4 ;  /* 0x0005100401007387 */ /* 0x0003e80000100800 */
[----:B------:R2:W-:Y:S01]  /*9dd0*/  STL [R1+0x514], R3 ;  /* 0x0005140301007387 */ /* 0x0005e20000100800 */
[-C--:B0-----:R-:W-:Y:S02]  /*9de0*/  IADD3 R2, P2, PT, R56, R165.reuse, RZ ;  /* 0x000000a538027210 */ /* 0x081fe40007f5e0ff */
[----:B-1----:R-:W-:-:S03]  /*9df0*/  IADD3 R4, P3, PT, R58, R165, RZ ;  /* 0x000000a53a047210 */ /* 0x002fc60007f7e0ff */
[----:B------:R0:W-:Y:S01]  /*9e00*/  STL [R1+0x500], R2 ;  /* 0x0005000201007387 */ /* 0x0001e20000100800 */
[--C-:B------:R-:W-:Y:S01]  /*9e10*/  IMAD.X R56, R57, 0x1, R163.reuse, P2 ;  /* 0x0000000139387824 */ /* 0x100fe200010e06a3 */
[----:B--2---:R-:W-:Y:S02]  /*9e20*/  IADD3 R3, P4, PT, R76, R165, RZ ;  /* 0x000000a54c037210 */ /* 0x004fe40007f9e0ff */
[----:B------:R1:W-:Y:S01]  /*9e30*/  STL [R1+0x504], R4 ;  /* 0x0005040401007387 */ /* 0x0003e20000100800 */
[----:B------:R-:W-:-:S03]  /*9e40*/  IMAD.X R58, R59, 0x1, R163, P3 ;  /* 0x000000013b3a7824 */ /* 0x000fc600018e06a3 */
[----:B------:R2:W-:Y:S01]  /*9e50*/  STL [R1+0x508], R3 ;  /* 0x0005080301007387 */ /* 0x0005e20000100800 */
[----:B------:R-:W-:Y:S01]  /*9e60*/  IMAD.X R76, R77, 0x1, R163, P4 ;  /* 0x000000014d4c7824 */ /* 0x000fe200020e06a3 */
[-C--:B0-----:R-:W-:Y:S02]  /*9e70*/  IADD3 R2, P5, PT, R78, R165.reuse, RZ ;  /* 0x000000a54e027210 */ /* 0x081fe40007fbe0ff */
[----:B-1----:R-:W-:-:S03]  /*9e80*/  IADD3 R4, P3, PT, R98, R165, RZ ;  /* 0x000000a562047210 */ /* 0x002fc60007f7e0ff */
[----:B------:R0:W-:Y:S01]  /*9e90*/  STL [R1+0x50c], R2 ;  /* 0x00050c0201007387 */ /* 0x0001e20000100800 */
[--C-:B--2---:R-:W-:Y:S02]  /*9ea0*/  IMAD.X R3, R79, 0x1, R163.reuse, P5 ;  /* 0x000000014f037824 */ /* 0x104fe400028e06a3 */
[----:B------:R-:W-:-:S03]  /*9eb0*/  IMAD.X R98, R99, 0x1, R163, P3 ;  /* 0x0000000163627824 */ /* 0x000fc600018e06a3 */
[----:B------:R1:W-:Y:S01]  /*9ec0*/  STL [R1+0x4ec], R3 ;  /* 0x0004ec0301007387 */ /* 0x0003e20000100800 */
[----:B0-----:R-:W-:-:S05]  /*9ed0*/  IADD3 R2, P2, PT, R96, R165, RZ ;  /* 0x000000a560027210 */ /* 0x001fca0007f5e0ff */
[----:B------:R0:W-:Y:S01]  /*9ee0*/  STL [R1+0x4f0], R2 ;  /* 0x0004f00201007387 */ /* 0x0001e20000100800 */
[--C-:B------:R-:W-:Y:S01]  /*9ef0*/  IMAD.X R96, R97, 0x1, R163.reuse, P2 ;  /* 0x0000000161607824 */ /* 0x100fe200010e06a3 */
[-C--:B-1----:R-:W-:Y:S02]  /*9f00*/  IADD3 R3, P4, PT, R116, R165.reuse, RZ ;  /* 0x000000a574037210 */ /* 0x082fe40007f9e0ff */
        /* <DEDUP_REMOVED lines=20> */
[----:B------:R-:W-:Y:S01]  /*a050*/  IMAD.X R156, R157, 0x1, R163, P5 ;  /* 0x000000019d9c7824 */ /* 0x000fe200028e06a3 */
[----:B--2---:R-:W-:-:S05]  /*a060*/  IADD3 R3, P2, PT, R18, R165, RZ ;  /* 0x000000a512037210 */ /* 0x004fca0007f5e0ff */
[----:B------:R1:W-:Y:S01]  /*a070*/  STL [R1+0x268], R3 ;  /* 0x0002680301007387 */ /* 0x0003e20000100800 */
[----:B------:R-:W-:Y:S01]  /*a080*/  IMAD.X R18, R19, 0x1, R163, P2 ;  /* 0x0000000113127824 */ /* 0x000fe200010e06a3 */
[-C--:B0-----:R-:W-:Y:S02]  /*a090*/  IADD3 R2, P4, PT, R40, R165.reuse, RZ ;  /* 0x000000a528027210 */ /* 0x081fe40007f9e0ff */
[----:B------:R-:W-:Y:S04]  /*a0a0*/  STL [R1+0x4d8], R4 ;  /* 0x0004d80401007387 */ /* 0x000fe80000100800 */
[----:B------:R0:W-:Y:S01]  /*a0b0*/  STL [R1+0x4dc], R2 ;  /* 0x0004dc0201007387 */ /* 0x0001e20000100800 */
[----:B-1----:R-:W-:-:S05]  /*a0c0*/  IADD3 R3, P5, PT, R42, R165, RZ ;  /* 0x000000a52a037210 */ /* 0x002fca0007fbe0ff */
[----:B------:R1:W-:Y:S01]  /*a0d0*/  STL [R1+0x4e0], R3 ;  /* 0x0004e00301007387 */ /* 0x0003e20000100800 */
[----:B0-----:R-:W-:-:S03]  /*a0e0*/  IMAD.X R2, R23, 0x1, R163, P3 ;  /* 0x0000000117027824 */ /* 0x001fc600018e06a3 */
[----:B------:R-:W2:Y:S04]  /*a0f0*/  LDL.LU.64 R6, [R1] ;  /* 0x0000000001067983 */ /* 0x000ea80000300a00 */
[----:B------:R-:W3:Y:S01]  /*a100*/  LDL.LU.64 R14, [R1+0x8] ;  /* 0x00000800010e7983 */ /* 0x000ee20000300a00 */
[----:B-1----:R-:W-:-:S03]  /*a110*/  IMAD.X R3, R43, 0x1, R163, P5 ;  /* 0x000000012b037824 */ /* 0x002fc600028e06a3 */
[----:B------:R0:W-:Y:S04]  /*a120*/  STL [R1+0x244], R2 ;  /* 0x0002440201007387 */ /* 0x0001e80000100800 */
[----:B------:R-:W4:Y:S01]  /*a130*/  LDL.LU.64 R12, [R1+0x10] ;  /* 0x00001000010c7983 */ /* 0x000f220000300a00 */
[----:B0-----:R-:W-:-:S05]  /*a140*/  IMAD.X R2, R41, 0x1, R163, P4 ;  /* 0x0000000129027824 */ /* 0x001fca00020e06a3 */
[----:B------:R0:W-:Y:S01]  /*a150*/  STL [R1+0x234], R2 ;  /* 0x0002340201007387 */ /* 0x0001e20000100800 */
[----:B------:R-:W-:-:S03]  /*a160*/  IADD3 R4, P3, PT, R62, R165, RZ ;  /* 0x000000a53e047210 */ /* 0x000fc60007f7e0ff */
[----:B------:R1:W-:Y:S01]  /*a170*/  STL [R1+0x238], R3 ;  /* 0x0002380301007387 */ /* 0x0003e20000100800 */
[-C--:B0-----:R-:W-:Y:S02]  /*a180*/  IADD3 R2, P2, PT, R60, R165.reuse, RZ ;  /* 0x000000a53c027210 */ /* 0x081fe40007f5e0ff */
[----:B-1----:R-:W-:-:S03]  /*a190*/  IADD3 R3, P4, PT, R80, R165, RZ ;  /* 0x000000a550037210 */ /* 0x002fc60007f9e0ff */
[----:B------:R0:W-:Y:S01]  /*a1a0*/  STL [R1+0x248], R2 ;  /* 0x0002480201007387 */ /* 0x0001e20000100800 */
[----:B------:R-:W-:-:S03]  /*a1b0*/  IMAD.X R5, R61, 0x1, R163, P2 ;  /* 0x000000013d057824 */ /* 0x000fc600010e06a3 */
[----:B------:R1:W-:Y:S01]  /*a1c0*/  STL [R1+0x24c], R4 ;  /* 0x00024c0401007387 */ /* 0x0003e20000100800 */
[----:B0-----:R-:W-:-:S03]  /*a1d0*/  IADD3 R2, P5, PT, R82, R165, RZ ;  /* 0x000000a552027210 */ /* 0x001fc60007fbe0ff */
[----:B------:R-:W-:Y:S01]  /*a1e0*/  STL [R1+0x250], R3 ;  /* 0x0002500301007387 */ /* 0x000fe20000100800 */
[----:B-1----:R-:W-:-:S03]  /*a1f0*/  IMAD.X R4, R63, 0x1, R163, P3 ;  /* 0x000000013f047824 */ /* 0x002fc600018e06a3 */
[----:B------:R0:W-:Y:S01]  /*a200*/  STL [R1+0x254], R2 ;  /* 0x0002540201007387 */ /* 0x0001e20000100800 */
[----:B------:R-:W-:-:S03]  /*a210*/  IMAD.X R9, R83, 0x1, R163, P5 ;  /* 0x0000000153097824 */ /* 0x000fc600028e06a3 */
[----:B0-----:R-:W4:Y:S04]  /*a220*/  LDL.LU.64 R2, [R1+0x18] ;  /* 0x0000180001027983 */ /* 0x001f280000300a00 */
[----:B------:R0:W-:Y:S04]  /*a230*/  STL [R1+0x23c], R5 ;  /* 0x00023c0501007387 */ /* 0x0001e80000100800 */
[----:B------:R-:W4:Y:S04]  /*a240*/  LDL.LU.64 R44, [R1+0x20] ;  /* 0x00002000012c7983 */ /* 0x000f280000300a00 */
[----:B------:R1:W-:Y:S01]  /*a250*/  STL [R1+0x240], R4 ;  /* 0x0002400401007387 */ /* 0x0003e20000100800 */
[----:B0-----:R-:W-:-:S03]  /*a260*/  IADD3 R5, P2, PT, R100, R165, RZ ;  /* 0x000000a564057210 */ /* 0x001fc60007f5e0ff */
[----:B------:R-:W4:Y:S04]  /*a270*/  LDL.LU.64 R42, [R1+0x28] ;  /* 0x00002800012a7983 */ /* 0x000f280000300a00 */
[----:B------:R-:W4:Y:S01]  /*a280*/  LDL.LU.64 R36, [R1+0x30] ;  /* 0x0000300001247983 */ /* 0x000f220000300a00 */
[----:B-1----:R-:W-:-:S05]  /*a290*/  IMAD.X R4, R81, 0x1, R163, P4 ;  /* 0x0000000151047824 */ /* 0x002fca00020e06a3 */
[----:B------:R0:W-:Y:S04]  /*a2a0*/  STL [R1+0x214], R4 ;  /* 0x0002140401007387 */ /* 0x0001e80000100800 */
[----:B------:R1:W-:Y:S01]  /*a2b0*/  STL [R1+0x218], R9 ;  /* 0x0002180901007387 */ /* 0x0003e20000100800 */
[----:B0-----:R-:W-:-:S03]  /*a2c0*/  IADD3 R4, P3, PT, R102, R165, RZ ;  /* 0x000000a566047210 */ /* 0x001fc60007f7e0ff */
[----:B------:R0:W-:Y:S01]  /*a2d0*/  STL [R1+0x224], R5 ;  /* 0x0002240501007387 */ /* 0x0001e20000100800 */
[----:B-1----:R-:W-:-:S03]  /*a2e0*/  IADD3 R9, P4, PT, R120, R165, RZ ;  /* 0x000000a578097210 */ /* 0x002fc60007f9e0ff */
[----:B------:R1:W-:Y:S01]  /*a2f0*/  STL [R1+0x228], R4 ;  /* 0x0002280401007387 */ /* 0x0003e20000100800 */
[----:B0-----:R-:W-:-:S03]  /*a300*/  IADD3 R5, P5, PT, R122, R165, RZ ;  /* 0x000000a57a057210 */ /* 0x001fc60007fbe0ff */
[----:B------:R0:W-:Y:S01]  /*a310*/  STL [R1+0x22c], R9 ;  /* 0x00022c0901007387 */ /* 0x0001e20000100800 */
[----:B-1----:R-:W-:-:S03]  /*a320*/  IMAD.X R4, R101, 0x1, R163, P2 ;  /* 0x0000000165047824 */ /* 0x002fc600010e06a3 */
[----:B------:R-:W4:Y:S04]  /*a330*/  LDL.LU.64 R24, [R1+0x38] ;  /* 0x0000380001187983 */ /* 0x000f280000300a00 */
[----:B------:R1:W-:Y:S04]  /*a340*/  STL [R1+0x230], R5 ;  /* 0x0002300501007387 */ /* 0x0003e80000100800 */
[----:B------:R-:W4:Y:S04]  /*a350*/  LDL.LU.64 R40, [R1+0x40] ;  /* 0x0000400001287983 */ /* 0x000f280000300a00 */
[----:B------:R1:W-:Y:S04]  /*a360*/  STL [R1+0x21c], R4 ;  /* 0x00021c0401007387 */ /* 0x0003e80000100800 */
[----:B------:R-:W4:Y:S01]  /*a370*/  LDL.LU.64 R38, [R1+0x48] ;  /* 0x0000480001267983 */ /* 0x000f220000300a00 */
[----:B0-----:R-:W-:-:S02]  /*a380*/  IMAD.X R9, R121, 0x1, R163, P4 ;  /* 0x0000000179097824 */ /* 0x001fc400020e06a3 */
[--C-:B-1----:R-:W-:Y:S01]  /*a390*/  IMAD.X R5, R123, 0x1, R163.reuse, P5 ;  /* 0x000000017b057824 */ /* 0x102fe200028e06a3 */
[----:B------:R-:W4:Y:S01]  /*a3a0*/  LDL.LU.64 R22, [R1+0x50] ;  /* 0x0000500001167983 */ /* 0x000f220000300a00 */
[----:B------:R-:W-:-:S05]  /*a3b0*/  IMAD.X R4, R103, 0x1, R163, P3 ;  /* 0x0000000167047824 */ /* 0x000fca00018e06a3 */
[----:B------:R0:W-:Y:S04]  /*a3c0*/  STL [R1+0x220], R4 ;  /* 0x0002200401007387 */ /* 0x0001e80000100800 */
[----:B------:R-:W-:Y:S01]  /*a3d0*/  STL [R1+0x204], R9 ;  /* 0x0002040901007387 */ /* 0x000fe20000100800 */
[----:B0-----:R-:W-:-:S03]  /*a3e0*/  IADD3 R4, P2, PT, R140, R165, RZ ;  /* 0x000000a58c047210 */ /* 0x001fc60007f5e0ff */
[----:B------:R-:W-:Y:S04]  /*a3f0*/  STL [R1+0x208], R5 ;  /* 0x0002080501007387 */ /* 0x000fe80000100800 */
[----:B------:R0:W-:Y:S04]  /*a400*/  STL [R1+0x20c], R4 ;  /* 0x00020c0401007387 */ /* 0x0001e80000100800 */
[----:B0-----:R-:W4:Y:S01]  /*a410*/  LDL.LU.64 R4, [R1+0x58] ;  /* 0x0000580001047983 */ /* 0x001f220000300a00 */
[-C--:B--2---:R-:W-:Y:S02]  /*a420*/  IADD3 R11, P3, PT, R6, R165.reuse, RZ ;  /* 0x000000a5060b7210 */ /* 0x084fe40007f7e0ff */
[----:B---3--:R-:W-:-:S03]  /*a430*/  IADD3 R9, P4, PT, R14, R165, RZ ;  /* 0x000000a50e097210 */ /* 0x008fc60007f9e0ff */
[----:B------:R0:W-:Y:S04]  /*a440*/  STL [R1+0x210], R11 ;  /* 0x0002100b01007387 */ /* 0x0001e80000100800 */
[----:B------:R-:W2:Y:S01]  /*a450*/  LDL.LU.64 R26, [R1+0x60] ;  /* 0x00006000011a7983 */ /* 0x000ea20000300a00 */
[----:B----4-:R-:W-:-:S03]  /*a460*/  IADD3 R17, P5, PT, R12, R165, RZ ;  /* 0x000000a50c117210 */ /* 0x010fc60007fbe0ff */
[----:B------:R1:W-:Y:S01]  /*a470*/  STL [R1+0x1e4], R9 ;  /* 0x0001e40901007387 */ /* 0x0003e20000100800 */
[----:B0-----:R-:W-:-:S03]  /*a480*/  IMAD.X R11, R7, 0x1, R163, P3 ;  /* 0x00000001070b7824 */ /* 0x001fc600018e06a3 */
[----:B------:R-:W-:Y:S04]  /*a490*/  STL [R1+0x1e8], R17 ;  /* 0x0001e81101007387 */ /* 0x000fe80000100800 */
[----:B------:R-:W3:Y:S01]  /*a4a0*/  LDL.LU.64 R6, [R1+0x68] ;  /* 0x0000680001067983 */ /* 0x000ee20000300a00 */
[----:B-1----:R-:W-:-:S05]  /*a4b0*/  IMAD.X R9, R141, 0x1, R163, P2 ;  /* 0x000000018d097824 */ /* 0x002fca00010e06a3 */
[----:B------:R0:W-:Y:S01]  /*a4c0*/  STL [R1+0x1fc], R9 ;  /* 0x0001fc0901007387 */ /* 0x0001e20000100800 */
[----:B------:R-:W-:-:S03]  /*a4d0*/  IMAD.X R12, R13, 0x1, R163, P5 ;  /* 0x000000010d0c7824 */ /* 0x000fc600028e06a3 */
[----:B------:R-:W-:Y:S01]  /*a4e0*/  STL [R1+0x200], R11 ;  /* 0x0002000b01007387 */ /* 0x000fe20000100800 */
[----:B0-----:R-:W-:-:S03]  /*a4f0*/  IMAD.X R9, R15, 0x1, R163, P4 ;  /* 0x000000010f097824 */ /* 0x001fc600020e06a3 */
[----:B------:R-:W4:Y:S04]  /*a500*/  LDL.LU.64 R14, [R1+0x70] ;  /* 0x00007000010e7983 */ /* 0x000f280000300a00 */
[----:B------:R-:W-:Y:S04]  /*a510*/  STL [R1+0x8], R9 ;  /* 0x0000080901007387 */ /* 0x000fe80000100800 */
[----:B------:R0:W-:Y:S04]  /*a520*/  STL [R1+0x10], R12 ;  /* 0x0000100c01007387 */ /* 0x0001e80000100800 */
[----:B0-----:R-:W4:Y:S01]  /*a530*/  LDL.LU.64 R12, [R1+0x78] ;  /* 0x00007800010c7983 */ /* 0x001f220000300a00 */
[----:B------:R-:W-:-:S02]  /*a540*/  IADD3 R11, P2, PT, R2, R165, RZ ;  /* 0x000000a5020b7210 */ /* 0x000fc40007f5e0ff */
[----:B------:R-:W-:-:S03]  /*a550*/  IADD3 R9, P3, PT, R44, R165, RZ ;  /* 0x000000a52c097210 */ /* 0x000fc60007f7e0ff */
[----:B------:R0:W-:Y:S04]  /*a560*/  STL [R1+0x1ec], R11 ;  /* 0x0001ec0b01007387 */ /* 0x0001e80000100800 */
[----:B------:R1:W-:Y:S01]  /*a570*/  STL [R1+0x1f0], R9 ;  /* 0x0001f00901007387 */ /* 0x0003e20000100800 */
[-C--:B------:R-:W-:Y:S02]  /*a580*/  IADD3 R17, P4, PT, R42, R165.reuse, RZ ;  /* 0x000000a52a117210 */ /* 0x080fe40007f9e0ff */
[----:B0-----:R-:W-:-:S03]  /*a590*/  IADD3 R11, P5, PT, R36, R165, RZ ;  /* 0x000000a5240b7210 */ /* 0x001fc60007fbe0ff */
[----:B------:R0:W-:Y:S01]  /*a5a0*/  STL [R1+0x1f4], R17 ;  /* 0x0001f41101007387 */ /* 0x0001e20000100800 */
[----:B-1----:R-:W-:-:S03]  /*a5b0*/  IMAD.X R9, R3, 0x1, R163, P2 ;  /* 0x0000000103097824 */ /* 0x002fc600010e06a3 */
[----:B------:R-:W4:Y:S04]  /*a5c0*/  LDL.LU.64 R2, [R1+0x80] ;  /* 0x0000800001027983 */ /* 0x000f280000300a00 */
[----:B------:R1:W-:Y:S01]  /*a5d0*/  STL [R1+0x1f8], R11 ;  /* 0x0001f80b01007387 */ /* 0x0003e20000100800 */
[----:B0-----:R-:W-:-:S03]  /*a5e0*/  IMAD.X R17, R45, 0x1, R163, P3 ;  /* 0x000000012d117824 */ /* 0x001fc600018e06a3 */
[----:B------:R0:W-:Y:S01]  /*a5f0*/  STL [R1+0x1d4], R9 ;  /* 0x0001d40901007387 */ /* 0x0001e20000100800 */
[----:B-1----:R-:W-:-:S03]  /*a600*/  IMAD.X R11, R43, 0x1, R163, P4 ;  /* 0x000000012b0b7824 */ /* 0x002fc600020e06a3 */
[----:B------:R-:W-:Y:S01]  /*a610*/  STL [R1+0x1d8], R17 ;  /* 0x0001d81101007387 */ /* 0x000fe20000100800 */
[----:B0-----:R-:W-:-:S03]  /*a620*/  IMAD.X R9, R37, 0x1, R163, P5 ;  /* 0x0000000125097824 */ /* 0x001fc600028e06a3 */
[----:B------:R-:W4:Y:S04]  /*a630*/  LDL.LU.64 R36, [R1+0x88] ;  /* 0x0000880001247983 */ /* 0x000f280000300a00 */
[----:B------:R0:W-:Y:S04]  /*a640*/  STL [R1+0x1dc], R11 ;  /* 0x0001dc0b01007387 */ /* 0x0001e80000100800 */
[----:B------:R1:W-:Y:S01]  /*a650*/  STL [R1+0x1e0], R9 ;  /* 0x0001e00901007387 */ /* 0x0003e20000100800 */
[-C--:B0-----:R-:W-:Y:S02]  /*a660*/  IADD3 R11, P2, PT, R24, R165.reuse, RZ ;  /* 0x000000a5180b7210 */ /* 0x081fe40007f5e0ff */
[----:B-1----:R-:W-:-:S03]  /*a670*/  IADD3 R9, P3, PT, R40, R165, RZ ;  /* 0x000000a528097210 */ /* 0x002fc60007f7e0ff */
[----:B------:R-:W-:Y:S01]  /*a680*/  STL [R1+0x1c4], R11 ;  /* 0x0001c40b01007387 */ /* 0x000fe20000100800 */
[----:B------:R-:W-:-:S03]  /*a690*/  IADD3 R17, P4, PT, R38, R165, RZ ;  /* 0x000000a526117210 */ /* 0x000fc60007f9e0ff */
[----:B------:R0:W-:Y:S04]  /*a6a0*/  STL [R1+0x1c8], R9 ;  /* 0x0001c80901007387 */ /* 0x0001e80000100800 */
[----:B------:R1:W-:Y:S01]  /*a6b0*/  STL [R1+0x1cc], R17 ;  /* 0x0001cc1101007387 */ /* 0x0003e20000100800 */
[----:B0-----:R-:W-:-:S03]  /*a6c0*/  IMAD.X R9, R25, 0x1, R163, P2 ;  /* 0x0000000119097824 */ /* 0x001fc600010e06a3 */
[----:B------:R-:W4:Y:S01]  /*a6d0*/  LDL.LU.64 R24, [R1+0x90] ;  /* 0x0000900001187983 */ /* 0x000f220000300a00 */
[----:B------:R-:W-:Y:S01]  /*a6e0*/  IADD3 R11, P5, PT, R22, R165, RZ ;  /* 0x000000a5160b7210 */ /* 0x000fe20007fbe0ff */
[----:B-1----:R-:W-:-:S04]  /*a6f0*/  IMAD.X R17, R41, 0x1, R163, P3 ;  /* 0x0000000129117824 */ /* 0x002fc800018e06a3 */
[----:B------:R0:W-:Y:S04]  /*a700*/  STL [R1+0x1d0], R11 ;  /* 0x0001d00b01007387 */ /* 0x0001e80000100800 */
[----:B------:R1:W-:Y:S04]  /*a710*/  STL [R1+0x188], R9 ;  /* 0x0001880901007387 */ /* 0x0003e80000100800 */
[----:B------:R-:W-:Y:S01]  /*a720*/  STL [R1+0x18c], R17 ;  /* 0x00018c1101007387 */ /* 0x000fe20000100800 */
[----:B0-----:R-:W-:-:S03]  /*a730*/  IMAD.X R11, R23, 0x1, R163, P5 ;  /* 0x00000001170b7824 */ /* 0x001fc600028e06a3 */
[----:B------:R-:W4:Y:S01]  /*a740*/  LDL.LU.64 R22, [R1+0x98] ;  /* 0x0000980001167983 */ /* 0x000f220000300a00 */
[----:B-1----:R-:W-:-:S05]  /*a750*/  IMAD.X R9, R39, 0x1, R163, P4 ;  /* 0x0000000127097824 */ /* 0x002fca00020e06a3 */
[----:B------:R0:W-:Y:S04]  /*a760*/  STL [R1+0x1c0], R9 ;  /* 0x0001c00901007387 */ /* 0x0001e80000100800 */
[----:B------:R2:W-:Y:S01]  /*a770*/  STL [R1+0x54], R11 ;  /* 0x0000540b01007387 */ /* 0x0005e20000100800 */
[----:B0-----:R-:W-:-:S05]  /*a780*/  IADD3 R9, P2, PT, R4, R165, RZ ;  /* 0x000000a504097210 */ /* 0x001fca0007f5e0ff */
[----:B------:R-:W-:Y:S01]  /*a790*/  STL [R1+0x3c], R9 ;  /* 0x00003c0901007387 */ /* 0x000fe20000100800 */
[----:B--2---:R-:W-:-:S05]  /*a7a0*/  IADD3 R11, P3, PT, R26, R165, RZ ;  /* 0x000000a51a0b7210 */ /* 0x004fca0007f7e0ff */
[----:B------:R0:W-:Y:S01]  /*a7b0*/  STL [R1+0x40], R11 ;  /* 0x0000400b01007387 */ /* 0x0001e20000100800 */
[----:B---3--:R-:W-:Y:S01]  /*a7c0*/  IADD3 R17, P4, PT, R6, R165, RZ ;  /* 0x000000a506117210 */ /* 0x008fe20007f9e0ff */
[----:B0-----:R-:W-:-:S04]  /*a7d0*/  IMAD.X R11, R5, 0x1, R163, P2 ;  /* 0x00000001050b7824 */ /* 0x001fc800010e06a3 */
[----:B------:R-:W-:Y:S04]  /*a7e0*/  STL [R1+0x44], R17 ;  /* 0x0000441101007387 */ /* 0x000fe80000100800 */
[----:B------:R-:W2:Y:S01]  /*a7f0*/  LDL.LU.64 R4, [R1+0xa0] ;  /* 0x0000a00001047983 */ /* 0x000ea20000300a00 */
[----:B----4-:R-:W-:-:S05]  /*a800*/  IADD3 R9, P5, PT, R14, R165, RZ ;  /* 0x000000a50e097210 */ /* 0x010fca0007fbe0ff */
[----:B------:R0:W-:Y:S04]  /*a810*/  STL [R1+0x48], R9 ;  /* 0x0000480901007387 */ /* 0x0001e80000100800 */
[----:B------:R1:W-:Y:S01]  /*a820*/  STL [R1+0x1c], R11 ;  /* 0x00001c0b01007387 */ /* 0x0003e20000100800 */
[--C-:B0-----:R-:W-:Y:S02]  /*a830*/  IMAD.X R9, R27, 0x1, R163.reuse, P3 ;  /* 0x000000011b097824 */ /* 0x101fe400018e06a3 */
[--C-:B-1----:R-:W-:Y:S02]  /*a840*/  IMAD.X R11, R7, 0x1, R163.reuse, P4 ;  /* 0x00000001070b7824 */ /* 0x102fe400020e06a3 */
[----:B------:R-:W3:Y:S04]  /*a850*/  LDL.LU.64 R6, [R1+0xa8] ;  /* 0x0000a80001067983 */ /* 0x000ee80000300a00 */
[----:B------:R0:W-:Y:S04]  /*a860*/  STL [R1+0x20], R9 ;  /* 0x0000200901007387 */ /* 0x0001e80000100800 */
[----:B------:R1:W-:Y:S04]  /*a870*/  STL [R1+0x24], R11 ;  /* 0x0000240b01007387 */ /* 0x0003e80000100800 */
[----:B------:R-:W4:Y:S01]  /*a880*/  LDL.LU.64 R44, [R1+0xb0] ;  /* 0x0000b000012c7983 */ /* 0x000f220000300a00 */
[----:B0-----:R-:W-:Y:S01]  /*a890*/  IMAD.X R9, R15, 0x1, R163, P5 ;  /* 0x000000010f097824 */ /* 0x001fe200028e06a3 */
[----:B-1----:R-:W-:-:S04]  /*a8a0*/  IADD3 R11, P2, PT, R12, R165, RZ ;  /* 0x000000a50c0b7210 */ /* 0x002fc80007f5e0ff */
[----:B------:R0:W-:Y:S04]  /*a8b0*/  STL [R1+0x28], R9 ;  /* 0x0000280901007387 */ /* 0x0001e80000100800 */
[----:B------:R-:W-:Y:S01]  /*a8c0*/  STL [R1+0x4c], R11 ;  /* 0x00004c0b01007387 */ /* 0x000fe20000100800 */
[----:B0-----:R-:W-:-:S05]  /*a8d0*/  IADD3 R9, P3, PT, R2, R165, RZ ;  /* 0x000000a502097210 */ /* 0x001fca0007f7e0ff */
[----:B------:R0:W-:Y:S01]  /*a8e0*/  STL [R1+0x50], R9 ;  /* 0x0000500901007387 */ /* 0x0001e20000100800 */
[--C-:B------:R-:W-:Y:S01]  /*a8f0*/  IMAD.X R2, R3, 0x1, R163.reuse, P3 ;  /* 0x0000000103027824 */ /* 0x100fe200018e06a3 */
[----:B------:R-:W-:Y:S01]  /*a900*/  IADD3 R14, P4, PT, R36, R165, RZ ;  /* 0x000000a5240e7210 */ /* 0x000fe20007f9e0ff */
[----:B0-----:R-:W-:-:S04]  /*a910*/  IMAD.X R9, R13, 0x1, R163, P2 ;  /* 0x000000010d097824 */ /* 0x001fc800010e06a3 */
[----:B------:R0:W-:Y:S04]  /*a920*/  STL [R1+0x34], R14 ;  /* 0x0000340e01007387 */ /* 0x0001e80000100800 */
[----:B------:R-:W4:Y:S01]  /*a930*/  LDL.LU.64 R42, [R1+0xb8] ;  /* 0x0000b800012a7983 */ /* 0x000f220000300a00 */
[----:B------:R-:W-:-:S05]  /*a940*/  IADD3 R11, P5, PT, R24, R165, RZ ;  /* 0x000000a5180b7210 */ /* 0x000fca0007fbe0ff */
[----:B------:R-:W-:Y:S04]  /*a950*/  STL [R1+0x38], R11 ;  /* 0x0000380b01007387 */ /* 0x000fe80000100800 */
[----:B------:R-:W4:Y:S04]  /*a960*/  LDL.LU.64 R40, [R1+0xc0] ;  /* 0x0000c00001287983 */ /* 0x000f280000300a00 */
[----:B------:R-:W-:Y:S04]  /*a970*/  STL [R1+0x2c], R9 ;  /* 0x00002c0901007387 */ /* 0x000fe80000100800 */
[----:B------:R-:W4:Y:S04]  /*a980*/  LDL.LU.64 R38, [R1+0xc8] ;  /* 0x0000c80001267983 */ /* 0x000f280000300a00 */
[----:B------:R-:W4:Y:S04]  /*a990*/  LDL.LU.64 R26, [R1+0xd0] ;  /* 0x0000d000011a7983 */ /* 0x000f280000300a00 */
[----:B------:R1:W-:Y:S04]  /*a9a0*/  STL [R1+0x30], R2 ;  /* 0x0000300201007387 */ /* 0x0003e80000100800 */
[----:B0-----:R-:W4:Y:S04]  /*a9b0*/  LDL.LU.64 R14, [R1+0xd8] ;  /* 0x0000d800010e7983 */ /* 0x001f280000300a00 */
[----:B------:R-:W4:Y:S04]  /*a9c0*/  LDL.LU.64 R12, [R1+0xe0] ;  /* 0x0000e000010c7983 */ /* 0x000f280000300a00 */
[----:B-1----:R-:W4:Y:S01]  /*a9d0*/  LDL.LU.64 R2, [R1+0xe8] ;  /* 0x0000e80001027983 */ /* 0x002f220000300a00 */
[--C-:B------:R-:W-:Y:S01]  /*a9e0*/  IMAD.X R103, R37, 0x1, R163.reuse, P4 ;  /* 0x0000000125677824 */ /* 0x100fe200020e06a3 */
[-C--:B------:R-:W-:Y:S01]  /*a9f0*/  IADD3 R123, P2, PT, R22, R165.reuse, RZ ;  /* 0x000000a5167b7210 */ /* 0x080fe20007f5e0ff */
[--C-:B------:R-:W-:Y:S01]  /*aa00*/  IMAD.X R116, R25, 0x1, R163.reuse, P5 ;  /* 0x0000000119747824 */ /* 0x100fe200028e06a3 */
[----:B------:R-:W4:Y:S03]  /*aa10*/  LDL.LU.64 R36, [R1+0xf0] ;  /* 0x0000f00001247983 */ /* 0x000f260000300a00 */
[----:B------:R-:W-:Y:S01]  /*aa20*/  IMAD.X R117, R23, 0x1, R163, P2 ;  /* 0x0000000117757824 */ /* 0x000fe200010e06a3 */
[----:B------:R-:W4:Y:S04]  /*aa30*/  LDL.LU.64 R24, [R1+0xf8] ;  /* 0x0000f80001187983 */ /* 0x000f280000300a00 */
[----:B------:R-:W4:Y:S01]  /*aa40*/  LDL.LU.64 R22, [R1+0x100] ;  /* 0x0001000001167983 */ /* 0x000f220000300a00 */
[----:B--2---:R-:W-:-:S05]  /*aa50*/  IADD3 R134, P3, PT, R4, R165, RZ ;  /* 0x000000a504867210 */ /* 0x004fca0007f7e0ff */
[----:B------:R-:W-:Y:S02]  /*aa60*/  IMAD.X R118, R5, 0x1, R163, P3 ;  /* 0x0000000105767824 */ /* 0x000fe400018e06a3 */
[----:B------:R-:W2:Y:S01]  /*aa70*/  LDL.LU.64 R4, [R1+0x108] ;  /* 0x0001080001047983 */ /* 0x000ea20000300a00 */
[----:B---3--:R-:W-:-:S05]  /*aa80*/  IADD3 R135, P4, PT, R6, R165, RZ ;  /* 0x000000a506877210 */ /* 0x008fca0007f9e0ff */
[----:B------:R-:W-:Y:S02]  /*aa90*/  IMAD.X R119, R7, 0x1, R163, P4 ;  /* 0x0000000107777824 */ /* 0x000fe400020e06a3 */
[----:B------:R-:W3:Y:S01]  /*aaa0*/  LDL.LU.64 R6, [R1+0x110] ;  /* 0x0001100001067983 */ /* 0x000ee20000300a00 */
[----:B----4-:R-:W-:-:S05]  /*aab0*/  IADD3 R140, P5, PT, R44, R165, RZ ;  /* 0x000000a52c8c7210 */ /* 0x010fca0007fbe0ff */
[----:B------:R-:W-:Y:S01]  /*aac0*/  IMAD.X R120, R45, 0x1, R163, P5 ;  /* 0x000000012d787824 */ /* 0x000fe200028e06a3 */
[----:B------:R-:W-:-:S05]  /*aad0*/  IADD3 R141, P2, PT, R42, R165, RZ ;  /* 0x000000a52a8d7210 */ /* 0x000fca0007f5e0ff */
[----:B------:R-:W-:Y:S01]  /*aae0*/  IMAD.X R121, R43, 0x1, R163, P2 ;  /* 0x000000012b797824 */ /* 0x000fe200010e06a3 */
[-C--:B------:R-:W-:Y:S02]  /*aaf0*/  IADD3 R17, P3, PT, R40, R165.reuse, RZ ;  /* 0x000000a528117210 */ /* 0x080fe40007f7e0ff */
[----:B------:R-:W-:-:S03]  /*ab00*/  IADD3 R11, P4, PT, R38, R165, RZ ;  /* 0x000000a5260b7210 */ /* 0x000fc60007f9e0ff */
[----:B------:R0:W-:Y:S01]  /*ab10*/  STL [R1], R17 ;  /* 0x0000001101007387 */ /* 0x0001e20000100800 */
[-C--:B------:R-:W-:Y:S01]  /*ab20*/  IADD3 R9, P5, PT, R26, R165.reuse, RZ ;  /* 0x000000a51a097210 */ /* 0x080fe20007fbe0ff */
[--C-:B------:R-:W-:Y:S02]  /*ab30*/  IMAD.X R122, R41, 0x1, R163.reuse, P3 ;  /* 0x00000001297a7824 */ /* 0x100fe400018e06a3 */
[----:B------:R1:W-:Y:S01]  /*ab40*/  STL [R1+0x4], R11 ;  /* 0x0000040b01007387 */ /* 0x0003e20000100800 */
[--C-:B------:R-:W-:Y:S02]  /*ab50*/  IMAD.X R39, R39, 0x1, R163.reuse, P4 ;  /* 0x0000000127277824 */ /* 0x100fe400020e06a3 */
[----:B------:R-:W-:Y:S01]  /*ab60*/  IMAD.X R40, R27, 0x1, R163, P5 ;  /* 0x000000011b287824 */ /* 0x000fe200028e06a3 */
[----:B------:R4:W-:Y:S01]  /*ab70*/  STL [R1+0x18], R9 ;  /* 0x0000180901007387 */ /* 0x0009e20000100800 */
[----:B------:R-:W-:-:S03]  /*ab80*/  IADD3 R83, P2, PT, R14, R165, RZ ;  /* 0x000000a50e537210 */ /* 0x000fc60007f5e0ff */
[----:B------:R-:W4:Y:S01]  /*ab90*/  LDL.LU.64 R26, [R1+0x118] ;  /* 0x00011800011a7983 */ /* 0x000f220000300a00 */
[-C--:B------:R-:W-:Y:S02]  /*aba0*/  IADD3 R92, P3, PT, R12, R165.reuse, RZ ;  /* 0x000000a50c5c7210 */ /* 0x080fe40007f7e0ff */
[----:B------:R-:W-:-:S03]  /*abb0*/  IADD3 R93, P4, PT, R2, R165, RZ ;  /* 0x000000a5025d7210 */ /* 0x000fc60007f9e0ff */
[--C-:B------:R-:W-:Y:S02]  /*abc0*/  IMAD.X R42, R13, 0x1, R163.reuse, P3 ;  /* 0x000000010d2a7824 */ /* 0x100fe400018e06a3 */
[--C-:B------:R-:W-:Y:S01]  /*abd0*/  IMAD.X R41, R15, 0x1, R163.reuse, P2 ;  /* 0x000000010f297824 */ /* 0x100fe200010e06a3 */
[----:B------:R-:W4:Y:S01]  /*abe0*/  LDL.LU.64 R12, [R1+0x120] ;  /* 0x00012000010c7983 */ /* 0x000f220000300a00 */
[----:B------:R-:W-:-:S03]  /*abf0*/  IMAD.X R43, R3, 0x1, R163, P4 ;  /* 0x00000001032b7824 */ /* 0x000fc600020e06a3 */
[----:B------:R-:W4:Y:S04]  /*ac00*/  LDL.LU.64 R14, [R1+0x128] ;  /* 0x00012800010e7983 */ /* 0x000f280000300a00 */
[----:B------:R-:W4:Y:S01]  /*ac10*/  LDL.LU.64 R2, [R1+0x130] ;  /* 0x0001300001027983 */ /* 0x000f220000300a00 */
[-C--:B------:R-:W-:Y:S02]  /*ac20*/  IADD3 R94, P5, PT, R36, R165.reuse, RZ ;  /* 0x000000a5245e7210 */ /* 0x080fe40007fbe0ff */
[-C--:B------:R-:W-:Y:S01]  /*ac30*/  IADD3 R95, P2, PT, R24, R165.reuse, RZ ;  /* 0x000000a5185f7210 */ /* 0x080fe20007f5e0ff */
[----:B------:R-:W4:Y:S01]  /*ac40*/  LDL.LU.64 R78, [R1+0x138] ;  /* 0x00013800014e7983 */ /* 0x000f220000300a00 */
[----:B------:R-:W-:Y:S01]  /*ac50*/  IADD3 R100, P3, PT, R22, R165, RZ ;  /* 0x000000a516647210 */ /* 0x000fe20007f7e0ff */
[----:B------:R-:W-:-:S02]  /*ac60*/  IMAD.X R44, R37, 0x1, R163, P5 ;  /* 0x00000001252c7824 */ /* 0x000fc400028e06a3 */
[--C-:B------:R-:W-:Y:S02]  /*ac70*/  IMAD.X R45, R25, 0x1, R163.reuse, P2 ;  /* 0x00000001192d7824 */ /* 0x100fe400010e06a3 */
[----:B------:R-:W-:Y:S02]  /*ac80*/  IMAD.X R46, R23, 0x1, R163, P3 ;  /* 0x00000001172e7824 */ /* 0x000fe400018e06a3 */
[----:B------:R-:W4:Y:S04]  /*ac90*/  LDL.LU.64 R22, [R1+0x140] ;  /* 0x0001400001167983 */ /* 0x000f280000300a00 */
[----:B------:R-:W4:Y:S04]  /*aca0*/  LDL.LU.64 R66, [R1+0x148] ;  /* 0x0001480001427983 */ /* 0x000f280000300a00 */
[----:B------:R-:W4:Y:S04]  /*acb0*/  LDL.LU.64 R24, [R1+0x150] ;  /* 0x0001500001187983 */ /* 0x000f280000300a00 */
[----:B------:R-:W4:Y:S01]  /*acc0*/  LDL.LU.64 R160, [R1+0x158] ;  /* 0x0001580001a07983 */ /* 0x000f220000300a00 */
[----:B--2---:R-:W-:-:S05]  /*acd0*/  IADD3 R101, P4, PT, R4, R165, RZ ;  /* 0x000000a504657210 */ /* 0x004fca0007f9e0ff */
[----:B------:R-:W-:Y:S01]  /*ace0*/  IMAD.X R5, R5, 0x1, R163, P4 ;  /* 0x0000000105057824 */ /* 0x000fe200020e06a3 */
[----:B---3--:R-:W-:-:S05]  /*acf0*/  IADD3 R102, P5, PT, R6, R165, RZ ;  /* 0x000000a506667210 */ /* 0x008fca0007fbe0ff */
[----:B------:R-:W-:Y:S01]  /*ad00*/  IMAD.X R6, R7, 0x1, R163, P5 ;  /* 0x0000000107067824 */ /* 0x000fe200028e06a3 */
[----:B----4-:R-:W-:-:S05]  /*ad10*/  IADD3 R47, P2, PT, R26, R165, RZ ;  /* 0x000000a51a2f7210 */ /* 0x010fca0007f5e0ff */
[----:B------:R-:W-:Y:S02]  /*ad20*/  IMAD.X R7, R27, 0x1, R163, P2 ;  /* 0x000000011b077824 */ /* 0x000fe400010e06a3 */
[----:B------:R-:W2:Y:S04]  /*ad30*/  LDL.LU.64 R26, [R1+0x160] ;  /* 0x00016000011a7983 */ /* 0x000ea80000300a00 */
[----:B------:R-:W3:Y:S01]  /*ad40*/  LDL.LU.64 R80, [R1+0x168] ;  /* 0x0001680001507983 */ /* 0x000ee20000300a00 */
[----:B------:R-:W-:-:S03]  /*ad50*/  IADD3 R55, P4, PT, R14, R165, RZ ;  /* 0x000000a50e377210 */ /* 0x000fc60007f9e0ff */
[----:B------:R-:W4:Y:S01]  /*ad60*/  LDL.LU.64 R36, [R1+0x170] ;  /* 0x0001700001247983 */ /* 0x000f220000300a00 */
[----:B------:R-:W-:-:S03]  /*ad70*/  IADD3 R60, P5, PT, R2, R165, RZ ;  /* 0x000000a5023c7210 */ /* 0x000fc60007fbe0ff */
[----:B------:R-:W4:Y:S02]  /*ad80*/  LDL.LU.64 R84, [R1+0x178] ;  /* 0x0001780001547983 */ /* 0x000f240000300a00 */
[----:B------:R-:W-:Y:S02]  /*ad90*/  IMAD.X R14, R3, 0x1, R163, P5 ;  /* 0x00000001030e7824 */ /* 0x000fe400028e06a3 */
[----:B------:R-:W4:Y:S01]  /*ada0*/  LDL.LU.64 R2, [R1+0x180] ;  /* 0x0001800001027983 */ /* 0x000f220000300a00 */
[----:B------:R-:W-:-:S03]  /*adb0*/  IADD3 R54, P3, PT, R12, R165, RZ ;  /* 0x000000a50c367210 */ /* 0x000fc60007f7e0ff */
[----:B0-----:R-:W4:Y:S04]  /*adc0*/  LDL.LU R17, [R1+0x29c] ;  /* 0x00029c0001117983 */ /* 0x001f280000300800 */
[----:B------:R-:W4:Y:S01]  /*add0*/  LDL.LU R4, [R1+0x384] ;  /* 0x0003840001047983 */ /* 0x000f220000300800 */
[--C-:B------:R-:W-:Y:S01]  /*ade0*/  IMAD.X R12, R13, 0x1, R163.reuse, P3 ;  /* 0x000000010d0c7824 */ /* 0x100fe200018e06a3 */
[-C--:B------:R-:W-:Y:S02]  /*adf0*/  IADD3 R62, P3, PT, R22, R165.reuse, RZ ;  /* 0x000000a5163e7210 */ /* 0x080fe40007f7e0ff */
[-C--:B------:R-:W-:Y:S01]  /*ae00*/  IADD3 R61, P2, PT, R78, R165.reuse, RZ ;  /* 0x000000a54e3d7210 */ /* 0x080fe20007f5e0ff */
[--C-:B------:R-:W-:Y:S01]  /*ae10*/  IMAD.X R13, R15, 0x1, R163.reuse, P4 ;  /* 0x000000010f0d7824 */ /* 0x100fe200020e06a3 */
[-C--:B------:R-:W-:Y:S01]  /*ae20*/  IADD3 R63, P4, PT, R66, R165.reuse, RZ ;  /* 0x000000a5423f7210 */ /* 0x080fe20007f9e0ff */
[--C-:B------:R-:W-:Y:S01]  /*ae30*/  IMAD.X R22, R23, 0x1, R163.reuse, P3 ;  /* 0x0000000117167824 */ /* 0x100fe200018e06a3 */
[-C--:B------:R-:W-:Y:S01]  /*ae40*/  IADD3 R64, P5, PT, R24, R165.reuse, RZ ;  /* 0x000000a518407210 */ /* 0x080fe20007fbe0ff */
[--C-:B------:R-:W-:Y:S01]  /*ae50*/  IMAD.X R15, R79, 0x1, R163.reuse, P2 ;  /* 0x000000014f0f7824 */ /* 0x100fe200010e06a3 */
[----:B------:R-:W-:Y:S01]  /*ae60*/  IADD3 R65, P2, PT, R160, R165, RZ ;  /* 0x000000a5a0417210 */ /* 0x000fe20007f5e0ff */
[----:B------:R-:W-:-:S02]  /*ae70*/  IMAD.X R23, R67, 0x1, R163, P4 ;  /* 0x0000000143177824 */ /* 0x000fc400020e06a3 */
[--C-:B------:R-:W-:Y:S02]  /*ae80*/  IMAD.X R24, R25, 0x1, R163.reuse, P5 ;  /* 0x0000000119187824 */ /* 0x100fe400028e06a3 */
[----:B------:R-:W-:Y:S02]  /*ae90*/  IMAD.X R25, R161, 0x1, R163, P2 ;  /* 0x00000001a1197824 */ /* 0x000fe400010e06a3 */
[----:B------:R-:W4:Y:S01]  /*aea0*/  LDL.LU.64 R160, [R1+0x660] ;  /* 0x0006600001a07983 */ /* 0x000f220000300a00 */
[-C--:B--2---:R-:W-:Y:S02]  /*aeb0*/  IADD3 R66, P3, PT, R26, R165.reuse, RZ ;  /* 0x000000a51a427210 */ /* 0x084fe40007f7e0ff */
[----:B---3--:R-:W-:-:S03]  /*aec0*/  IADD3 R67, P4, PT, R80, R165, RZ ;  /* 0x000000a550437210 */ /* 0x008fc60007f9e0ff */
[----:B------:R-:W-:Y:S01]  /*aed0*/  IMAD.X R26, R27, 0x1, R163, P3 ;  /* 0x000000011b1a7824 */ /* 0x000fe200018e06a3 */
[-C--:B----4-:R-:W-:Y:S02]  /*aee0*/  IADD3 R79, P2, PT, R84, R165.reuse, RZ ;  /* 0x000000a5544f7210 */ /* 0x090fe40007f5e0ff */
[----:B------:R0:W5:Y:S01]  /*aef0*/  LDL.LU R84, [R1+0x658] ;  /* 0x0006580001547983 */ /* 0x0001620000300800 */
[----:B------:R-:W-:-:S05]  /*af00*/  IADD3 R80, P3, PT, R2, R165, RZ ;  /* 0x000000a502507210 */ /* 0x000fca0007f7e0ff */
[--C-:B------:R-:W-:Y:S02]  /*af10*/  IMAD.X R38, R3, 0x1, R163.reuse, P3 ;  /* 0x0000000103267824 */ /* 0x100fe400018e06a3 */
[----:B------:R-:W2:Y:S04]  /*af20*/  LDL.LU.64 R2, [R1+0x650] ;  /* 0x0006500001027983 */ /* 0x000ea80000300a00 */
[----:B-1----:R-:W3:Y:S04]  /*af30*/  LDL.LU R11, [R1+0x380] ;  /* 0x00038000010b7983 */ /* 0x002ee80000300800 */
[----:B------:R-:W4:Y:S01]  /*af40*/  LDL.LU R9, [R1+0x37c] ;  /* 0x00037c0001097983 */ /* 0x000f220000300800 */
[----:B------:R-:W-:Y:S01]  /*af50*/  IMAD.X R27, R81, 0x1, R163, P4 ;  /* 0x00000001511b7824 */ /* 0x000fe200020e06a3 */
[----:B------:R-:W-:-:S02]  /*af60*/  IADD3 R81, P4, PT, R158, R165, RZ ;  /* 0x000000a59e517210 */ /* 0x000fc40007f9e0ff */
[-C--:B------:R-:W-:Y:S01]  /*af70*/  IADD3 R17, P3, PT, R17, R162.reuse, RZ ;  /* 0x000000a211117210 */ /* 0x080fe20007f7e0ff */
[----:B------:R-:W2:Y:S02]  /*af80*/  LDL.LU R109, [R1+0x378] ;  /* 0x00037800016d7983 */ /* 0x000ea40000300800 */
[----:B------:R-:W-:Y:S01]  /*af90*/  IMAD.X R158, R159, 0x1, R163, P4 ;  /* 0x000000019f9e7824 */ /* 0x000fe200020e06a3 */
[----:B------:R-:W-:Y:S01]  /*afa0*/  IADD3 R4, P4, PT, R4, R162, RZ ;  /* 0x000000a204047210 */ /* 0x000fe20007f9e0ff */
[----:B------:R-:W2:Y:S01]  /*afb0*/  LDL.LU R107, [R1+0x288] ;  /* 0x00028800016b7983 */ /* 0x000ea20000300800 */
[----:B------:R-:W-:-:S03]  /*afc0*/  IADD3 R78, P5, PT, R36, R165, RZ ;  /* 0x000000a5244e7210 */ /* 0x000fc60007fbe0ff */
[----:B------:R-:W-:Y:S04]  /*afd0*/  STL [R1+0x29c], R17 ;  /* 0x00029c1101007387 */ /* 0x000fe80000100800 */
[----:B------:R-:W2:Y:S04]  /*afe0*/  LDL.LU R105, [R1+0x374] ;  /* 0x0003740001697983 */ /* 0x000ea80000300800 */
[----:B------:R1:W-:Y:S01]  /*aff0*/  STL [R1+0x384], R4 ;  /* 0x0003840401007387 */ /* 0x0003e20000100800 */
[----:B------:R-:W-:-:S03]  /*b000*/  IMAD.X R36, R37, 0x1, R163, P5 ;  /* 0x0000000125247824 */ /* 0x000fc600028e06a3 */
[----:B------:R-:W2:Y:S01]  /*b010*/  LDL.LU R99, [R1+0x298] ;  /* 0x0002980001637983 */ /* 0x000ea20000300800 */
[----:B------:R-:W-:-:S03]  /*b020*/  IMAD.X R37, R85, 0x1, R163, P2 ;  /* 0x0000000155257824 */ /* 0x000fc600010e06a3 */
[----:B------:R-:W2:Y:S04]  /*b030*/  LDL.LU R97, [R1+0x36c] ;  /* 0x00036c0001617983 */ /* 0x000ea80000300800 */
        /* <DEDUP_REMOVED lines=8> */
[----:B------:R-:W2:Y:S01]  /*b0c0*/  LDL.LU R69, [R1+0x368] ;  /* 0x0003680001457983 */ /* 0x000ea20000300800 */
[----:B------:R-:W-:-:S03]  /*b0d0*/  IADD3 R82, P5, PT, R160, R165, RZ ;  /* 0x000000a5a0527210 */ /* 0x000fc60007fbe0ff */
[----:B------:R-:W2:Y:S04]  /*b0e0*/  LDL.LU R59, [R1+0x344] ;  /* 0x00034400013b7983 */ /* 0x000ea80000300800 */
[----:B------:R-:W2:Y:S04]  /*b0f0*/  LDL.LU R57, [R1+0x360] ;  /* 0x0003600001397983 */ /* 0x000ea80000300800 */
[----:B------:R-:W2:Y:S04]  /*b100*/  LDL.LU R53, [R1+0x33c] ;  /* 0x00033c0001357983 */ /* 0x000ea80000300800 */
[----:B------:R-:W2:Y:S04]  /*b110*/  LDL.LU R51, [R1+0x358] ;  /* 0x0003580001337983 */ /* 0x000ea80000300800 */
[----:B------:R-:W2:Y:S01]  /*b120*/  LDL.LU R49, [R1+0x334] ;  /* 0x0003340001317983 */ /* 0x000ea20000300800 */
[----:B------:R-:W-:-:S03]  /*b130*/  IMAD.X R160, R161, 0x1, R163, P5 ;  /* 0x00000001a1a07824 */ /* 0x000fc600028e06a3 */
[----:B------:R-:W2:Y:S04]  /*b140*/  LDL.LU R35, [R1+0x350] ;  /* 0x0003500001237983 */ /* 0x000ea80000300800 */
[----:B------:R-:W2:Y:S04]  /*b150*/  LDL.LU R33, [R1+0x32c] ;  /* 0x00032c0001217983 */ /* 0x000ea80000300800 */
[----:B------:R-:W2:Y:S04]  /*b160*/  LDL.LU R31, [R1+0x348] ;  /* 0x00034800011f7983 */ /* 0x000ea80000300800 */
[----:B-1----:R-:W2:Y:S04]  /*b170*/  LDL.LU R4, [R1+0x324] ;  /* 0x0003240001047983 */ /* 0x002ea80000300800 */
[----:B------:R-:W2:Y:S04]  /*b180*/  LDL.LU R29, [R1+0x340] ;  /* 0x00034000011d7983 */ /* 0x000ea80000300800 */
[----:B------:R-:W2:Y:S04]  /*b190*/  LDL.LU R21, [R1+0x31c] ;  /* 0x00031c0001157983 */ /* 0x000ea80000300800 */
[----:B------:R-:W2:Y:S01]  /*b1a0*/  LDL.LU R19, [R1+0x338] ;  /* 0x0003380001137983 */ /* 0x000ea20000300800 */
[----:B---3--:R-:W-:-:S02]  /*b1b0*/  IADD3 R11, P5, PT, R11, R162, RZ ;  /* 0x000000a20b0b7210 */ /* 0x008fc40007fbe0ff */
[----:B----4-:R-:W-:-:S03]  /*b1c0*/  IADD3 R9, P6, PT, R9, R162, RZ ;  /* 0x000000a209097210 */ /* 0x010fc60007fde0ff */
[----:B------:R1:W-:Y:S04]  /*b1d0*/  STL [R1+0x380], R11 ;  /* 0x0003800b01007387 */ /* 0x0003e80000100800 */
[----:B------:R-:W3:Y:S04]  /*b1e0*/  LDL.LU R17, [R1+0x330] ;  /* 0x0003300001117983 */ /* 0x000ee80000300800 */
[----:B-1----:R-:W4:Y:S04]  /*b1f0*/  LDL.LU R11, [R1+0x314] ;  /* 0x00031400010b7983 */ /* 0x002f280000300800 */
[----:B------:R1:W-:Y:S04]  /*b200*/  STL [R1+0x37c], R9 ;  /* 0x00037c0901007387 */ /* 0x0003e80000100800 */
[----:B-1----:R-:W4:Y:S01]  /*b210*/  LDL.LU R9, [R1+0x328] ;  /* 0x0003280001097983 */ /* 0x002f220000300800 */
[-C--:B--2---:R-:W-:Y:S01]  /*b220*/  IADD3 R109, P2, PT, R109, R162.reuse, RZ ;  /* 0x000000a26d6d7210 */ /* 0x084fe20007f5e0ff */
[--C-:B------:R-:W-:Y:S01]  /*b230*/  IMAD.X R107, R107, 0x1, R3.reuse, P3 ;  /* 0x000000016b6b7824 */ /* 0x100fe200018e0603 */
[-C--:B------:R-:W-:Y:S01]  /*b240*/  IADD3 R105, P3, PT, R105, R162.reuse, RZ ;  /* 0x000000a269697210 */ /* 0x080fe20007f7e0ff */
[--C-:B------:R-:W-:Y:S01]  /*b250*/  IMAD.X R99, R99, 0x1, R3.reuse, P4 ;  /* 0x0000000163637824 */ /* 0x100fe200020e0603 */
[----:B------:R-:W-:Y:S01]  /*b260*/  IADD3 R97, P4, PT, R97, R162, RZ ;  /* 0x000000a261617210 */ /* 0x000fe20007f9e0ff */
[----:B------:R1:W-:Y:S01]  /*b270*/  STL [R1+0x378], R109 ;  /* 0x0003786d01007387 */ /* 0x0003e20000100800 */
[----:B------:R-:W-:-:S03]  /*b280*/  IMAD.X R91, R91, 0x1, R3, P5 ;  /* 0x000000015b5b7824 */ /* 0x000fc600028e0603 */
[----:B------:R2:W-:Y:S01]  /*b290*/  STL [R1+0x288], R107 ;  /* 0x0002886b01007387 */ /* 0x0005e20000100800 */
[----:B------:R-:W-:-:S03]  /*b2a0*/  IADD3 R89, P5, PT, R89, R162, RZ ;  /* 0x000000a259597210 */ /* 0x000fc60007fbe0ff */
        /* <DEDUP_REMOVED lines=36> */
[----:B------:R-:W-:Y:S01]  /*b4f0*/  STL [R1+0x324], R4 ;  /* 0x0003240401007387 */ /* 0x000fe20000100800 */
[----:B------:R-:W-:-:S03]  /*b500*/  IMAD.X R19, R19, 0x1, R3, P5 ;  /* 0x0000000113137824 */ /* 0x000fc600028e0603 */
[----:B------:R0:W-:Y:S04]  /*b510*/  STL [R1+0x32c], R33 ;  /* 0x00032c2101007387 */ /* 0x0001e80000100800 */
[----:B------:R0:W-:Y:S04]  /*b520*/  STL [R1+0x348], R31 ;  /* 0x0003481f01007387 */ /* 0x0001e80000100800 */
[----:B------:R0:W-:Y:S04]  /*b530*/  STL [R1+0x340], R29 ;  /* 0x0003401d01007387 */ /* 0x0001e80000100800 */
[----:B------:R0:W-:Y:S04]  /*b540*/  STL [R1+0x31c], R21 ;  /* 0x00031c1501007387 */ /* 0x0001e80000100800 */
[----:B------:R0:W-:Y:S04]  /*b550*/  STL [R1+0x338], R19 ;  /* 0x0003381301007387 */ /* 0x0001e80000100800 */
[----:B------:R-:W2:Y:S01]  /*b560*/  LDL.LU R115, [R1+0x30c] ;  /* 0x00030c0001737983 */ /* 0x000ea20000300800 */
[----:B---3--:R-:W-:Y:S01]  /*b570*/  IMAD.X R17, R17, 0x1, R3, P6 ;  /* 0x0000000111117824 */ /* 0x008fe200030e0603 */
[----:B----4-:R-:W-:-:S04]  /*b580*/  IADD3 R11, P6, PT, R11, R162, RZ ;  /* 0x000000a20b0b7210 */ /* 0x010fc80007fde0ff */
[----:B------:R3:W-:Y:S04]  /*b590*/  STL [R1+0x330], R17 ;  /* 0x0003301101007387 */ /* 0x0007e80000100800 */
[----:B------:R-:W4:Y:S04]  /*b5a0*/  LDL.LU R113, [R1+0x320] ;  /* 0x0003200001717983 */ /* 0x000f280000300800 */
[----:B------:R0:W-:Y:S04]  /*b5b0*/  STL [R1+0x314], R11 ;  /* 0x0003140b01007387 */ /* 0x0001e80000100800 */
[----:B------:R-:W4:Y:S01]  /*b5c0*/  LDL.LU R111, [R1+0x304] ;  /* 0x00030400016f7983 */ /* 0x000f220000300800 */
[----:B------:R-:W-:-:S05]  /*b5d0*/  IMAD.X R9, R9, 0x1, R3, P2 ;  /* 0x0000000109097824 */ /* 0x000fca00010e0603 */
[----:B------:R0:W-:Y:S04]  /*b5e0*/  STL [R1+0x328], R9 ;  /* 0x0003280901007387 */ /* 0x0001e80000100800 */
[----:B-1----:R-:W4:Y:S04]  /*b5f0*/  LDL.LU R109, [R1+0x318] ;  /* 0x00031800016d7983 */ /* 0x002f280000300800 */
[----:B--2---:R-:W2:Y:S04]  /*b600*/  LDL.LU R107, [R1+0x2fc] ;  /* 0x0002fc00016b7983 */ /* 0x004ea80000300800 */
[----:B0-----:R-:W2:Y:S04]  /*b610*/  LDL.LU R105, [R1+0x310] ;  /* 0x0003100001697983 */ /* 0x001ea80000300800 */
        /* <DEDUP_REMOVED lines=22> */
[----:B---3--:R-:W3:Y:S04]  /*b780*/  LDL.LU R17, [R1+0x2b0] ;  /* 0x0002b00001117983 */ /* 0x008ee80000300800 */
[----:B------:R-:W3:Y:S04]  /*b790*/  LDL.LU R11, [R1+0x2a8] ;  /* 0x0002a800010b7983 */ /* 0x000ee80000300800 */
[----:B------:R-:W3:Y:S01]  /*b7a0*/  LDL.LU R9, [R1+0x2a0] ;  /* 0x0002a00001097983 */ /* 0x000ee20000300800 */
[----:B------:R-:W-:Y:S01]  /*b7b0*/  IADD3 R115, P2, PT, R115, R162, RZ ;  /* 0x000000a273737210 */ /* 0x000fe20007f5e0ff */
[----:B------:R-:W-:-:S04]  /*b7c0*/  USHF.L.U32 UR4, UR4, 0x1f, URZ ;  /* 0x0000001f04047899 */ /* 0x000fc800080006ff */
[----:B------:R0:W-:Y:S02]  /*b7d0*/  STL [R1+0x30c], R115 ;  /* 0x00030c7301007387 */ /* 0x0001e40000100800 */
[----:B------:R-:W-:-:S04]  /*b7e0*/  IMAD.U32 R4, RZ, RZ, UR4 ;  /* 0x00000004ff047e24 */ /* 0x000fc8000f8e00ff */
[----:B------:R-:W1:Y:S01]  /*b7f0*/  SYNCS.PHASECHK.TRANS64.TRYWAIT P5, [UR12], R4 ;  /* 0x00000004ff0075a7 */ /* 0x000e6200080a110c */
[----:B----4-:R-:W-:Y:S01]  /*b800*/  IMAD.X R113, R113, 0x1, R3, P3 ;  /* 0x0000000171717824 */ /* 0x010fe200018e0603 */
[----:B------:R-:W-:-:S04]  /*b810*/  IADD3 R111, P3, PT, R111, R162, RZ ;  /* 0x000000a26f6f7210 */ /* 0x000fc80007f7e0ff */
[----:B------:R0:W-:Y:S04]  /*b820*/  STL [R1+0x320], R113 ;  /* 0x0003207101007387 */ /* 0x0001e80000100800 */
[----:B------:R0:W-:Y:S01]  /*b830*/  STL [R1+0x304], R111 ;  /* 0x0003046f01007387 */ /* 0x0001e20000100800 */
[----:B------:R-:W-:Y:S01]  /*b840*/  IMAD.X R109, R109, 0x1, R3, P4 ;  /* 0x000000016d6d7824 */ /* 0x000fe200020e0603 */
[----:B--2---:R-:W-:-:S04]  /*b850*/  IADD3 R107, P4, PT, R107, R162, RZ ;  /* 0x000000a26b6b7210 */ /* 0x004fc80007f9e0ff */
        /* <DEDUP_REMOVED lines=23> */
[-C--:B------:R-:W-:Y:S01]  /*b9d0*/  IADD3 R69, P2, PT, R69, R162.reuse, RZ ;  /* 0x000000a245457210 */ /* 0x080fe20007f5e0ff */
[----:B------:R-:W-:Y:S02]  /*b9e0*/  IMAD.X R59, R59, 0x1, R3, P3 ;  /* 0x000000013b3b7824 */ /* 0x000fe400018e0603 */
        /* <DEDUP_REMOVED lines=14> */
[--C-:B------:R-:W-:Y:S01]  /*bad0*/  IMAD.X R29, R29, 0x1, R3.reuse, P3 ;  /* 0x000000011d1d7824 */ /* 0x100fe200018e0603 */
[----:B------:R-:W-:Y:S01]  /*bae0*/  IADD3 R21, P3, PT, R21, R162, RZ ;  /* 0x000000a215157210 */ /* 0x000fe20007f7e0ff */
[----:B------:R0:W-:Y:S01]  /*baf0*/  STL [R1+0x2b4], R35 ;  /* 0x0002b42301007387 */ /* 0x0001e20000100800 */
[----:B------:R-:W-:-:S03]  /*bb00*/  IMAD.X R19, R19, 0x1, R3, P4 ;  /* 0x0000000113137824 */ /* 0x000fc600020e0603 */
[----:B------:R0:W-:Y:S01]  /*bb10*/  STL [R1+0x2c8], R33 ;  /* 0x0002c82101007387 */ /* 0x0001e20000100800 */
[----:B---3--:R-:W-:-:S03]  /*bb20*/  IMAD.X R17, R17, 0x1, R3, P6 ;  /* 0x0000000111117824 */ /* 0x008fc600030e0603 */
[----:B------:R0:W-:Y:S01]  /*bb30*/  STL [R1+0x2ac], R31 ;  /* 0x0002ac1f01007387 */ /* 0x0001e20000100800 */
[----:B------:R-:W-:-:S03]  /*bb40*/  IMAD.X R11, R11, 0x1, R3, P2 ;  /* 0x000000010b0b7824 */ /* 0x000fc600010e0603 */
[----:B------:R0:W-:Y:S01]  /*bb50*/  STL [R1+0x2c0], R29 ;  /* 0x0002c01d01007387 */ /* 0x0001e20000100800 */
[----:B------:R-:W-:-:S03]  /*bb60*/  IMAD.X R9, R9, 0x1, R3, P3 ;  /* 0x0000000109097824 */ /* 0x000fc600018e0603 */
[----:B------:R0:W-:Y:S04]  /*bb70*/  STL [R1+0x2a4], R21 ;  /* 0x0002a41501007387 */ /* 0x0001e80000100800 */
[----:B------:R0:W-:Y:S04]  /*bb80*/  STL [R1+0x2b8], R19 ;  /* 0x0002b81301007387 */ /* 0x0001e80000100800 */
[----:B------:R0:W-:Y:S04]  /*bb90*/  STL [R1+0x2a0], R9 ;  /* 0x0002a00901007387 */ /* 0x0001e80000100800 */
[----:B------:R0:W-:Y:S04]  /*bba0*/  STL [R1+0x2b0], R17 ;  /* 0x0002b01101007387 */ /* 0x0001e80000100800 */
[----:B------:R0:W-:Y:S01]  /*bbb0*/  STL [R1+0x2a8], R11 ;  /* 0x0002a80b01007387 */ /* 0x0001e20000100800 */
[----:B-1----:R-:W-:Y:S05]  /*bbc0*/  @!P5 BRA `(.L_x_8) ;  /* 0x000000a00088d947 */ /* 0x002fea0003800000 */
.L_x_16:
[----:B------:R1:W-:Y:S01]  /*bbd0*/  STL [R1+0x96c], R94 ;  /* 0x00096c5e01007387 */ /* 0x0003e20000100800 */
[----:B------:R-:W-:-:S03]  /*bbe0*/  VIADD R164, R164, 0x1 ;  /* 0x00000001a4a47836 */ /* 0x000fc60000000000 */
[----:B------:R2:W-:Y:S04]  /*bbf0*/  STL [R1+0x968], R44 ;  /* 0x0009682c01007387 */ /* 0x0005e80000100800 */
[----:B------:R3:W-:Y:S01]  /*bc00*/  STL [R1+0x964], R45 ;  /* 0x0009642d01007387 */ /* 0x0007e20000100800 */
[----:B-1----:R-:W-:-:S03]  /*bc10*/  PRMT R94, RZ, 0x7610, R94 ;  /* 0x00007610ff5e7816 */ /* 0x002fc6000000005e */
[----:B------:R1:W-:Y:S04]  /*bc20*/  STL [R1+0x960], R95 ;  /* 0x0009605f01007387 */ /* 0x0003e80000100800 */
[----:B------:R4:W-:Y:S04]  /*bc30*/  STL [R1+0x95c], R101 ;  /* 0x00095c6501007387 */ /* 0x0009e80000100800 */
[----:B------:R0:W-:Y:S04]  /*bc40*/  STL [R1+0x958], R5 ;  /* 0x0009580501007387 */ /* 0x0001e80000100800 */
[----:B------:R0:W-:Y:S04]  /*bc50*/  STL [R1+0x954], R102 ;  /* 0x0009546601007387 */ /* 0x0001e80000100800 */
        /* <DEDUP_REMOVED lines=43> */
[----:B--2---:R-:W-:-:S03]  /*bf10*/  PRMT R44, RZ, 0x7610, R44 ;  /* 0x00007610ff2c7816 */ /* 0x004fc6000000002c */
[----:B------:R-:W-:Y:S04]  /*bf20*/  STL [R1+0x658], R163 ;  /* 0x000658a301007387 */ /* 0x000fe80000100800 */
[----:B------:R-:W-:Y:S01]  /*bf30*/  STL [R1+0x7ec], R163 ;  /* 0x0007eca301007387 */ /* 0x000fe20000100800 */
[----:B---3--:R-:W-:-:S03]  /*bf40*/  PRMT R45, RZ, 0x7610, R45 ;  /* 0x00007610ff2d7816 */ /* 0x008fc6000000002d */
[----:B------:R-:W-:Y:S04]  /*bf50*/  STL [R1+0x654], R162 ;  /* 0x000654a201007387 */ /* 0x000fe80000100800 */
[----:B------:R-:W-:Y:S01]  /*bf60*/  STL [R1+0x80c], R162 ;  /* 0x00080ca201007387 */ /* 0x000fe20000100800 */
[----:B-1----:R-:W-:-:S03]  /*bf70*/  PRMT R95, RZ, 0x7610, R95 ;  /* 0x00007610ff5f7816 */ /* 0x002fc6000000005f */
[----:B------:R-:W-:Y:S04]  /*bf80*/  STL [R1+0x650], R3 ;  /* 0x0006500301007387 */ /* 0x000fe80000100800 */
[----:B------:R-:W-:Y:S01]  /*bf90*/  STL [R1+0x7d0], R3 ;  /* 0x0007d00301007387 */ /* 0x000fe20000100800 */
[----:B----4-:R-:W-:-:S03]  /*bfa0*/  PRMT R101, RZ, 0x7610, R101 ;  /* 0x00007610ff657816 */ /* 0x010fc60000000065 */
[----:B------:R1:W-:Y:S01]  /*bfb0*/  STL.S16 [R1+0x190], R94 ;  /* 0x0001905e01007387 */ /* 0x0003e20000100600 */
[----:B0-----:R-:W-:Y:S02]  /*bfc0*/  PRMT R5, RZ, 0x7610, R5 ;  /* 0x00007610ff057816 */ /* 0x001fe40000000005 */
[----:B------:R-:W-:Y:S01]  /*bfd0*/  PRMT R102, RZ, 0x7610, R102 ;  /* 0x00007610ff667816 */ /* 0x000fe20000000066 */
[----:B-1----:R-:W2:Y:S04]  /*bfe0*/  LDL.LU R94, [R1+0x96c] ;  /* 0x00096c00015e7983 */ /* 0x002ea80000300800 */
[----:B------:R0:W-:Y:S01]  /*bff0*/  STL.S16 [R1+0x194], R44 ;  /* 0x0001942c01007387 */ /* 0x0001e20000100600 */
[----:B------:R-:W-:-:S03]  /*c000*/  PRMT R6, RZ, 0x7610, R6 ;  /* 0x00007610ff067816 */ /* 0x000fc60000000006 */
[----:B0-----:R-:W3:Y:S04]  /*c010*/  LDL.LU R44, [R1+0x968] ;  /* 0x00096800012c7983 */ /* 0x001ee80000300800 */
[----:B------:R0:W-:Y:S01]  /*c020*/  STL.S16 [R1+0x284], R45 ;  /* 0x0002842d01007387 */ /* 0x0001e20000100600 */
[----:B------:R-:W-:-:S03]  /*c030*/  PRMT R47, RZ, 0x7610, R47 ;  /* 0x00007610ff2f7816 */ /* 0x000fc6000000002f */
[----:B0-----:R-:W4:Y:S04]  /*c040*/  LDL.LU R45, [R1+0x964] ;  /* 0x00096400012d7983 */ /* 0x001f280000300800 */
[----:B------:R0:W-:Y:S01]  /*c050*/  STL.S16 [R1+0x388], R95 ;  /* 0x0003885f01007387 */ /* 0x0001e20000100600 */
[----:B------:R-:W-:-:S03]  /*c060*/  PRMT R7, RZ, 0x7610, R7 ;  /* 0x00007610ff077816 */ /* 0x000fc60000000007 */
[----:B0-----:R-:W2:Y:S04]  /*c070*/  LDL.LU R95, [R1+0x960] ;  /* 0x00096000015f7983 */ /* 0x001ea80000300800 */
        /* <DEDUP_REMOVED lines=29> */
[----:B0-----:R-:W2:Y:S01]  /*c250*/  LDL.LU R55, [R1+0x938] ;  /* 0x0009380001377983 */ /* 0x001ea20000300800 */
[----:B------:R-:W-:Y:S02]  /*c260*/  PRMT R23, RZ, 0x7610, R23 ;  /* 0x00007610ff177816 */ /* 0x000fe40000000017 */
[----:B------:R-:W-:Y:S01]  /*c270*/  PRMT R63, RZ, 0x7610, R63 ;  /* 0x00007610ff3f7816 */ /* 0x000fe2000000003f */
[----:B------:R0:W-:Y:S01]  /*c280*/  STL.S16 [R1+0x198], R60 ;  /* 0x0001983c01007387 */ /* 0x0001e20000100600 */
[----:B------:R-:W-:Y:S02]  /*c290*/  PRMT R64, RZ, 0x7610, R64 ;  /* 0x00007610ff407816 */ /* 0x000fe40000000040 */
[----:B------:R-:W-:Y:S02]  /*c2a0*/  PRMT R24, RZ, 0x7610, R24 ;  /* 0x00007610ff187816 */ /* 0x000fe40000000018 */
[----:B------:R-:W-:Y:S02]  /*c2b0*/  PRMT R25, RZ, 0x7610, R25 ;  /* 0x00007610ff197816 */ /* 0x000fe40000000019 */
[----:B------:R-:W-:-:S02]  /*c2c0*/  PRMT R65, RZ, 0x7610, R65 ;  /* 0x00007610ff417816 */ /* 0x000fc40000000041 */
[----:B------:R-:W-:Y:S01]  /*c2d0*/  PRMT R66, RZ, 0x7610, R66 ;  /* 0x00007610ff427816 */ /* 0x000fe20000000042 */
[----:B0-----:R-:W2:Y:S01]  /*c2e0*/  LDL.LU R60, [R1+0x934] ;  /* 0x00093400013c7983 */ /* 0x001ea20000300800 */
[----:B------:R-:W-:Y:S02]  /*c2f0*/  PRMT R26, RZ, 0x7610, R26 ;  /* 0x00007610ff1a7816 */ /* 0x000fe4000000001a */
[----:B------:R-:W-:Y:S01]  /*c300*/  PRMT R27, RZ, 0x7610, R27 ;  /* 0x00007610ff1b7816 */ /* 0x000fe2000000001b */
[----:B------:R0:W-:Y:S01]  /*c310*/  STL.S16 [R1+0x19c], R14 ;  /* 0x00019c0e01007387 */ /* 0x0001e20000100600 */
[----:B------:R-:W-:Y:S02]  /*c320*/  PRMT R67, RZ, 0x7610, R67 ;  /* 0x00007610ff437816 */ /* 0x000fe40000000043 */
[----:B------:R-:W-:Y:S02]  /*c330*/  PRMT R78, RZ, 0x7610, R78 ;  /* 0x00007610ff4e7816 */ /* 0x000fe4000000004e */
[----:B------:R-:W-:-:S02]  /*c340*/  PRMT R36, RZ, 0x7610, R36 ;  /* 0x00007610ff247816 */ /* 0x000fc40000000024 */
[----:B------:R-:W-:Y:S02]  /*c350*/  PRMT R37, RZ, 0x7610, R37 ;  /* 0x00007610ff257816 */ /* 0x000fe40000000025 */
[----:B------:R-:W-:Y:S01]  /*c360*/  PRMT R79, RZ, 0x7610, R79 ;  /* 0x00007610ff4f7816 */ /* 0x000fe2000000004f */
[----:B0-----:R-:W2:Y:S01]  /*c370*/  LDL.LU R14, [R1+0x930] ;  /* 0x00093000010e7983 */ /* 0x001ea20000300800 */
[----:B------:R-:W-:Y:S02]  /*c380*/  PRMT R80, RZ, 0x7610, R80 ;  /* 0x00007610ff507816 */ /* 0x000fe40000000050 */
[----:B------:R-:W-:Y:S01]  /*c390*/  PRMT R38, RZ, 0x7610, R38 ;  /* 0x00007610ff267816 */ /* 0x000fe20000000026 */
[----:B------:R0:W-:Y:S01]  /*c3a0*/  STL.S16 [R1+0x38c], R15 ;  /* 0x00038c0f01007387 */ /* 0x0001e20000100600 */
[----:B------:R-:W-:Y:S02]  /*c3b0*/  PRMT R158, RZ, 0x7610, R158 ;  /* 0x00007610ff9e7816 */ /* 0x000fe4000000009e */
[----:B------:R-:W-:-:S02]  /*c3c0*/  PRMT R81, RZ, 0x7610, R81 ;  /* 0x00007610ff517816 */ /* 0x000fc40000000051 */
[----:B------:R-:W-:Y:S02]  /*c3d0*/  PRMT R160, RZ, 0x7610, R160 ;  /* 0x00007610ffa07816 */ /* 0x000fe400000000a0 */
[----:B------:R-:W-:Y:S02]  /*c3e0*/  PRMT R82, RZ, 0x7610, R82 ;  /* 0x00007610ff527816 */ /* 0x000fe40000000052 */
[----:B------:R-:W-:Y:S01]  /*c3f0*/  PRMT R4, RZ, 0x7610, R4 ;  /* 0x00007610ff047816 */ /* 0x000fe20000000004 */
[----:B0-----:R-:W2:Y:S01]  /*c400*/  LDL.LU R15, [R1+0x92c] ;  /* 0x00092c00010f7983 */ /* 0x001ea20000300800 */
[----:B------:R-:W-:Y:S02]  /*c410*/  PRMT R161, RZ, 0x7610, R161 ;  /* 0x00007610ffa17816 */ /* 0x000fe400000000a1 */
[----:B------:R-:W-:Y:S01]  /*c420*/  PRMT R159, RZ, 0x7610, R159 ;  /* 0x00007610ff9f7816 */ /* 0x000fe2000000009f */
[----:B------:R0:W-:Y:S01]  /*c430*/  STL.S16 [R1+0x390], R61 ;  /* 0x0003903d01007387 */ /* 0x0001e20000100600 */
[----:B------:R-:W-:-:S02]  /*c440*/  PRMT R157, RZ, 0x7610, R157 ;  /* 0x00007610ff9d7816 */ /* 0x000fc4000000009d */
[----:B------:R-:W-:Y:S02]  /*c450*/  PRMT R155, RZ, 0x7610, R155 ;  /* 0x00007610ff9b7816 */ /* 0x000fe4000000009b */
        /* <DEDUP_REMOVED lines=60> */
[----:B------:R0:W-:Y:S04]  /*c820*/  STL.S16 [R1+0x480], R25 ;  /* 0x0004801901007387 */ /* 0x0001e80000100600 */
[----:B0-----:R-:W2:Y:S04]  /*c830*/  LDL.LU R25, [R1+0x90c] ;  /* 0x00090c0001197983 */ /* 0x001ea80000300800 */
        /* <DEDUP_REMOVED lines=10> */
[----:B------:R-:W-:Y:S04]  /*c8e0*/  STL [R1+0x860], R163 ;  /* 0x000860a301007387 */ /* 0x000fe80000100800 */
        /* <DEDUP_REMOVED lines=8> */
[----:B------:R0:W-:Y:S01]  /*c970*/  STL.S16 [R1+0x464], R80 ;  /* 0x0004645001007387 */ /* 0x0001e20000100600 */
[----:B------:R-:W-:-:S03]  /*c980*/  PRMT R165, RZ, 0x7610, R165 ;  /* 0x00007610ffa57816 */ /* 0x000fc600000000a5 */
        /* <DEDUP_REMOVED lines=12> */
[----:B------:R-:W-:Y:S04]  /*ca50*/  STL.S16 [R1+0x448], R161 ;  /* 0x000448a101007387 */ /* 0x000fe80000100600 */
[----:B------:R-:W-:Y:S01]  /*ca60*/  STL [R1+0x838], R165 ;  /* 0x000838a501007387 */ /* 0x000fe20000100800 */
[----:B------:R-:W-:Y:S01]  /*ca70*/  PRMT R3, RZ, 0x7610, R3 ;  /* 0x00007610ff037816 */ /* 0x000fe20000000003 */
[----:B0-----:R-:W0:Y:S02]  /*ca80*/  LDC R4, c[0x0][0x3a0] ;  /* 0x0000e800ff047b82 */ /* 0x001e240000000800 */
[----:B------:R-:W-:Y:S04]  /*ca90*/  STL.S16 [R1+0x1ac], R159 ;  /* 0x0001ac9f01007387 */ /* 0x000fe80000100600 */
        /* <DEDUP_REMOVED lines=10> */
[----:B------:R-:W-:Y:S01]  /*cb40*/  STL.S16 [R1+0x420], R133 ;  /* 0x0004208501007387 */ /* 0x000fe20000100600 */
[----:B------:R-:W-:-:S03]  /*cb50*/  PRMT R2, RZ, 0x7610, R2 ;  /* 0x00007610ff027816 */ /* 0x000fc60000000002 */
        /* <DEDUP_REMOVED lines=8> */
[----:B------:R-:W-:Y:S04]  /*cbe0*/  STL.64 [R1+0x840], R2 ;  /* 0x0008400201007387 */ /* 0x000fe80000100a00 */
        /* <DEDUP_REMOVED lines=8> */
[----:B------:R1:W-:Y:S04]  /*cc70*/  STL.S16 [R1+0x3e4], R9 ;  /* 0x0003e40901007387 */ /* 0x0003e80000100600 */
[----:B-1----:R-:W2:Y:S04]  /*cc80*/  LDL.LU R9, [R1+0x570] ;  /* 0x0005700001097983 */ /* 0x002ea80000300800 */
[----:B------:R-:W-:Y:S04]  /*cc90*/  STL.S16 [R1+0x3e0], R77 ;  /* 0x0003e04d01007387 */ /* 0x000fe80000100600 */
[----:B------:R1:W-:Y:S01]  /*cca0*/  STL.S16 [R1+0x3dc], R11 ;  /* 0x0003dc0b01007387 */ /* 0x0003e20000100600 */
[----:B------:R-:W-:-:S03]  /*ccb0*/  PRMT R2, RZ, 0x7610, R2 ;  /* 0x00007610ff027816 */ /* 0x000fc60000000002 */
[----:B-1----:R-:W3:Y:S04]  /*ccc0*/  LDL.LU R11, [R1+0x574] ;  /* 0x00057400010b7983 */ /* 0x002ee80000300800 */
[----:B------:R-:W-:Y:S04]  /*ccd0*/  STL.S16 [R1+0x3d8], R75 ;  /* 0x0003d84b01007387 */ /* 0x000fe80000100600 */
[----:B------:R1:W-:Y:S01]  /*cce0*/  STL.S16 [R1+0x3d4], R29 ;  /* 0x0003d41d01007387 */ /* 0x0003e20000100600 */
[----:B------:R-:W-:Y:S02]  /*ccf0*/  PRMT R163, RZ, 0x7610, R163 ;  /* 0x00007610ffa37816 */ /* 0x000fe400000000a3 */
[----:B------:R-:W-:Y:S01]  /*cd00*/  PRMT R162, RZ, 0x7610, R162 ;  /* 0x00007610ffa27816 */ /* 0x000fe200000000a2 */
[----:B-1----:R-:W4:Y:S04]  /*cd10*/  LDL.LU R29, [R1+0x578] ;  /* 0x00057800011d7983 */ /* 0x002f280000300800 */
[----:B------:R-:W-:Y:S04]  /*cd20*/  STL.S16 [R1+0x3d0], R73 ;  /* 0x0003d04901007387 */ /* 0x000fe80000100600 */
[----:B------:R-:W-:Y:S04]  /*cd30*/  STL.S16 [R1+0x3cc], R71 ;  /* 0x0003cc4701007387 */ /* 0x000fe80000100600 */
[----:B------:R1:W-:Y:S01]  /*cd40*/  STL.S16 [R1+0x3c8], R21 ;  /* 0x0003c81501007387 */ /* 0x0003e20000100600 */
[----:B------:R-:W-:-:S03]  /*cd50*/  PRMT R3, RZ, 0x7610, R3 ;  /* 0x00007610ff037816 */ /* 0x000fc60000000003 */
[----:B-1----:R-:W4:Y:S04]  /*cd60*/  LDL.LU R21, [R1+0x57c] ;  /* 0x00057c0001157983 */ /* 0x002f280000300800 */
[----:B------:R-:W-:Y:S04]  /*cd70*/  STL.S16 [R1+0x3c4], R69 ;  /* 0x0003c44501007387 */ /* 0x000fe80000100600 */
[----:B------:R-:W-:Y:S04]  /*cd80*/  STL.S16 [R1+0x3c0], R59 ;  /* 0x0003c03b01007387 */ /* 0x000fe80000100600 */
[----:B------:R-:W-:Y:S04]  /*cd90*/  STL.S16 [R1+0x3bc], R57 ;  /* 0x0003bc3901007387 */ /* 0x000fe80000100600 */
[----:B------:R1:W-:Y:S04]  /*cda0*/  STL.S16 [R1+0x3b8], R2 ;  /* 0x0003b80201007387 */ /* 0x0003e80000100600 */
[----:B-1----:R-:W4:Y:S04]  /*cdb0*/  LDL.LU R2, [R1+0x580] ;  /* 0x0005800001027983 */ /* 0x002f280000300800 */
[----:B------:R-:W-:Y:S04]  /*cdc0*/  STL.S16 [R1+0x3b4], R53 ;  /* 0x0003b43501007387 */ /* 0x000fe80000100600 */
[----:B------:R-:W-:Y:S04]  /*cdd0*/  STL.S16 [R1+0x3b0], R51 ;  /* 0x0003b03301007387 */ /* 0x000fe80000100600 */
[----:B------:R-:W-:Y:S04]  /*cde0*/  STL.64 [R1+0x880], R162 ;  /* 0x000880a201007387 */ /* 0x000fe80000100a00 */
[----:B------:R1:W-:Y:S01]  /*cdf0*/  STL.S16 [R1+0x274], R3 ;  /* 0x0002740301007387 */ /* 0x0003e20000100600 */
[----:B-----5:R-:W-:-:S03]  /*ce00*/  IMAD.MOV.U32 R85, RZ, RZ, R84 ;  /* 0x000000ffff557224 */ /* 0x020fc600078e0054 */
[----:B-1----:R-:W4:Y:S04]  /*ce10*/  LDL.LU R3, [R1+0x584] ;  /* 0x0005840001037983 */ /* 0x002f280000300800 */
[----:B------:R-:W-:Y:S04]  /*ce20*/  STL.S16 [R1+0x3ac], R49 ;  /* 0x0003ac3101007387 */ /* 0x000fe80000100600 */
[----:B------:R-:W-:Y:S04]  /*ce30*/  STL.S16 [R1+0x3a8], R35 ;  /* 0x0003a82301007387 */ /* 0x000fe80000100600 */
[----:B------:R1:W-:Y:S04]  /*ce40*/  STL.S16 [R1+0x3a4], R17 ;  /* 0x0003a41101007387 */ /* 0x0003e80000100600 */
[----:B-1----:R-:W4:Y:S04]  /*ce50*/  LDL.LU R17, [R1+0x588] ;  /* 0x0005880001117983 */ /* 0x002f280000300800 */
[----:B------:R-:W-:Y:S04]  /*ce60*/  STL.S16 [R1+0x3a0], R33 ;  /* 0x0003a02101007387 */ /* 0x000fe80000100600 */
[----:B------:R1:W-:Y:S04]  /*ce70*/  STL.S16 [R1+0x278], R19 ;  /* 0x0002781301007387 */ /* 0x0003e80000100600 */
[----:B-1----:R-:W4:Y:S04]  /*ce80*/  LDL.LU R19, [R1+0x58c] ;  /* 0x00058c0001137983 */ /* 0x002f280000300800 */
[----:B------:R1:W-:Y:S04]  /*ce90*/  STL.S16 [R1+0x280], R31 ;  /* 0x0002801f01007387 */ /* 0x0003e80000100600 */
[----:B------:R-:W-:Y:S04]  /*cea0*/  STL [R1+0x660], R164 ;  /* 0x000660a401007387 */ /* 0x000fe80000100800 */
[----:B------:R-:W-:Y:S01]  /*ceb0*/  STL [R1+0x7f0], R164 ;  /* 0x0007f0a401007387 */ /* 0x000fe20000100800 */
[----:B--2---:R-:W-:-:S03]  /*cec0*/  IMAD.MOV.U32 R84, RZ, RZ, R9 ;  /* 0x000000ffff547224 */ /* 0x004fc600078e0009 */
[----:B------:R-:W2:Y:S01]  /*ced0*/  LDL.LU R9, [R1+0x590] ;  /* 0x0005900001097983 */ /* 0x000ea20000300800 */
[----:B------:R-:W-:Y:S02]  /*cee0*/  IMAD.MOV.U32 R87, RZ, RZ, R86 ;  /* 0x000000ffff577224 */ /* 0x000fe400078e0056 */
[----:B------:R-:W-:Y:S01]  /*cef0*/  IMAD.MOV.U32 R105, RZ, RZ, R104 ;  /* 0x000000ffff697224 */ /* 0x000fe200078e0068 */
[----:B------:R-:W-:Y:S01]  /*cf00*/  STL.64 [R1+0x848], R84 ;  /* 0x0008485401007387 */ /* 0x000fe20000100a00 */
[----:B---3--:R-:W-:-:S03]  /*cf10*/  IMAD.MOV.U32 R86, RZ, RZ, R11 ;  /* 0x000000ffff567224 */ /* 0x008fc600078e000b */
[----:B------:R-:W3:Y:S04]  /*cf20*/  LDL.LU R11, [R1+0x594] ;  /* 0x00059400010b7983 */ /* 0x000ee80000300800 */
[----:B------:R-:W-:Y:S01]  /*cf30*/  STL.64 [R1+0x850], R86 ;  /* 0x0008505601007387 */ /* 0x000fe20000100a00 */
[----:B------:R-:W-:Y:S02]  /*cf40*/  IMAD.MOV.U32 R107, RZ, RZ, R106 ;  /* 0x000000ffff6b7224 */ /* 0x000fe400078e006a */
[----:B----4-:R-:W-:Y:S02]  /*cf50*/  IMAD.MOV.U32 R104, RZ, RZ, R29 ;  /* 0x000000ffff687224 */ /* 0x010fe400078e001d */
[----:B------:R-:W4:Y:S04]  /*cf60*/  LDL.LU R29, [R1+0x598] ;  /* 0x00059800011d7983 */ /* 0x000f280000300800 */
[----:B-1----:R-:W4:Y:S01]  /*cf70*/  LDL.LU R31, [R1+0x59c] ;  /* 0x00059c00011f7983 */ /* 0x002f220000300800 */
[----:B------:R-:W-:-:S03]  /*cf80*/  IMAD.MOV.U32 R125, RZ, RZ, R124 ;  /* 0x000000ffff7d7224 */ /* 0x000fc600078e007c */
[----:B------:R-:W-:Y:S04]  /*cf90*/  STL.64 [R1+0x858], R104 ;  /* 0x0008586801007387 */ /* 0x000fe80000100a00 */
[----:B------:R-:W4:Y:S04]  /*cfa0*/  LDL.LU R49, [R1+0x5a0] ;  /* 0x0005a00001317983 */ /* 0x000f280000300800 */
[----:B------:R-:W4:Y:S01]  /*cfb0*/  LDL.LU R51, [R1+0x5a4] ;  /* 0x0005a40001337983 */ /* 0x000f220000300800 */
[----:B------:R-:W-:-:S03]  /*cfc0*/  IMAD.MOV.U32 R106, RZ, RZ, R21 ;  /* 0x000000ffff6a7224 */ /* 0x000fc600078e0015 */
[----:B------:R-:W4:Y:S01]  /*cfd0*/  LDL.LU R69, [R1+0x5a8] ;  /* 0x0005a80001457983 */ /* 0x000f220000300800 */
[----:B------:R-:W-:-:S03]  /*cfe0*/  IMAD.MOV.U32 R127, RZ, RZ, R126 ;  /* 0x000000ffff7f7224 */ /* 0x000fc600078e007e */
[----:B------:R-:W4:Y:S04]  /*cff0*/  LDL.LU R59, [R1+0x5ac] ;  /* 0x0005ac00013b7983 */ /* 0x000f280000300800 */
[----:B------:R-:W4:Y:S01]  /*d000*/  LDL.LU R57, [R1+0x5b0] ;  /* 0x0005b00001397983 */ /* 0x000f220000300800 */
[----:B------:R-:W-:-:S03]  /*d010*/  IMAD.MOV.U32 R143, RZ, RZ, R142 ;  /* 0x000000ffff8f7224 */ /* 0x000fc600078e008e */
[----:B------:R-:W-:Y:S04]  /*d020*/  STL.64 [R1+0x868], R106 ;  /* 0x0008686a01007387 */ /* 0x000fe80000100a00 */
[----:B------:R-:W4:Y:S01]  /*d030*/  LDL.LU R53, [R1+0x5b4] ;  /* 0x0005b40001357983 */ /* 0x000f220000300800 */
[----:B------:R-:W-:-:S03]  /*d040*/  IMAD.MOV.U32 R124, RZ, RZ, R2 ;  /* 0x000000ffff7c7224 */ /* 0x000fc600078e0002 */
[----:B------:R-:W4:Y:S04]  /*d050*/  LDL.LU R2, [R1+0x5b8] ;  /* 0x0005b80001027983 */ /* 0x000f280000300800 */
[----:B------:R-:W-:Y:S01]  /*d060*/  STL.64 [R1+0x870], R124 ;  /* 0x0008707c01007387 */ /* 0x000fe20000100a00 */
[----:B------:R-:W-:Y:S02]  /*d070*/  IMAD.MOV.U32 R145, RZ, RZ, R144 ;  /* 0x000000ffff917224 */ /* 0x000fe400078e0090 */
[----:B------:R-:W-:Y:S02]  /*d080*/  IMAD.MOV.U32 R126, RZ, RZ, R3 ;  /* 0x000000ffff7e7224 */ /* 0x000fe400078e0003 */
[----:B------:R-:W4:Y:S04]  /*d090*/  LDL.LU R3, [R1+0x5bc] ;  /* 0x0005bc0001037983 */ /* 0x000f280000300800 */
[----:B------:R-:W4:Y:S04]  /*d0a0*/  LDL.LU R35, [R1+0x5c0] ;  /* 0x0005c00001237983 */ /* 0x000f280000300800 */
[----:B------:R-:W-:Y:S01]  /*d0b0*/  STL.64 [R1+0x878], R126 ;  /* 0x0008787e01007387 */ /* 0x000fe20000100a00 */
[----:B------:R-:W-:-:S03]  /*d0c0*/  IMAD.MOV.U32 R142, RZ, RZ, R17 ;  /* 0x000000ffff8e7224 */ /* 0x000fc600078e0011 */
[----:B------:R-:W4:Y:S04]  /*d0d0*/  LDL.LU R17, [R1+0x5c4] ;  /* 0x0005c40001117983 */ /* 0x000f280000300800 */
[----:B------:R-:W4:Y:S04]  /*d0e0*/  LDL.LU R33, [R1+0x5c8] ;  /* 0x0005c80001217983 */ /* 0x000f280000300800 */
[----:B------:R-:W-:Y:S04]  /*d0f0*/  STL.64 [R1+0x888], R142 ;  /* 0x0008888e01007387 */ /* 0x000fe80000100a00 */
[----:B------:R-:W4:Y:S01]  /*d100*/  LDL.LU R21, [R1+0x5cc] ;  /* 0x0005cc0001157983 */ /* 0x000f220000300800 */
[----:B------:R-:W-:-:S03]  /*d110*/  IMAD.MOV.U32 R144, RZ, RZ, R19 ;  /* 0x000000ffff907224 */ /* 0x000fc600078e0013 */
[----:B------:R-:W4:Y:S04]  /*d120*/  LDL.LU R19, [R1+0x5d8] ;  /* 0x0005d80001137983 */ /* 0x000f280000300800 */
[----:B------:R-:W-:Y:S01]  /*d130*/  STL.64 [R1+0x890], R144 ;  /* 0x0008909001007387 */ /* 0x000fe20000100a00 */
[----:B--2---:R-:W-:-:S04]  /*d140*/  LOP3.LUT R9, R9, R8, RZ, 0x3c, !PT ;  /* 0x0000000809097212 */ /* 0x004fc800078e3cff */
[----:B------:R-:W-:-:S04]  /*d150*/  LOP3.LUT R8, R9, R8, RZ, 0x3c, !PT ;  /* 0x0000000809087212 */ /* 0x000fc800078e3cff */
[----:B------:R-:W-:-:S05]  /*d160*/  LOP3.LUT R9, R9, R8, RZ, 0x3c, !PT ;  /* 0x0000000809097212 */ /* 0x000fca00078e3cff */
[----:B------:R1:W-:Y:S04]  /*d170*/  STL.64 [R1+0x898], R8 ;  /* 0x0008980801007387 */ /* 0x0003e80000100a00 */
[----:B-1----:R-:W2:Y:S01]  /*d180*/  LDL.LU R8, [R1+0x5dc] ;  /* 0x0005dc0001087983 */ /* 0x002ea20000300800 */
[----:B---3--:R-:W-:-:S04]  /*d190*/  LOP3.LUT R11, R11, R10, RZ, 0x3c, !PT ;  /* 0x0000000a0b0b7212 */ /* 0x008fc800078e3cff */
[----:B------:R-:W-:Y:S02]  /*d1a0*/  LOP3.LUT R10, R11, R10, RZ, 0x3c, !PT ;  /* 0x0000000a0b0a7212 */ /* 0x000fe400078e3cff */
[----:B----4-:R-:W-:Y:S02]  /*d1b0*/  LOP3.LUT R29, R29, R28, RZ, 0x3c, !PT ;  /* 0x0000001c1d1d7212 */ /* 0x010fe400078e3cff */
[----:B------:R-:W-:Y:S02]  /*d1c0*/  LOP3.LUT R31, R31, R30, RZ, 0x3c, !PT ;  /* 0x0000001e1f1f7212 */ /* 0x000fe400078e3cff */
[----:B------:R-:W-:Y:S02]  /*d1d0*/  LOP3.LUT R28, R29, R28, RZ, 0x3c, !PT ;  /* 0x0000001c1d1c7212 */ /* 0x000fe400078e3cff */
[----:B------:R-:W-:Y:S02]  /*d1e0*/  LOP3.LUT R30, R31, R30, RZ, 0x3c, !PT ;  /* 0x0000001e1f1e7212 */ /* 0x000fe400078e3cff */
[----:B------:R-:W-:-:S02]  /*d1f0*/  LOP3.LUT R11, R11, R10, RZ, 0x3c, !PT ;  /* 0x0000000a0b0b7212 */ /* 0x000fc400078e3cff */
[----:B------:R-:W-:Y:S02]  /*d200*/  LOP3.LUT R29, R29, R28, RZ, 0x3c, !PT ;  /* 0x0000001c1d1d7212 */ /* 0x000fe400078e3cff */
[----:B------:R-:W-:Y:S01]  /*d210*/  LOP3.LUT R31, R31, R30, RZ, 0x3c, !PT ;  /* 0x0000001e1f1f7212 */ /* 0x000fe200078e3cff */
[----:B------:R-:W-:Y:S01]  /*d220*/  STL.64 [R1+0x8a0], R10 ;  /* 0x0008a00a01007387 */ /* 0x000fe20000100a00 */
[----:B------:R-:W-:-:S03]  /*d230*/  IMAD.MOV.U32 R109, RZ, RZ, R108 ;  /* 0x000000ffff6d7224 */ /* 0x000fc600078e006c */
[----:B------:R-:W-:Y:S01]  /*d240*/  STL.64 [R1+0x8b0], R28 ;  /* 0x0008b01c01007387 */ /* 0x000fe20000100a00 */
[----:B------:R-:W-:-:S03]  /*d250*/  IMAD.MOV.U32 R111, RZ, RZ, R110 ;  /* 0x000000ffff6f7224 */ /* 0x000fc600078e006e */
[----:B------:R1:W-:Y:S01]  /*d260*/  STL.64 [R1+0x8c0], R30 ;  /* 0x0008c01e01007387 */ /* 0x0003e20000100a00 */
[----:B------:R-:W-:Y:S02]  /*d270*/  IMAD.MOV.U32 R131, RZ, RZ, R130 ;  /* 0x000000ffff837224 */ /* 0x000fe400078e0082 */
[----:B------:R-:W-:Y:S01]  /*d280*/  IMAD.MOV.U32 R149, RZ, RZ, R148 ;  /* 0x000000ffff957224 */ /* 0x000fe200078e0094 */
[----:B-1----:R-:W3:Y:S04]  /*d290*/  LDL.LU R31, [R1+0x558] ;  /* 0x00055800011f7983 */ /* 0x002ee80000300800 */
[----:B------:R-:W4:Y:S04]  /*d2a0*/  LDL.LU R30, [R1+0x560] ;  /* 0x00056000011e7983 */ /* 0x000f280000300800 */
[----:B------:R-:W4:Y:S01]  /*d2b0*/  LDL.LU R29, [R1+0x564] ;  /* 0x00056400011d7983 */ /* 0x000f220000300800 */
[----:B------:R-:W-:-:S03]  /*d2c0*/  IMAD.MOV.U32 R108, RZ, RZ, R2 ;  /* 0x000000ffff6c7224 */ /* 0x000fc600078e0002 */
[----:B------:R-:W4:Y:S01]  /*d2d0*/  LDL.LU R2, [R1+0x550] ;  /* 0x0005500001027983 */ /* 0x000f220000300800 */
[----:B------:R-:W-:Y:S02]  /*d2e0*/  IMAD.MOV.U32 R89, RZ, RZ, R88 ;  /* 0x000000ffff597224 */ /* 0x000fe400078e0058 */
[----:B------:R-:W-:Y:S02]  /*d2f0*/  IMAD.MOV.U32 R71, RZ, RZ, R70 ;  /* 0x000000ffff477224 */ /* 0x000fe400078e0046 */
[----:B------:R-:W-:Y:S02]  /*d300*/  IMAD.MOV.U32 R88, RZ, RZ, R57 ;  /* 0x000000ffff587224 */ /* 0x000fe400078e0039 */
[----:B------:R-:W-:Y:S02]  /*d310*/  IMAD.MOV.U32 R70, RZ, RZ, R59 ;  /* 0x000000ffff467224 */ /* 0x000fe400078e003b */
[----:B------:R-:W-:Y:S02]  /*d320*/  IMAD.MOV.U32 R129, RZ, RZ, R128 ;  /* 0x000000ffff817224 */ /* 0x000fe400078e0080 */
[----:B------:R-:W-:-:S02]  /*d330*/  IMAD.MOV.U32 R110, RZ, RZ, R3 ;  /* 0x000000ffff6e7224 */ /* 0x000fc400078e0003 */
[----:B------:R-:W4:Y:S04]  /*d340*/  LDL.LU R3, [R1+0x554] ;  /* 0x0005540001037983 */ /* 0x000f280000300800 */
[----:B------:R-:W4:Y:S01]  /*d350*/  LDL.LU R28, [R1+0x52c] ;  /* 0x00052c00011c7983 */ /* 0x000f220000300800 */
[----:B------:R-:W-:Y:S02]  /*d360*/  IMAD.MOV.U32 R128, RZ, RZ, R35 ;  /* 0x000000ffff807224 */ /* 0x000fe400078e0023 */
[----:B------:R-:W-:Y:S02]  /*d370*/  IMAD.MOV.U32 R35, RZ, RZ, R34 ;  /* 0x000000ffff237224 */ /* 0x000fe400078e0022 */
[----:B------:R-:W-:Y:S02]  /*d380*/  IMAD.MOV.U32 R130, RZ, RZ, R17 ;  /* 0x000000ffff827224 */ /* 0x000fe400078e0011 */
[----:B------:R-:W4:Y:S04]  /*d390*/  LDL.LU R17, [R1+0x534] ;  /* 0x0005340001117983 */ /* 0x000f280000300800 */
[----:B------:R-:W4:Y:S04]  /*d3a0*/  LDL.LU R10, [R1+0x538] ;  /* 0x00053800010a7983 */ /* 0x000f280000300800 */
[----:B------:R-:W4:Y:S01]  /*d3b0*/  LDL.LU R11, [R1+0x51c] ;  /* 0x00051c00010b7983 */ /* 0x000f220000300800 */
[----:B------:R-:W-:-:S03]  /*d3c0*/  IMAD.MOV.U32 R148, RZ, RZ, R21 ;  /* 0x000000ffff947224 */ /* 0x000fc600078e0015 */
[----:B------:R-:W4:Y:S04]  /*d3d0*/  LDL.LU R21, [R1+0x520] ;  /* 0x0005200001157983 */ /* 0x000f280000300800 */
[----:B------:R-:W4:Y:S04]  /*d3e0*/  LDL.LU R57, [R1+0x500] ;  /* 0x0005000001397983 */ /* 0x000f280000300800 */
[----:B------:R-:W4:Y:S04]  /*d3f0*/  LDL.LU R59, [R1+0x504] ;  /* 0x00050400013b7983 */ /* 0x000f280000300800 */
[----:B------:R-:W4:Y:S04]  /*d400*/  LDL.LU R9, [R1+0x508] ;  /* 0x0005080001097983 */ /* 0x000f280000300800 */
[----:B------:R-:W4:Y:S01]  /*d410*/  LDL.LU R97, [R1+0x4f0] ;  /* 0x0004f00001617983 */ /* 0x000f220000300800 */
[----:B--2---:R-:W-:-:S03]  /*d420*/  IMAD.MOV.U32 R34, RZ, RZ, R8 ;  /* 0x000000ffff227224 */ /* 0x004fc600078e0008 */
[----:B------:R-:W2:Y:S01]  /*d430*/  LDL.LU R8, [R1+0x4f4] ;  /* 0x0004f40001087983 */ /* 0x000ea20000300800 */
[----:B------:R-:W-:Y:S02]  /*d440*/  IMAD.MOV.U32 R147, RZ, RZ, R146 ;  /* 0x000000ffff937224 */ /* 0x000fe400078e0092 */
[----:B------:R-:W-:Y:S01]  /*d450*/  IMAD.MOV.U32 R146, RZ, RZ, R33 ;  /* 0x000000ffff927224 */ /* 0x000fe200078e0021 */
[----:B------:R-:W2:Y:S01]  /*d460*/  LDL.LU R105, [R1+0x258] ;  /* 0x0002580001697983 */ /* 0x000ea20000300800 */
[----:B------:R-:W-:-:S03]  /*d470*/  IMAD.MOV.U32 R33, RZ, RZ, R32 ;  /* 0x000000ffff217224 */ /* 0x000fc600078e0020 */
[----:B------:R-:W2:Y:S01]  /*d480*/  LDL.LU R104, [R1+0x25c] ;  /* 0x00025c0001687983 */ /* 0x000ea20000300800 */
[----:B------:R-:W-:-:S03]  /*d490*/  IMAD.MOV.U32 R32, RZ, RZ, R19 ;  /* 0x000000ffff207224 */ /* 0x000fc600078e0013 */
[----:B------:R-:W2:Y:S01]  /*d4a0*/  LDL.LU R87, [R1+0x260] ;  /* 0x0002600001577983 */ /* 0x000ea20000300800 */
[----:B------:R-:W-:-:S03]  /*d4b0*/  IMAD.MOV.U32 R91, RZ, RZ, R90 ;  /* 0x000000ffff5b7224 */ /* 0x000fc600078e005a */
        /* <DEDUP_REMOVED lines=8> */
[----:B------:R-:W-:Y:S02]  /*d540*/  IMAD.MOV.U32 R115, RZ, RZ, R114 ;  /* 0x000000ffff737224 */ /* 0x000fe400078e0072 */
[----:B------:R-:W-:Y:S02]  /*d550*/  IMAD.MOV.U32 R133, RZ, RZ, R132 ;  /* 0x000000ffff857224 */ /* 0x000fe400078e0084 */
[----:B------:R-:W-:Y:S02]  /*d560*/  IMAD.MOV.U32 R75, RZ, RZ, R74 ;  /* 0x000000ffff4b7224 */ /* 0x000fe400078e004a */
[----:B------:R-:W-:Y:S02]  /*d570*/  IMAD.MOV.U32 R151, RZ, RZ, R150 ;  /* 0x000000ffff977224 */ /* 0x000fe400078e0096 */
[----:B------:R-:W-:Y:S02]  /*d580*/  IMAD.MOV.U32 R153, RZ, RZ, R152 ;  /* 0x000000ffff997224 */ /* 0x000fe400078e0098 */
[----:B---3--:R-:W-:-:S02]  /*d590*/  IMAD.MOV.U32 R52, RZ, RZ, R31 ;  /* 0x000000ffff347224 */ /* 0x008fc400078e001f */
[----:B----4-:R-:W-:Y:S02]  /*d5a0*/  IMAD.MOV.U32 R72, RZ, RZ, R30 ;  /* 0x000000ffff487224 */ /* 0x010fe400078e001e */
[----:B------:R-:W3:Y:S04]  /*d5b0*/  LDL.LU R30, [R1+0x1e8] ;  /* 0x0001e800011e7983 */ /* 0x000ee80000300800 */
[----:B------:R-:W4:Y:S01]  /*d5c0*/  LDL.LU R31, [R1+0x10] ;  /* 0x00001000011f7983 */ /* 0x000f220000300800 */
[----:B------:R-:W-:Y:S02]  /*d5d0*/  IMAD.MOV.U32 R74, RZ, RZ, R29 ;  /* 0x000000ffff4a7224 */ /* 0x000fe400078e001d */
[----:B------:R-:W-:Y:S02]  /*d5e0*/  IMAD.MOV.U32 R112, RZ, RZ, R2 ;  /* 0x000000ffff707224 */ /* 0x000fe400078e0002 */
[----:B------:R-:W4:Y:S01]  /*d5f0*/  LDL.LU R2, [R1+0x3c] ;  /* 0x00003c0001027983 */ /* 0x000f220000300800 */
[----:B------:R-:W-:-:S02]  /*d600*/  IMAD.MOV.U32 R77, RZ, RZ, R76 ;  /* 0x000000ffff4d7224 */ /* 0x000fc400078e004c */
[----:B------:R-:W-:Y:S02]  /*d610*/  IMAD.MOV.U32 R99, RZ, RZ, R98 ;  /* 0x000000ffff637224 */ /* 0x000fe400078e0062 */
[----:B------:R-:W-:Y:S02]  /*d620*/  IMAD.MOV.U32 R114, RZ, RZ, R3 ;  /* 0x000000ffff727224 */ /* 0x000fe400078e0003 */
[----:B------:R-:W4:Y:S01]  /*d630*/  LDL.LU R3, [R1+0x1c] ;  /* 0x00001c0001037983 */ /* 0x000f220000300800 */
[----:B------:R-:W-:-:S03]  /*d640*/  IMAD.MOV.U32 R132, RZ, RZ, R28 ;  /* 0x000000ffff847224 */ /* 0x000fc600078e001c */
[----:B------:R-:W4:Y:S04]  /*d650*/  LDL.LU R28, [R1+0x40] ;  /* 0x00004000011c7983 */ /* 0x000f280000300800 */
[----:B------:R-:W4:Y:S01]  /*d660*/  LDL.LU R29, [R1+0x20] ;  /* 0x00002000011d7983 */ /* 0x000f220000300800 */
[----:B------:R-:W-:Y:S02]  /*d670*/  IMAD.MOV.U32 R150, RZ, RZ, R17 ;  /* 0x000000ffff967224 */ /* 0x000fe400078e0011 */
[----:B------:R-:W-:Y:S02]  /*d680*/  IMAD.MOV.U32 R17, RZ, RZ, R16 ;  /* 0x000000ffff117224 */ /* 0x000fe400078e0010 */
[----:B------:R-:W-:Y:S02]  /*d690*/  IMAD.MOV.U32 R152, RZ, RZ, R10 ;  /* 0x000000ffff987224 */ /* 0x000fe400078e000a */
[----:B------:R-:W4:Y:S01]  /*d6a0*/  LDL.LU R10, [R1+0x44] ;  /* 0x00004400010a7983 */ /* 0x000f220000300800 */
[----:B------:R-:W-:-:S03]  /*d6b0*/  IMAD.MOV.U32 R16, RZ, RZ, R11 ;  /* 0x000000ffff107224 */ /* 0x000fc600078e000b */
[----:B------:R-:W4:Y:S01]  /*d6c0*/  LDL.LU R11, [R1+0x24] ;  /* 0x00002400010b7983 */ /* 0x000f220000300800 */
[----:B------:R-:W-:-:S03]  /*d6d0*/  IMAD.MOV.U32 R76, RZ, RZ, R9 ;  /* 0x000000ffff4c7224 */ /* 0x000fc600078e0009 */
[----:B------:R-:W4:Y:S01]  /*d6e0*/  LDL.LU R9, [R1+0x34] ;  /* 0x0000340001097983 */ /* 0x000f220000300800 */
[----:B--2---:R-:W-:-:S03]  /*d6f0*/  IMAD.MOV.U32 R98, RZ, RZ, R8 ;  /* 0x000000ffff627224 */ /* 0x004fc600078e0008 */
[----:B------:R-:W2:Y:S01]  /*d700*/  LDL.LU R8, [R1+0x38] ;  /* 0x0000380001087983 */ /* 0x000ea20000300800 */
[----:B------:R-:W-:Y:S02]  /*d710*/  IMAD.MOV.U32 R137, RZ, RZ, R136 ;  /* 0x000000ffff897224 */ /* 0x000fe400078e0088 */
        /* <DEDUP_REMOVED lines=9> */
[----:B------:R-:W-:-:S03]  /*d7b0*/  IMAD.MOV.U32 R145, RZ, RZ, R103 ;  /* 0x000000ffff917224 */ /* 0x000fc600078e0067 */
[----:B------:R-:W-:Y:S01]  /*d7c0*/  STL.64 [R1+0x8], R104 ;  /* 0x0000086801007387 */ /* 0x000fe20000100a00 */
[----:B------:R-:W-:Y:S02]  /*d7d0*/  IMAD.MOV.U32 R124, RZ, RZ, R123 ;  /* 0x000000ffff7c7224 */ /* 0x000fe400078e007b */
[----:B------:R-:W-:Y:S02]  /*d7e0*/  IMAD.MOV.U32 R125, RZ, RZ, R117 ;  /* 0x000000ffff7d7224 */ /* 0x000fe400078e0075 */
[----:B------:R-:W-:Y:S02]  /*d7f0*/  IMAD.MOV.U32 R126, RZ, RZ, R134 ;  /* 0x000000ffff7e7224 */ /* 0x000fe400078e0086 */
[----:B------:R-:W-:Y:S02]  /*d800*/  IMAD.MOV.U32 R127, RZ, RZ, R118 ;  /* 0x000000ffff7f7224 */ /* 0x000fe400078e0076 */
[----:B---3--:R-:W-:Y:S02]  /*d810*/  IMAD.MOV.U32 R106, RZ, RZ, R30 ;  /* 0x000000ffff6a7224 */ /* 0x008fe400078e001e */
[----:B----4-:R-:W-:-:S05]  /*d820*/  IMAD.MOV.U32 R107, RZ, RZ, R31 ;  /* 0x000000ffff6b7224 */ /* 0x010fca00078e001f */
[----:B------:R-:W-:Y:S01]  /*d830*/  STL.64 [R1+0x10], R106 ;  /* 0x0000106a01007387 */ /* 0x000fe20000100a00 */
[----:B------:R-:W-:Y:S02]  /*d840*/  IMAD.MOV.U32 R162, RZ, RZ, R135 ;  /* 0x000000ffffa27224 */ /* 0x000fe400078e0087 */
[----:B------:R-:W-:Y:S02]  /*d850*/  IMAD.MOV.U32 R163, RZ, RZ, R119 ;  /* 0x000000ffffa37224 */ /* 0x000fe400078e0077 */
[----:B------:R-:W-:Y:S02]  /*d860*/  IMAD.MOV.U32 R142, RZ, RZ, R140 ;  /* 0x000000ffff8e7224 */ /* 0x000fe400078e008c */
[----:B------:R-:W-:Y:S02]  /*d870*/  IMAD.MOV.U32 R143, RZ, RZ, R120 ;  /* 0x000000ffff8f7224 */ /* 0x000fe400078e0078 */
[----:B0-----:R-:W-:Y:S02]  /*d880*/  IMAD R4, R164, -0x40, R4 ;  /* 0xffffffc0a4047824 */ /* 0x001fe400078e0204 */
[----:B------:R-:W-:-:S02]  /*d890*/  IMAD.MOV.U32 R84, RZ, RZ, R28 ;  /* 0x000000ffff547224 */ /* 0x000fc400078e001c */
[----:B------:R-:W-:Y:S02]  /*d8a0*/  IMAD.MOV.U32 R85, RZ, RZ, R29 ;  /* 0x000000ffff557224 */ /* 0x000fe400078e001d */
[----:B------:R-:W-:Y:S02]  /*d8b0*/  IMAD.MOV.U32 R86, RZ, RZ, R10 ;  /* 0x000000ffff567224 */ /* 0x000fe400078e000a */
[----:B------:R-:W3:Y:S01]  /*d8c0*/  LDL.LU R10, [R1+0x4] ;  /* 0x00000400010a7983 */ /* 0x000ee20000300800 */
[----:B------:R-:W-:-:S03]  /*d8d0*/  IMAD.MOV.U32 R87, RZ, RZ, R11 ;  /* 0x000000ffff577224 */ /* 0x000fc600078e000b */
[----:B------:R-:W4:Y:S04]  /*d8e0*/  LDL.LU R28, [R1+0x18] ;  /* 0x00001800011c7983 */ /* 0x000f280000300800 */
[----:B------:R-:W-:Y:S04]  /*d8f0*/  STL.64 [R1+0x58], R2 ;  /* 0x0000580201007387 */ /* 0x000fe80000100a00 */
[----:B------:R-:W-:Y:S01]  /*d900*/  STL.64 [R1+0x60], R84 ;  /* 0x0000605401007387 */ /* 0x000fe20000100a00 */
[----:B------:R-:W-:Y:S02]  /*d910*/  IMAD.MOV.U32 R144, RZ, RZ, R9 ;  /* 0x000000ffff907224 */ /* 0x000fe400078e0009 */
[----:B------:R-:W-:Y:S01]  /*d920*/  IMAD.MOV.U32 R9, RZ, RZ, R116 ;  /* 0x000000ffff097224 */ /* 0x000fe200078e0074 */
[----:B------:R-:W-:Y:S04]  /*d930*/  STL.64 [R1+0x68], R86 ;  /* 0x0000685601007387 */ /* 0x000fe80000100a00 */
[----:B------:R-:W-:Y:S04]  /*d940*/  STL.64 [R1+0x88], R144 ;  /* 0x0000889001007387 */ /* 0x000fe80000100a00 */
[----:B--2---:R-:W-:Y:S04]  /*d950*/  STL.64 [R1+0x90], R8 ;  /* 0x0000900801007387 */ /* 0x004fe80000100a00 */
[----:B------:R-:W-:Y:S04]  /*d960*/  STL.64 [R1+0x98], R124 ;  /* 0x0000987c01007387 */ /* 0x000fe80000100a00 */
[----:B------:R-:W-:Y:S04]  /*d970*/  STL.64 [R1+0xa0], R126 ;  /* 0x0000a07e01007387 */ /* 0x000fe80000100a00 */
[----:B------:R-:W-:Y:S04]  /*d980*/  STL.64 [R1+0xa8], R162 ;  /* 0x0000a8a201007387 */ /* 0x000fe80000100a00 */
[----:B------:R-:W-:Y:S04]  /*d990*/  STL.64 [R1+0xb0], R142 ;  /* 0x0000b08e01007387 */ /* 0x000fe80000100a00 */
[----:B------:R-:W2:Y:S04]  /*d9a0*/  LDL R103, [R1+0x190] ;  /* 0x0001900001677983 */ /* 0x000ea80000100800 */
[----:B------:R-:W3:Y:S01]  /*d9b0*/  LDL R164, [R1+0x194] ;  /* 0x0001940001a47983 */ /* 0x000ee20000100800 */
[----:B------:R-:W-:Y:S01]  /*d9c0*/  ISETP.GT.AND P5, PT, R4, RZ, PT ;  /* 0x000000ff0400720c */ /* 0x000fe20003fa4270 */
[----:B------:R-:W-:-:S02]  /*d9d0*/  IMAD.MOV.U32 R161, RZ, RZ, R160 ;  /* 0x000000ffffa17224 */ /* 0x000fc400078e00a0 */
        /* <DEDUP_REMOVED lines=12> */
[----:B--2---:R-:W2:Y:S04]  /*daa0*/  @P5 LDG.E.U16 R103, desc[UR24][R160.64] ;  /* 0x00000018a0675981 */ /* 0x004ea8000c1e1500 */
[----:B---3--:R-:W3:Y:S01]  /*dab0*/  @P5 LDG.E.U16 R164, desc[UR24][R158.64] ;  /* 0x000000189ea45981 */ /* 0x008ee2000c1e1500 */
[----:B------:R-:W-:-:S03]  /*dac0*/  IMAD.MOV.U32 R116, RZ, RZ, R101 ;  /* 0x000000ffff747224 */ /* 0x000fc600078e0065 */
[----:B------:R-:W-:Y:S01]  /*dad0*/  STL.64 [R1+0xc8], R10 ;  /* 0x0000c80a01007387 */ /* 0x000fe20000100a00 */
[----:B------:R-:W-:-:S03]  /*dae0*/  IMAD.MOV.U32 R117, RZ, RZ, R5 ;  /* 0x000000ffff757224 */ /* 0x000fc600078e0005 */
[----:B----4-:R-:W-:Y:S01]  /*daf0*/  STL.64 [R1+0xd0], R28 ;  /* 0x0000d01c01007387 */ /* 0x010fe20000100a00 */
[----:B------:R-:W-:-:S03]  /*db00*/  IMAD.MOV.U32 R118, RZ, RZ, R102 ;  /* 0x000000ffff767224 */ /* 0x000fc600078e0066 */
[----:B------:R-:W-:Y:S01]  /*db10*/  STL.64 [R1+0xd8], R40 ;  /* 0x0000d82801007387 */ /* 0x000fe20000100a00 */
[----:B------:R-:W-:-:S03]  /*db20*/  IMAD.MOV.U32 R119, RZ, RZ, R6 ;  /* 0x000000ffff777224 */ /* 0x000fc600078e0006 */
[----:B------:R-:W-:Y:S01]  /*db30*/  STL.64 [R1+0xe0], R30 ;  /* 0x0000e01e01007387 */ /* 0x000fe20000100a00 */
[----:B------:R-:W-:Y:S02]  /*db40*/  IMAD.MOV.U32 R94, RZ, RZ, R47 ;  /* 0x000000ffff5e7224 */ /* 0x000fe400078e002f */
[----:B------:R-:W-:Y:S01]  /*db50*/  IMAD.MOV.U32 R95, RZ, RZ, R7 ;  /* 0x000000ffff5f7224 */ /* 0x000fe200078e0007 */
[----:B------:R-:W-:Y:S01]  /*db60*/  STL.64 [R1+0xe8], R42 ;  /* 0x0000e82a01007387 */ /* 0x000fe20000100a00 */
[----:B------:R-:W-:Y:S02]  /*db70*/  IMAD.MOV.U32 R6, RZ, RZ, R54 ;  /* 0x000000ffff067224 */ /* 0x000fe400078e0036 */
[----:B------:R-:W-:Y:S01]  /*db80*/  IMAD.MOV.U32 R7, RZ, RZ, R12 ;  /* 0x000000ffff077224 */ /* 0x000fe200078e000c */
[----:B------:R-:W-:Y:S01]  /*db90*/  STL.64 [R1+0xf0], R92 ;  /* 0x0000f05c01007387 */ /* 0x000fe20000100a00 */
[----:B------:R-:W-:-:S03]  /*dba0*/  IMAD.MOV.U32 R12, RZ, RZ, R55 ;  /* 0x000000ffff0c7224 */ /* 0x000fc600078e0037 */
[----:B------:R-:W-:Y:S01]  /*dbb0*/  STL.64 [R1+0xf8], R44 ;  /* 0x0000f82c01007387 */ /* 0x000fe20000100a00 */
[----:B------:R-:W-:Y:S02]  /*dbc0*/  IMAD.MOV.U32 R54, RZ, RZ, R60 ;  /* 0x000000ffff367224 */ /* 0x000fe400078e003c */
[----:B------:R-:W-:Y:S01]  /*dbd0*/  IMAD.MOV.U32 R55, RZ, RZ, R14 ;  /* 0x000000ffff377224 */ /* 0x000fe200078e000e */
[----:B------:R-:W-:Y:S01]  /*dbe0*/  STL.64 [R1+0x108], R116 ;  /* 0x0001087401007387 */ /* 0x000fe20000100a00 */
[----:B------:R-:W-:-:S03]  /*dbf0*/  IMAD.MOV.U32 R14, RZ, RZ, R61 ;  /* 0x000000ffff0e7224 */ /* 0x000fc600078e003d */
[----:B------:R-:W4:Y:S01]  /*dc00*/  LDL R47, [R1+0x284] ;  /* 0x00028400012f7983 */ /* 0x000f220000100800 */
[----:B------:R-:W-:Y:S02]  /*dc10*/  IMAD.MOV.U32 R60, RZ, RZ, R62 ;  /* 0x000000ffff3c7224 */ /* 0x000fe400078e003e */
[----:B------:R-:W-:Y:S01]  /*dc20*/  IMAD.MOV.U32 R61, RZ, RZ, R22 ;  /* 0x000000ffff3d7224 */ /* 0x000fe200078e0016 */
[----:B------:R-:W-:Y:S01]  /*dc30*/  STL.64 [R1+0x110], R118 ;  /* 0x0001107601007387 */ /* 0x000fe20000100a00 */
[----:B------:R-:W-:-:S03]  /*dc40*/  IMAD.MOV.U32 R22, RZ, RZ, R63 ;  /* 0x000000ffff167224 */ /* 0x000fc600078e003f */
[----:B------:R-:W-:Y:S01]  /*dc50*/  STL.64 [R1+0x118], R94 ;  /* 0x0001185e01007387 */ /* 0x000fe20000100a00 */
[----:B------:R-:W-:-:S03]  /*dc60*/  IMAD.MOV.U32 R62, RZ, RZ, R64 ;  /* 0x000000ffff3e7224 */ /* 0x000fc600078e0040 */
[----:B------:R-:W-:Y:S01]  /*dc70*/  STL.64 [R1+0x120], R6 ;  /* 0x0001200601007387 */ /* 0x000fe20000100a00 */
[----:B------:R-:W-:-:S03]  /*dc80*/  IMAD.MOV.U32 R63, RZ, RZ, R24 ;  /* 0x000000ffff3f7224 */ /* 0x000fc600078e0018 */
[----:B------:R-:W-:Y:S01]  /*dc90*/  STL.64 [R1+0x128], R12 ;  /* 0x0001280c01007387 */ /* 0x000fe20000100a00 */
[----:B------:R-:W-:-:S03]  /*dca0*/  IMAD.MOV.U32 R24, RZ, RZ, R65 ;  /* 0x000000ffff187224 */ /* 0x000fc600078e0041 */
[----:B------:R-:W-:Y:S01]  /*dcb0*/  STL.64 [R1+0x130], R54 ;  /* 0x0001303601007387 */ /* 0x000fe20000100a00 */
        /* <DEDUP_REMOVED lines=8> */
[----:B------:R-:W4:Y:S01]  /*dd40*/  LDL R83, [R1+0x4c8] ;  /* 0x0004c80001537983 */ /* 0x000f220000100800 */
[----:B------:R-:W-:-:S03]  /*dd50*/  IMAD.MOV.U32 R36, RZ, RZ, R79 ;  /* 0x000000ffff247224 */ /* 0x000fc600078e004f */
[----:B------:R-:W4:Y:S01]  /*dd60*/  LDL R5, [R1+0x4cc] ;  /* 0x0004cc0001057983 */ /* 0x000f220000100800 */
[----:B------:R-:W-:-:S03]  /*dd70*/  IMAD.MOV.U32 R78, RZ, RZ, R80 ;  /* 0x000000ffff4e7224 */ /* 0x000fc600078e0050 */
[----:B------:R-:W-:Y:S01]  /*dd80*/  STL.64 [R1+0x150], R62 ;  /* 0x0001503e01007387 */ /* 0x000fe20000100a00 */
[----:B------:R-:W-:-:S03]  /*dd90*/  IMAD.MOV.U32 R79, RZ, RZ, R38 ;  /* 0x000000ffff4f7224 */ /* 0x000fc600078e0026 */
[----:B------:R-:W-:Y:S04]  /*dda0*/  STL.64 [R1+0x158], R24 ;  /* 0x0001581801007387 */ /* 0x000fe80000100a00 */
[----:B------:R-:W-:Y:S04]  /*ddb0*/  STL.64 [R1+0x160], R64 ;  /* 0x0001604001007387 */ /* 0x000fe80000100a00 */
[----:B------:R-:W4:Y:S04]  /*ddc0*/  LDL R101, [R1+0x4d0] ;  /* 0x0004d00001657983 */ /* 0x000f280000100800 */
[----:B------:R-:W4:Y:S04]  /*ddd0*/  LDL R102, [R1+0x4d4] ;  /* 0x0004d40001667983 */ /* 0x000f280000100800 */
[----:B------:R-:W-:Y:S04]  /*dde0*/  STL.64 [R1+0x168], R26 ;  /* 0x0001681a01007387 */ /* 0x000fe80000100a00 */
[----:B------:R-:W-:Y:S04]  /*ddf0*/  STL.64 [R1+0x170], R66 ;  /* 0x0001704201007387 */ /* 0x000fe80000100a00 */
[----:B------:R-:W-:Y:S04]  /*de00*/  STL.64 [R1+0x178], R36 ;  /* 0x0001782401007387 */ /* 0x000fe80000100a00 */
[----:B------:R-:W-:Y:S04]  /*de10*/  STL.64 [R1+0x180], R78 ;  /* 0x0001804e01007387 */ /* 0x000fe80000100a00 */
[----:B------:R-:W4:Y:S04]  /*de20*/  LDL R140, [R1+0x4c4] ;  /* 0x0004c400018c7983 */ /* 0x000f280000100800 */
[----:B------:R-:W4:Y:S04]  /*de30*/  LDL R134, [R1+0x4c0] ;  /* 0x0004c00001867983 */ /* 0x000f280000100800 */
[----:B------:R-:W4:Y:S04]  /*de40*/  LDL R39, [R1+0x4bc] ;  /* 0x0004bc0001277983 */ /* 0x000f280000100800 */
[----:B------:R-:W4:Y:S04]  /*de50*/  LDL R120, [R1+0x4b8] ;  /* 0x0004b80001787983 */ /* 0x000f280000100800 */
[----:B------:R-:W4:Y:S04]  /*de60*/  LDL R135, [R1+0x4b4] ;  /* 0x0004b40001877983 */ /* 0x000f280000100800 */
[----:B------:R-:W4:Y:S04]  /*de70*/  LDL R123, [R1+0x4b0] ;  /* 0x0004b000017b7983 */ /* 0x000f280000100800 */
[----:B------:R-:W-:Y:S04]  /*de80*/  STL [R1+0x668], R160 ;  /* 0x000668a001007387 */ /* 0x000fe80000100800 */
[----:B------:R0:W-:Y:S04]  /*de90*/  STL [R1+0x7f8], R160 ;  /* 0x0007f8a001007387 */ /* 0x0001e80000100800 */
[----:B0-----:R-:W4:Y:S04]  /*dea0*/  LDL.LU R160, [R1+0x38c] ;  /* 0x00038c0001a07983 */ /* 0x001f280000300800 */
[----:B------:R-:W-:Y:S04]  /*deb0*/  STL [R1+0x664], R161 ;  /* 0x000664a101007387 */ /* 0x000fe80000100800 */
[----:B------:R0:W-:Y:S04]  /*dec0*/  STL [R1+0x7f4], R161 ;  /* 0x0007f4a101007387 */ /* 0x0001e80000100800 */
[----:B0-----:R-:W4:Y:S04]  /*ded0*/  LDL.LU R161, [R1+0x390] ;  /* 0x0003900001a17983 */ /* 0x001f280000300800 */
[----:B--2---:R0:W-:Y:S04]  /*dee0*/  @P5 STL [R1+0x190], R103 ;  /* 0x0001906701005387 */ /* 0x0041e80000100800 */
[----:B0-----:R-:W2:Y:S04]  /*def0*/  LDL R103, [R1+0x198] ;  /* 0x0001980001677983 */ /* 0x001ea80000100800 */
[----:B---3--:R0:W-:Y:S04]  /*df00*/  @P5 STL [R1+0x194], R164 ;  /* 0x000194a401005387 */ /* 0x0081e80000100800 */
[----:B0-----:R-:W3:Y:S04]  /*df10*/  LDL R164, [R1+0x19c] ;  /* 0x00019c0001a47983 */ /* 0x001ee80000100800 */
[----:B------:R-:W-:Y:S04]  /*df20*/  STL [R1+0x670], R158 ;  /* 0x0006709e01007387 */ /* 0x000fe80000100800 */
[----:B------:R0:W-:Y:S04]  /*df30*/  STL [R1+0x7fc], R158 ;  /* 0x0007fc9e01007387 */ /* 0x0001e80000100800 */
[----:B0-----:R-:W2:Y:S01]  /*df40*/  LDL.LU R158, [R1+0x388] ;  /* 0x00038800019e7983 */ /* 0x001ea20000300800 */
[----:B------:R-:W-:-:S02]  /*df50*/  ISETP.GT.AND P4, PT, R4, 0x1, PT ;  /* 0x000000010400780c */ /* 0x000fc40003f84270 */
[----:B------:R-:W-:-:S11]  /*df60*/  ISETP.GT.AND P2, PT, R4, 0x2, PT ;  /* 0x000000020400780c */ /* 0x000fd60003f44270 */
[----:B----4-:R-:W4:Y:S04]  /*df70*/  @P4 LDG.E.U16 R47, desc[UR24][R78.64] ;  /* 0x000000184e2f4981 */ /* 0x010f28000c1e1500 */
[----:B------:R-:W3:Y:S04]  /*df80*/  @P2 LDG.E.U16 R101, desc[UR24][R26.64] ;  /* 0x000000181a652981 */ /* 0x000ee8000c1e1500 */
[----:B------:R-:W3:Y:S04]  /*df90*/  @P2 LDG.E.U16 R102, desc[UR24][R66.64] ;  /* 0x0000001842662981 */ /* 0x000ee8000c1e1500 */
[----:B--2---:R-:W2:Y:S01]  /*dfa0*/  @P4 LDG.E.U16 R158, desc[UR24][R36.64] ;  /* 0x00000018249e4981 */ /* 0x004ea2000c1e1500 */
[----:B------:R-:W-:-:S02]  /*dfb0*/  ISETP.GT.AND P3, PT, R4, 0x3, PT ;  /* 0x000000030400780c */ /* 0x000fc40003f64270 */
[C---:B------:R-:W-:Y:S01]  /*dfc0*/  ISETP.GT.AND P6, PT, R4.reuse, 0x4, PT ;  /* 0x000000040400780c */ /* 0x040fe20003fc4270 */
[----:B------:R-:W-:Y:S01]  /*dfd0*/  STL [R1+0x66c], R159 ;  /* 0x00066c9f01007387 */ /* 0x000fe20000100800 */
[----:B------:R-:W-:-:S03]  /*dfe0*/  ISETP.GT.AND P5, PT, R4, 0x5, PT ;  /* 0x000000050400780c */ /* 0x000fc60003fa4270 */
[----:B------:R-:W-:Y:S06]  /*dff0*/  STL [R1+0x800], R159 ;  /* 0x0008009f01007387 */ /* 0x000fec0000100800 */
[----:B------:R-:W3:Y:S04]  /*e000*/  @P3 LDG.E.U16 R83, desc[UR24][R24.64] ;  /* 0x0000001818533981 */ /* 0x000ee8000c1e1500 */
[----:B------:R-:W3:Y:S04]  /*e010*/  @P3 LDG.E.U16 R5, desc[UR24][R64.64] ;  /* 0x0000001840053981 */ /* 0x000ee8000c1e1500 */
[----:B------:R-:W3:Y:S04]  /*e020*/  @P6 LDG.E.U16 R134, desc[UR24][R22.64] ;  /* 0x0000001816866981 */ /* 0x000ee8000c1e1500 */
[----:B------:R-:W3:Y:S04]  /*e030*/  @P6 LDG.E.U16 R140, desc[UR24][R62.64] ;  /* 0x000000183e8c6981 */ /* 0x000ee8000c1e1500 */
[----:B------:R-:W3:Y:S04]  /*e040*/  @P5 LDG.E.U16 R120, desc[UR24][R14.64] ;  /* 0x000000180e785981 */ /* 0x000ee8000c1e1500 */
[----:B------:R-:W3:Y:S04]  /*e050*/  @P5 LDG.E.U16 R39, desc[UR24][R60.64] ;  /* 0x000000183c275981 */ /* 0x000ee8000c1e1500 */
[----:B--2---:R-:W-:Y:S04]  /*e060*/  STL [R1+0x804], R158 ;  /* 0x0008049e01007387 */ /* 0x004fe80000100800 */
[----:B----4-:R-:W-:Y:S01]  /*e070*/  @P4 STL [R1+0x284], R47 ;  /* 0x0002842f01004387 */ /* 0x010fe20000100800 */
[----:B------:R-:W-:-:S03]  /*e080*/  ISETP.GT.AND P4, PT, R4, 0x6, PT ;  /* 0x000000060400780c */ /* 0x000fc60003f84270 */
[----:B---3--:R-:W-:Y:S04]  /*e090*/  @P2 STL [R1+0x4d0], R101 ;  /* 0x0004d06501002387 */ /* 0x008fe80000100800 */
[----:B------:R-:W-:Y:S01]  /*e0a0*/  @P2 STL [R1+0x4d4], R102 ;  /* 0x0004d46601002387 */ /* 0x000fe20000100800 */
[----:B------:R-:W-:-:S05]  /*e0b0*/  ISETP.GT.AND P2, PT, R4, 0x7, PT ;  /* 0x000000070400780c */ /* 0x000fca0003f44270 */
[----:B------:R-:W2:Y:S04]  /*e0c0*/  @P4 LDG.E.U16 R135, desc[UR24][R54.64] ;  /* 0x0000001836874981 */ /* 0x000ea8000c1e1500 */
[----:B------:R-:W3:Y:S04]  /*e0d0*/  @P4 LDG.E.U16 R123, desc[UR24][R12.64] ;  /* 0x000000180c7b4981 */ /* 0x000ee8000c1e1500 */
[----:B------:R-:W4:Y:S04]  /*e0e0*/  @P2 LDG.E.U16 R100, desc[UR24][R6.64] ;  /* 0x0000001806642981 */ /* 0x000f28000c1e1500 */
[----:B------:R-:W3:Y:S04]  /*e0f0*/  @P2 LDG.E.U16 R46, desc[UR24][R94.64] ;  /* 0x000000185e2e2981 */ /* 0x000ee8000c1e1500 */
[----:B------:R-:W-:Y:S04]  /*e100*/  @P3 STL [R1+0x4c8], R83 ;  /* 0x0004c85301003387 */ /* 0x000fe80000100800 */
[----:B------:R-:W-:Y:S04]  /*e110*/  @P3 STL [R1+0x4cc], R5 ;  /* 0x0004cc0501003387 */ /* 0x000fe80000100800 */
[----:B------:R0:W-:Y:S04]  /*e120*/  @P6 STL [R1+0x4c0], R134 ;  /* 0x0004c08601006387 */ /* 0x0001e80000100800 */
[----:B0-----:R-:W4:Y:S04]  /*e130*/  LDL R134, [R1+0x4a4] ;  /* 0x0004a40001867983 */ /* 0x001f280000100800 */
[----:B------:R0:W-:Y:S04]  /*e140*/  @P6 STL [R1+0x4c4], R140 ;  /* 0x0004c48c01006387 */ /* 0x0001e80000100800 */
[----:B0-----:R-:W4:Y:S04]  /*e150*/  LDL R140, [R1+0x4a0] ;  /* 0x0004a000018c7983 */ /* 0x001f280000100800 */
[----:B------:R0:W-:Y:S04]  /*e160*/  @P5 STL [R1+0x4b8], R120 ;  /* 0x0004b87801005387 */ /* 0x0001e80000100800 */
[----:B------:R-:W-:Y:S04]  /*e170*/  @P5 STL [R1+0x4bc], R39 ;  /* 0x0004bc2701005387 */ /* 0x000fe80000100800 */
[----:B0-----:R-:W4:Y:S04]  /*e180*/  LDL R120, [R1+0x490] ;  /* 0x0004900001787983 */ /* 0x001f280000100800 */
[----:B--2---:R0:W-:Y:S04]  /*e190*/  @P4 STL [R1+0x4b4], R135 ;  /* 0x0004b48701004387 */ /* 0x0041e80000100800 */
[----:B0-----:R-:W2:Y:S04]  /*e1a0*/  LDL R135, [R1+0x1a0] ;  /* 0x0001a00001877983 */ /* 0x001ea80000100800 */
[----:B---3--:R-:W-:Y:S04]  /*e1b0*/  @P4 STL [R1+0x4b0], R123 ;  /* 0x0004b07b01004387 */ /* 0x008fe80000100800 */
[----:B----4-:R0:W-:Y:S04]  /*e1c0*/  STL [R1+0x4ac], R100 ;  /* 0x0004ac6401007387 */ /* 0x0101e80000100800 */
[----:B0-----:R-:W3:Y:S04]  /*e1d0*/  LDL.LU R100, [R1+0x8cc] ;  /* 0x0008cc0001647983 */ /* 0x001ee80000300800 */
[----:B------:R0:W-:Y:S04]  /*e1e0*/  STL [R1+0x4a8], R46 ;  /* 0x0004a82e01007387 */ /* 0x0001e80000100800 */
[----:B0-----:R-:W4:Y:S01]  /*e1f0*/  LDL.LU R46, [R1+0x8c8] ;  /* 0x0008c800012e7983 */ /* 0x001f220000300800 */
[----:B------:R-:W-:-:S02]  /*e200*/  ISETP.GT.AND P3, PT, R4, 0x8, PT ;  /* 0x000000080400780c */ /* 0x000fc40003f64270 */
[C---:B------:R-:W-:Y:S01]  /*e210*/  ISETP.GT.AND P6, PT, R4.reuse, 0x9, PT ;  /* 0x000000090400780c */ /* 0x040fe20003fc4270 */
[----:B------:R-:W2:Y:S01]  /*e220*/  LDL.LU R5, [R1] ;  /* 0x0000000001057983 */ /* 0x000ea20000300800 */
[C---:B------:R-:W-:Y:S02]  /*e230*/  ISETP.GT.AND P5, PT, R4.reuse, 0xa, PT ;  /* 0x0000000a0400780c */ /* 0x040fe40003fa4270 */
[C---:B------:R-:W-:Y:S01]  /*e240*/  ISETP.GT.AND P4, PT, R4.reuse, 0xb, PT ;  /* 0x0000000b0400780c */ /* 0x040fe20003f84270 */
[----:B------:R-:W2:Y:S01]  /*e250*/  LDL R123, [R1+0x1a4] ;  /* 0x0001a400017b7983 */ /* 0x000ea20000100800 */
[----:B------:R-:W-:-:S05]  /*e260*/  ISETP.GT.AND P2, PT, R4, 0xc, PT ;  /* 0x0000000c0400780c */ /* 0x000fca0003f44270 */
[----:B------:R-:W2:Y:S04]  /*e270*/  @P3 LDG.E.U16 R164, desc[UR24][R116.64] ;  /* 0x0000001874a43981 */ /* 0x000ea8000c1e1500 */
[----:B------:R-:W2:Y:S01]  /*e280*/  @P3 LDG.E.U16 R103, desc[UR24][R118.64] ;  /* 0x0000001876673981 */ /* 0x000ea2000c1e1500 */
[----:B------:R-:W-:Y:S02]  /*e290*/  PRMT R141, RZ, 0x7610, R141 ;  /* 0x00007610ff8d7816 */ /* 0x000fe4000000008d */
[----:B------:R-:W-:Y:S01]  /*e2a0*/  PRMT R121, RZ, 0x7610, R121 ;  /* 0x00007610ff797816 */ /* 0x000fe20000000079 */
[----:B------:R-:W2:Y:S01]  /*e2b0*/  @P6 LDG.E.U16 R161, desc[UR24][R44.64] ;  /* 0x000000182ca16981 */ /* 0x000ea2000c1e1500 */
[----:B------:R-:W-:-:S03]  /*e2c0*/  PRMT R122, RZ, 0x7610, R122 ;  /* 0x00007610ff7a7816 */ /* 0x000fc6000000007a */
[----:B------:R-:W2:Y:S04]  /*e2d0*/  @P5 LDG.E.U16 R134, desc[UR24][R92.64] ;  /* 0x000000185c865981 */ /* 0x000ea8000c1e1500 */
[----:B------:R-:W2:Y:S04]  /*e2e0*/  @P5 LDG.E.U16 R140, desc[UR24][R42.64] ;  /* 0x000000182a8c5981 */ /* 0x000ea8000c1e1500 */
[----:B------:R-:W2:Y:S04]  /*e2f0*/  @P4 LDG.E.U16 R141, desc[UR24][R30.64] ;  /* 0x000000181e8d4981 */ /* 0x000ea8000c1e1500 */
[----:B------:R-:W2:Y:S04]  /*e300*/  @P4 LDG.E.U16 R121, desc[UR24][R40.64] ;  /* 0x0000001828794981 */ /* 0x000ea8000c1e1500 */
[----:B------:R-:W2:Y:S04]  /*e310*/  @P2 LDG.E.U16 R122, desc[UR24][R28.64] ;  /* 0x000000181c7a2981 */ /* 0x000ea8000c1e1500 */
[----:B------:R-:W2:Y:S04]  /*e320*/  LDL R119, [R1+0x48c] ;  /* 0x00048c0001777983 */ /* 0x000ea80000100800 */
[----:B------:R-:W2:Y:S04]  /*e330*/  LDL R118, [R1+0x488] ;  /* 0x0004880001767983 */ /* 0x000ea80000100800 */
[----:B------:R-:W2:Y:S01]  /*e340*/  @P2 LDG.E.U16 R120, desc[UR24][R10.64] ;  /* 0x000000180a782981 */ /* 0x000ea2000c1e1500 */
[----:B---3--:R-:W-:-:S02]  /*e350*/  IMAD.MOV.U32 R6, RZ, RZ, R100 ;  /* 0x000000ffff067224 */ /* 0x008fc400078e0064 */
[----:B----4-:R-:W-:-:S05]  /*e360*/  IMAD.MOV.U32 R7, RZ, RZ, R46 ;  /* 0x000000ffff077224 */ /* 0x010fca00078e002e */
[----:B------:R-:W3:Y:S04]  /*e370*/  @P6 LDG.E.U16 R160, desc[UR24][R6.64] ;  /* 0x0000001806a06981 */ /* 0x000ee8000c1e1500 */
[----:B--2---:R0:W-:Y:S04]  /*e380*/  @P3 STL [R1+0x19c], R164 ;  /* 0x00019ca401003387 */ /* 0x0041e80000100800 */
[----:B0-----:R-:W2:Y:S04]  /*e390*/  LDL.LU R164, [R1+0x394] ;  /* 0x0003940001a47983 */ /* 0x001ea80000300800 */
[----:B------:R0:W-:Y:S04]  /*e3a0*/  @P3 STL [R1+0x198], R103 ;  /* 0x0001986701003387 */ /* 0x0001e80000100800 */
[----:B------:R-:W-:Y:S04]  /*e3b0*/  STL.64 [R1+0x100], R6 ;  /* 0x0001000601007387 */ /* 0x000fe80000100a00 */
[----:B------:R-:W4:Y:S04]  /*e3c0*/  LDL R117, [R1+0x484] ;  /* 0x0004840001757983 */ /* 0x000f280000100800 */
[----:B------:R-:W2:Y:S04]  /*e3d0*/  LDL R116, [R1+0x480] ;  /* 0x0004800001747983 */ /* 0x000ea80000100800 */
[----:B---3--:R-:W-:Y:S04]  /*e3e0*/  STL [R1+0x808], R160 ;  /* 0x000808a001007387 */ /* 0x008fe80000100800 */
[----:B0-----:R-:W3:Y:S04]  /*e3f0*/  LDL R103, [R1+0x47c] ;  /* 0x00047c0001677983 */ /* 0x001ee80000100800 */
[----:B------:R-:W-:Y:S04]  /*e400*/  STL [R1+0x810], R161 ;  /* 0x000810a101007387 */ /* 0x000fe80000100800 */
[----:B------:R0:W-:Y:S04]  /*e410*/  @P5 STL [R1+0x4a4], R134 ;  /* 0x0004a48601005387 */ /* 0x0001e80000100800 */
[----:B0-----:R-:W2:Y:S04]  /*e420*/  LDL R134, [R1+0x478] ;  /* 0x0004780001867983 */ /* 0x001ea80000100800 */
[----:B------:R-:W-:Y:S04]  /*e430*/  @P5 STL [R1+0x4a0], R140 ;  /* 0x0004a08c01005387 */ /* 0x000fe80000100800 */
[----:B------:R-:W2:Y:S04]  /*e440*/  LDL.LU.64 R30, [R1+0x8c0] ;  /* 0x0008c000011e7983 */ /* 0x000ea80000300a00 */
[----:B------:R0:W-:Y:S04]  /*e450*/  STL [R1+0x49c], R141 ;  /* 0x00049c8d01007387 */ /* 0x0001e80000100800 */
[----:B0-----:R-:W2:Y:S04]  /*e460*/  LDL.LU R141, [R1+0x8bc] ;  /* 0x0008bc00018d7983 */ /* 0x001ea80000300800 */
[----:B------:R0:W-:Y:S04]  /*e470*/  STL [R1+0x498], R121 ;  /* 0x0004987901007387 */ /* 0x0001e80000100800 */
[----:B0-----:R-:W3:Y:S04]  /*e480*/  LDL.LU R121, [R1+0x8b8] ;  /* 0x0008b80001797983 */ /* 0x001ee80000300800 */
[----:B------:R-:W3:Y:S04]  /*e490*/  LDL.LU.64 R28, [R1+0x8b0] ;  /* 0x0008b000011c7983 */ /* 0x000ee80000300a00 */
[----:B------:R0:W-:Y:S04]  /*e4a0*/  STL [R1+0x494], R122 ;  /* 0x0004947a01007387 */ /* 0x0001e80000100800 */
[----:B0-----:R-:W3:Y:S01]  /*e4b0*/  LDL.LU R122, [R1+0x8a8] ;  /* 0x0008a800017a7983 */ /* 0x001ee20000300800 */
[C---:B------:R-:W-:Y:S01]  /*e4c0*/  ISETP.GT.AND P6, PT, R4.reuse, 0xd, PT ;  /* 0x0000000d0400780c */ /* 0x040fe20003fc4270 */
[----:B------:R-:W-:Y:S01]  /*e4d0*/  IMAD.MOV.U32 R24, RZ, RZ, R5 ;  /* 0x000000ffff187224 */ /* 0x000fe200078e0005 */
[C---:B------:R-:W-:Y:S01]  /*e4e0*/  ISETP.GT.AND P3, PT, R4.reuse, 0x10, PT ;  /* 0x000000100400780c */ /* 0x040fe20003f64270 */
[----:B------:R-:W3:Y:S01]  /*e4f0*/  LDL.LU.64 R10, [R1+0x8a0] ;  /* 0x0008a000010a7983 */ /* 0x000ee20000300a00 */
[----:B------:R-:W-:-:S11]  /*e500*/  ISETP.GT.AND P5, PT, R4, 0xe, PT ;  /* 0x0000000e0400780c */ /* 0x000fd60003fa4270 */
[----:B------:R-:W3:Y:S04]  /*e510*/  @P3 LDG.E.U16 R135, desc[UR24][R8.64] ;  /* 0x0000001808873981 */ /* 0x000ee8000c1e1500 */
[----:B------:R-:W3:Y:S04]  /*e520*/  @P3 LDG.E.U16 R123, desc[UR24][R144.64] ;  /* 0x00000018907b3981 */ /* 0x000ee8000c1e1500 */
[----:B----4-:R-:W4:Y:S04]  /*e530*/  @P5 LDG.E.U16 R117, desc[UR24][R142.64] ;  /* 0x000000188e755981 */ /* 0x010f28000c1e1500 */
[----:B------:R-:W4:Y:S04]  /*e540*/  LDL.LU.64 R8, [R1+0x898] ;  /* 0x0008980001087983 */ /* 0x000f280000300a00 */
[----:B------:R-:W4:Y:S04]  /*e550*/  LDL.LU R14, [R1+0x28] ;  /* 0x00002800010e7983 */ /* 0x000f280000300800 */
[----:B------:R-:W4:Y:S04]  /*e560*/  LDL.LU R13, [R1+0x48] ;  /* 0x00004800010d7983 */ /* 0x000f280000300800 */
[----:B------:R-:W4:Y:S04]  /*e570*/  LDL.LU R12, [R1+0x2c] ;  /* 0x00002c00010c7983 */ /* 0x000f280000300800 */
[----:B------:R-:W4:Y:S01]  /*e580*/  LDL.LU R7, [R1+0x4c] ;  /* 0x00004c0001077983 */ /* 0x000f220000300800 */
[----:B--2---:R-:W-:-:S02]  /*e590*/  IMAD.MOV.U32 R22, RZ, RZ, R141 ;  /* 0x000000ffff167224 */ /* 0x004fc400078e008d */
[----:B---3--:R-:W-:Y:S01]  /*e5a0*/  IMAD.MOV.U32 R23, RZ, RZ, R121 ;  /* 0x000000ffff177224 */ /* 0x008fe200078e0079 */
[----:B------:R-:W2:Y:S04]  /*e5b0*/  @P5 LDG.E.U16 R116, desc[UR24][R162.64] ;  /* 0x00000018a2745981 */ /* 0x000ea8000c1e1500 */
[----:B------:R-:W3:Y:S01]  /*e5c0*/  @P6 LDG.E.U16 R118, desc[UR24][R22.64] ;  /* 0x0000001816766981 */ /* 0x000ee2000c1e1500 */
[----:B------:R-:W-:-:S05]  /*e5d0*/  IMAD.MOV.U32 R25, RZ, RZ, R122 ;  /* 0x000000ffff197224 */ /* 0x000fca00078e007a */
[----:B------:R-:W2:Y:S04]  /*e5e0*/  @P6 LDG.E.U16 R119, desc[UR24][R24.64] ;  /* 0x0000001818776981 */ /* 0x000ea8000c1e1500 */
[----:B------:R-:W-:Y:S04]  /*e5f0*/  @P2 STL [R1+0x490], R120 ;  /* 0x0004907801002387 */ /* 0x000fe80000100800 */
[----:B------:R-:W-:Y:S04]  /*e600*/  STL.64 [R1+0xc0], R24 ;  /* 0x0000c01801007387 */ /* 0x000fe80000100a00 */
[----:B------:R-:W4:Y:S04]  /*e610*/  LDL.LU R6, [R1+0x30] ;  /* 0x0000300001067983 */ /* 0x000f280000300800 */
[----:B------:R-:W-:Y:S04]  /*e620*/  STL.64 [R1+0xb8], R22 ;  /* 0x0000b81601007387 */ /* 0x000fe80000100a00 */
[----:B------:R-:W4:Y:S04]  /*e630*/  LDL.LU R5, [R1+0x50] ;  /* 0x0000500001057983 */ /* 0x000f280000300800 */
[----:B---3--:R0:W-:Y:S04]  /*e640*/  @P6 STL [R1+0x488], R118 ;  /* 0x0004887601006387 */ /* 0x0081e80000100800 */
[----:B--2---:R-:W-:Y:S04]  /*e650*/  @P6 STL [R1+0x48c], R119 ;  /* 0x00048c7701006387 */ /* 0x004fe80000100800 */
[----:B------:R-:W2:Y:S04]  /*e660*/  LDL.LU.64 R144, [R1+0x890] ;  /* 0x0008900001907983 */ /* 0x000ea80000300a00 */
[----:B0-----:R-:W3:Y:S04]  /*e670*/  LDL R118, [R1+0x1ac] ;  /* 0x0001ac0001767983 */ /* 0x001ee80000100800 */
[----:B------:R-:W2:Y:S04]  /*e680*/  LDL.LU.64 R142, [R1+0x888] ;  /* 0x00088800018e7983 */ /* 0x000ea80000300a00 */
[----:B------:R-:W2:Y:S01]  /*e690*/  LDL.LU.64 R162, [R1+0x880] ;  /* 0x0008800001a27983 */ /* 0x000ea20000300a00 */
[----:B------:R-:W-:-:S02]  /*e6a0*/  ISETP.GT.AND P4, PT, R4, 0xf, PT ;  /* 0x0000000f0400780c */ /* 0x000fc40003f84270 */
[----:B------:R-:W-:-:S11]  /*e6b0*/  ISETP.GT.AND P2, PT, R4, 0x18, PT ;  /* 0x000000180400780c */ /* 0x000fd60003f44270 */
[----:B------:R-:W2:Y:S04]  /*e6c0*/  @P4 LDG.E.U16 R103, desc[UR24][R126.64] ;  /* 0x000000187e674981 */ /* 0x000ea8000c1e1500 */
[----:B------:R0:W-:Y:S04]  /*e6d0*/  @P3 STL [R1+0x1a4], R123 ;  /* 0x0001a47b01003387 */ /* 0x0001e80000100800 */
[----:B------:R-:W2:Y:S04]  /*e6e0*/  @P4 LDG.E.U16 R134, desc[UR24][R124.64] ;  /* 0x000000187c864981 */ /* 0x000ea8000c1e1500 */
[----:B0-----:R-:W2:Y:S01]  /*e6f0*/  LDL R123, [R1+0x474] ;  /* 0x00047400017b7983 */ /* 0x001ea20000100800 */
[----:B------:R-:W-:Y:S01]  /*e700*/  ISETP.GT.AND P6, PT, R4, 0x11, PT ;  /* 0x000000110400780c */ /* 0x000fe20003fc4270 */
[----:B----4-:R-:W-:-:S02]  /*e710*/  IMAD.MOV.U32 R38, RZ, RZ, R7 ;  /* 0x000000ffff267224 */ /* 0x010fc400078e0007 */
[----:B------:R-:W-:Y:S02]  /*e720*/  IMAD.MOV.U32 R39, RZ, RZ, R12 ;  /* 0x000000ffff277224 */ /* 0x000fe400078e000c */
[----:B------:R-:W-:Y:S02]  /*e730*/  IMAD.MOV.U32 R36, RZ, RZ, R13 ;  /* 0x000000ffff247224 */ /* 0x000fe400078e000d */
[----:B------:R-:W-:Y:S01]  /*e740*/  IMAD.MOV.U32 R37, RZ, RZ, R14 ;  /* 0x000000ffff257224 */ /* 0x000fe200078e000e */
[----:B---3--:R-:W3:Y:S04]  /*e750*/  @P2 LDG.E.U16 R118, desc[UR24][R104.64] ;  /* 0x0000001868762981 */ /* 0x008ee8000c1e1500 */
[----:B--2---:R-:W2:Y:S04]  /*e760*/  @P2 LDG.E.U16 R163, desc[UR24][R106.64] ;  /* 0x000000186aa32981 */ /* 0x004ea8000c1e1500 */
[----:B------:R0:W-:Y:S04]  /*e770*/  @P5 STL [R1+0x484], R117 ;  /* 0x0004847501005387 */ /* 0x0001e80000100800 */
[----:B0-----:R-:W4:Y:S04]  /*e780*/  LDL R117, [R1+0x470] ;  /* 0x0004700001757983 */ /* 0x001f280000100800 */
[----:B------:R0:W-:Y:S04]  /*e790*/  @P5 STL [R1+0x480], R116 ;  /* 0x0004807401005387 */ /* 0x0001e80000100800 */
[----:B0-----:R-:W3:Y:S04]  /*e7a0*/  LDL R116, [R1+0x46c] ;  /* 0x00046c0001747983 */ /* 0x001ee80000100800 */
[----:B------:R-:W-:Y:S04]  /*e7b0*/  @P3 STL [R1+0x1a0], R135 ;  /* 0x0001a08701003387 */ /* 0x000fe80000100800 */
[----:B------:R-:W3:Y:S04]  /*e7c0*/  LDL.LU.64 R126, [R1+0x878] ;  /* 0x00087800017e7983 */ /* 0x000ee80000300a00 */
[----:B------:R0:W-:Y:S04]  /*e7d0*/  @P4 STL [R1+0x47c], R103 ;  /* 0x00047c6701004387 */ /* 0x0001e80000100800 */
[----:B0-----:R-:W3:Y:S04]  /*e7e0*/  LDL R103, [R1+0x468] ;  /* 0x0004680001677983 */ /* 0x001ee80000100800 */
[----:B------:R-:W3:Y:S04]  /*e7f0*/  LDL.LU.64 R124, [R1+0x870] ;  /* 0x00087000017c7983 */ /* 0x000ee80000300a00 */
[----:B------:R-:W3:Y:S04]  /*e800*/  LDL.LU.64 R106, [R1+0x868] ;  /* 0x00086800016a7983 */ /* 0x000ee80000300a00 */
[----:B--2---:R0:W-:Y:S04]  /*e810*/  STL [R1+0x1a8], R163 ;  /* 0x0001a8a301007387 */ /* 0x0041e80000100800 */
[----:B0-----:R-:W2:Y:S01]  /*e820*/  LDL.LU R163, [R1+0x860] ;  /* 0x0008600001a37983 */ /* 0x001ea20000300800 */
[----:B------:R-:W-:Y:S01]  /*e830*/  IMAD.MOV.U32 R7, RZ, RZ, R6 ;  /* 0x000000ffff077224 */ /* 0x000fe200078e0006 */
[C---:B------:R-:W-:Y:S01]  /*e840*/  ISETP.GT.AND P3, PT, R4.reuse, 0x12, PT ;  /* 0x000000120400780c */ /* 0x040fe20003f64270 */
[----:B------:R-:W-:Y:S01]  /*e850*/  IMAD.MOV.U32 R6, RZ, RZ, R5 ;  /* 0x000000ffff067224 */ /* 0x000fe200078e0005 */
[----:B------:R-:W-:-:S04]  /*e860*/  ISETP.GT.AND P5, PT, R4, 0x13, PT ;  /* 0x000000130400780c */ /* 0x000fc80003fa4270 */
[----:B------:R-:W2:Y:S07]  /*e870*/  @P6 LDG.E.U16 R164, desc[UR24][R6.64] ;  /* 0x0000001806a46981 */ /* 0x000eae000c1e1500 */
[----:B----4-:R-:W4:Y:S04]  /*e880*/  @P3 LDG.E.U16 R117, desc[UR24][R86.64] ;  /* 0x0000001856753981 */ /* 0x010f28000c1e1500 */
[----:B------:R-:W4:Y:S04]  /*e890*/  @P3 LDG.E.U16 R123, desc[UR24][R36.64] ;  /* 0x00000018247b3981 */ /* 0x000f28000c1e1500 */
[----:B---3--:R-:W3:Y:S04]  /*e8a0*/  @P5 LDG.E.U16 R116, desc[UR24][R84.64] ;  /* 0x0000001854745981 */ /* 0x008ee8000c1e1500 */
[----:B--2---:R-:W2:Y:S04]  /*e8b0*/  @P6 LDG.E.U16 R163, desc[UR24][R38.64] ;  /* 0x0000001826a36981 */ /* 0x004ea8000c1e1500 */
[----:B------:R-:W-:Y:S04]  /*e8c0*/  @P4 STL [R1+0x478], R134 ;  /* 0x0004788601004387 */ /* 0x000fe80000100800 */
[----:B------:R0:W-:Y:S04]  /*e8d0*/  STL.64 [R1+0x80], R6 ;  /* 0x0000800601007387 */ /* 0x0001e80000100a00 */
[----:B------:R-:W-:Y:S04]  /*e8e0*/  STL.64 [R1+0x70], R36 ;  /* 0x0000702401007387 */ /* 0x000fe80000100a00 */
[----:B------:R-:W-:Y:S04]  /*e8f0*/  STL.64 [R1+0x78], R38 ;  /* 0x0000782601007387 */ /* 0x000fe80000100a00 */
[----:B------:R-:W3:Y:S04]  /*e900*/  LDL.LU R22, [R1+0x234] ;  /* 0x0002340001167983 */ /* 0x000ee80000300800 */
[----:B------:R-:W3:Y:S04]  /*e910*/  LDL.LU R15, [R1+0x4dc] ;  /* 0x0004dc00010f7983 */ /* 0x000ee80000300800 */
[----:B------:R-:W3:Y:S04]  /*e920*/  LDL.LU R26, [R1+0x188] ;  /* 0x00018800011a7983 */ /* 0x000ee80000300800 */
[----:B------:R-:W3:Y:S04]  /*e930*/  LDL.LU R25, [R1+0x1c4] ;  /* 0x0001c40001197983 */ /* 0x000ee80000300800 */
[----:B------:R-:W3:Y:S04]  /*e940*/  @P5 LDG.E.U16 R103, desc[UR24][R2.64] ;  /* 0x0000001802675981 */ /* 0x000ee8000c1e1500 */
[----:B------:R-:W3:Y:S04]  /*e950*/  LDL.LU R14, [R1+0x18c] ;  /* 0x00018c00010e7983 */ /* 0x000ee80000300800 */
[----:B------:R-:W3:Y:S04]  /*e960*/  LDL.LU R13, [R1+0x1c8] ;  /* 0x0001c800010d7983 */ /* 0x000ee80000300800 */
[----:B------:R-:W3:Y:S04]  /*e970*/  LDL.LU R12, [R1+0x1c0] ;  /* 0x0001c000010c7983 */ /* 0x000ee80000300800 */
[----:B0-----:R-:W3:Y:S04]  /*e980*/  LDL.LU R7, [R1+0x1cc] ;  /* 0x0001cc0001077983 */ /* 0x001ee80000300800 */
[----:B------:R0:W-:Y:S04]  /*e990*/  STL [R1+0x814], R164 ;  /* 0x000814a401007387 */ /* 0x0001e80000100800 */
[----:B0-----:R-:W3:Y:S04]  /*e9a0*/  LDL.LU R164, [R1+0x1b8] ;  /* 0x0001b80001a47983 */ /* 0x001ee80000300800 */
[----:B--2---:R0:W-:Y:S04]  /*e9b0*/  STL [R1+0x818], R163 ;  /* 0x000818a301007387 */ /* 0x0041e80000100800 */
[----:B0-----:R-:W2:Y:S04]  /*e9c0*/  LDL.LU R163, [R1+0x1b4] ;  /* 0x0001b40001a37983 */ /* 0x001ea80000300800 */
[----:B------:R-:W2:Y:S04]  /*e9d0*/  LDL.LU.64 R104, [R1+0x858] ;  /* 0x0008580001687983 */ /* 0x000ea80000300a00 */
[----:B------:R-:W2:Y:S04]  /*e9e0*/  LDL.LU R6, [R1+0x54] ;  /* 0x0000540001067983 */ /* 0x000ea80000300800 */
[----:B------:R-:W2:Y:S04]  /*e9f0*/  LDL.LU R5, [R1+0x1d0] ;  /* 0x0001d00001057983 */ /* 0x000ea80000300800 */
[----:B------:R-:W-:Y:S04]  /*ea00*/  @P2 STL [R1+0x1ac], R118 ;  /* 0x0001ac7601002387 */ /* 0x000fe80000100800 */
[----:B------:R-:W2:Y:S04]  /*ea10*/  LDL.LU.64 R86, [R1+0x850] ;  /* 0x0008500001567983 */ /* 0x000ea80000300a00 */
[----:B----4-:R0:W-:Y:S04]  /*ea20*/  @P3 STL [R1+0x470], R117 ;  /* 0x0004707501003387 */ /* 0x0101e80000100800 */
[----:B------:R1:W-:Y:S04]  /*ea30*/  @P3 STL [R1+0x474], R123 ;  /* 0x0004747b01003387 */ /* 0x0003e80000100800 */
[----:B------:R-:W4:Y:S04]  /*ea40*/  LDL.LU.64 R84, [R1+0x848] ;  /* 0x0008480001547983 */ /* 0x000f280000300a00 */
[----:B------:R-:W4:Y:S04]  /*ea50*/  LDL.LU R161, [R1+0x1bc] ;  /* 0x0001bc0001a17983 */ /* 0x000f280000300800 */
[----:B------:R-:W4:Y:S04]  /*ea60*/  LDL.LU.64 R2, [R1+0x840] ;  /* 0x0008400001027983 */ /* 0x000f280000300a00 */
[----:B0-----:R-:W4:Y:S04]  /*ea70*/  LDL R117, [R1+0x460] ;  /* 0x0004600001757983 */ /* 0x001f280000100800 */
[----:B-1----:R-:W4:Y:S04]  /*ea80*/  LDL R123, [R1+0x464] ;  /* 0x00046400017b7983 */ /* 0x002f280000100800 */
[----:B---3--:R0:W-:Y:S04]  /*ea90*/  @P5 STL [R1+0x46c], R116 ;  /* 0x00046c7401005387 */ /* 0x0081e80000100800 */
[----:B0-----:R-:W3:Y:S01]  /*eaa0*/  LDL R116, [R1+0x45c] ;  /* 0x00045c0001747983 */ /* 0x001ee20000100800 */
[----:B------:R-:W-:-:S02]  /*eab0*/  ISETP.GT.AND P4, PT, R4, 0x20, PT ;  /* 0x000000200400780c */ /* 0x000fc40003f84270 */
[----:B------:R-:W-:Y:S01]  /*eac0*/  PRMT R165, RZ, 0x7610, R165 ;  /* 0x00007610ffa57816 */ /* 0x000fe200000000a5 */
[----:B------:R0:W-:Y:S10]  /*ead0*/  @P5 STL [R1+0x468], R103 ;  /* 0x0004686701005387 */ /* 0x0001f40000100800 */
[----:B------:R-:W3:Y:S04]  /*eae0*/  @P4 LDG.E.U16 R165, desc[UR24][R156.64] ;  /* 0x000000189ca54981 */ /* 0x000ee8000c1e1500 */
[----:B0-----:R-:W3:Y:S01]  /*eaf0*/  LDL R103, [R1+0x458] ;  /* 0x0004580001677983 */ /* 0x001ee20000100800 */
[----:B------:R-:W-:-:S02]  /*eb00*/  ISETP.GT.AND P2, PT, R4, 0x14, PT ;  /* 0x000000140400780c */ /* 0x000fc40003f44270 */
[----:B------:R-:W-:Y:S01]  /*eb10*/  ISETP.GT.AND P3, PT, R4, 0x15, PT ;  /* 0x000000150400780c */ /* 0x000fe20003f64270 */
[----:B------:R-:W-:Y:S02]  /*eb20*/  IMAD.MOV.U32 R38, RZ, RZ, R7 ;  /* 0x000000ffff267224 */ /* 0x000fe400078e0007 */
[----:B------:R-:W-:Y:S02]  /*eb30*/  IMAD.MOV.U32 R39, RZ, RZ, R12 ;  /* 0x000000ffff277224 */ /* 0x000fe400078e000c */
[----:B------:R-:W-:Y:S02]  /*eb40*/  IMAD.MOV.U32 R36, RZ, RZ, R13 ;  /* 0x000000ffff247224 */ /* 0x000fe400078e000d */
[----:B------:R-:W-:Y:S02]  /*eb50*/  IMAD.MOV.U32 R37, RZ, RZ, R14 ;  /* 0x000000ffff257224 */ /* 0x000fe400078e000e */
[----:B------:R-:W-:Y:S02]  /*eb60*/  IMAD.MOV.U32 R27, RZ, RZ, R26 ;  /* 0x000000ffff1b7224 */ /* 0x000fe400078e001a */
[----:B------:R-:W-:-:S02]  /*eb70*/  IMAD.MOV.U32 R41, RZ, RZ, R22 ;  /* 0x000000ffff297224 */ /* 0x000fc400078e0016 */
[----:B------:R-:W-:Y:S01]  /*eb80*/  IMAD.MOV.U32 R40, RZ, RZ, R15 ;  /* 0x000000ffff287224 */ /* 0x000fe200078e000f */
[----:B--2---:R-:W2:Y:S01]  /*eb90*/  @P4 LDG.E.U16 R163, desc[UR24][R154.64] ;  /* 0x000000189aa34981 */ /* 0x004ea2000c1e1500 */
[----:B------:R-:W-:Y:S02]  /*eba0*/  IMAD.MOV.U32 R43, RZ, RZ, R6 ;  /* 0x000000ffff2b7224 */ /* 0x000fe400078e0006 */
[----:B------:R-:W-:Y:S01]  /*ebb0*/  IMAD.MOV.U32 R42, RZ, RZ, R5 ;  /* 0x000000ffff2a7224 */ /* 0x000fe200078e0005 */
[----:B----4-:R-:W4:Y:S04]  /*ebc0*/  @P2 LDG.E.U16 R117, desc[UR24][R38.64] ;  /* 0x0000001826752981 */ /* 0x010f28000c1e1500 */
[----:B------:R-:W2:Y:S04]  /*ebd0*/  @P2 LDG.E.U16 R123, desc[UR24][R42.64] ;  /* 0x000000182a7b2981 */ /* 0x000ea8000c1e1500 */
[----:B---3--:R-:W3:Y:S01]  /*ebe0*/  @P3 LDG.E.U16 R116, desc[UR24][R36.64] ;  /* 0x0000001824743981 */ /* 0x008ee2000c1e1500 */
[----:B------:R-:W-:-:S03]  /*ebf0*/  IMAD.MOV.U32 R26, RZ, RZ, R25 ;  /* 0x000000ffff1a7224 */ /* 0x000fc600078e0019 */
[----:B------:R0:W-:Y:S04]  /*ec00*/  STL [R1+0x1b0], R165 ;  /* 0x0001b0a501007387 */ /* 0x0001e80000100800 */
[----:B------:R-:W3:Y:S04]  /*ec10*/  @P3 LDG.E.U16 R103, desc[UR24][R26.64] ;  /* 0x000000181a673981 */ /* 0x000ee8000c1e1500 */
[----:B0-----:R-:W3:Y:S04]  /*ec20*/  LDL.LU R165, [R1+0x838] ;  /* 0x0008380001a57983 */ /* 0x001ee80000300800 */
[----:B------:R-:W-:Y:S04]  /*ec30*/  STL [R1+0x678], R156 ;  /* 0x0006789c01007387 */ /* 0x000fe80000100800 */
[----:B------:R-:W-:Y:S04]  /*ec40*/  STL [R1+0x674], R157 ;  /* 0x0006749d01007387 */ /* 0x000fe80000100800 */
[----:B------:R-:W-:Y:S04]  /*ec50*/  STL.64 [R1+0x820], R156 ;  /* 0x0008209c01007387 */ /* 0x000fe80000100a00 */
[----:B------:R-:W3:Y:S04]  /*ec60*/  LDL.LU R24, [R1+0x238] ;  /* 0x0002380001187983 */ /* 0x000ee80000300800 */
[----:B------:R-:W3:Y:S04]  /*ec70*/  LDL.LU R23, [R1+0x4e0] ;  /* 0x0004e00001177983 */ /* 0x000ee80000300800 */
[----:B------:R-:W3:Y:S04]  /*ec80*/  LDL.LU R22, [R1+0x1d4] ;  /* 0x0001d40001167983 */ /* 0x000ee80000300800 */
[----:B------:R-:W3:Y:S04]  /*ec90*/  LDL.LU R15, [R1+0x1ec] ;  /* 0x0001ec00010f7983 */ /* 0x000ee80000300800 */
[----:B------:R-:W-:Y:S04]  /*eca0*/  STL.64 [R1+0x38], R26 ;  /* 0x0000381a01007387 */ /* 0x000fe80000100a00 */
[----:B------:R-:W-:Y:S04]  /*ecb0*/  STL.64 [R1+0x40], R36 ;  /* 0x0000402401007387 */ /* 0x000fe80000100a00 */
[----:B------:R-:W-:Y:S04]  /*ecc0*/  STL.64 [R1+0x48], R38 ;  /* 0x0000482601007387 */ /* 0x000fe80000100a00 */
[----:B------:R-:W-:Y:S04]  /*ecd0*/  STL.64 [R1+0x50], R42 ;  /* 0x0000502a01007387 */ /* 0x000fe80000100a00 */
[----:B------:R-:W3:Y:S04]  /*ece0*/  LDL.LU R6, [R1+0x1d8] ;  /* 0x0001d80001067983 */ /* 0x000ee80000300800 */
[----:B------:R-:W3:Y:S04]  /*ecf0*/  LDL.LU R5, [R1+0x1f0] ;  /* 0x0001f00001057983 */ /* 0x000ee80000300800 */
[----:B------:R-:W3:Y:S04]  /*ed00*/  LDL.LU R14, [R1+0x1dc] ;  /* 0x0001dc00010e7983 */ /* 0x000ee80000300800 */
[----:B------:R-:W3:Y:S04]  /*ed10*/  LDL.LU R13, [R1+0x1f4] ;  /* 0x0001f400010d7983 */ /* 0x000ee80000300800 */
[----:B------:R-:W3:Y:S04]  /*ed20*/  LDL.LU R12, [R1+0x1e0] ;  /* 0x0001e000010c7983 */ /* 0x000ee80000300800 */
[----:B------:R-:W3:Y:S04]  /*ed30*/  LDL.LU R7, [R1+0x1f8] ;  /* 0x0001f80001077983 */ /* 0x000ee80000300800 */
[----:B------:R-:W-:Y:S04]  /*ed40*/  STL [R1+0x680], R154 ;  /* 0x0006809a01007387 */ /* 0x000fe80000100800 */
[----:B------:R-:W-:Y:S04]  /*ed50*/  STL [R1+0x67c], R155 ;  /* 0x00067c9b01007387 */ /* 0x000fe80000100800 */
[----:B------:R-:W-:Y:S04]  /*ed60*/  STL.64 [R1+0x828], R154 ;  /* 0x0008289a01007387 */ /* 0x000fe80000100a00 */
[----:B----4-:R0:W-:Y:S04]  /*ed70*/  @P2 STL [R1+0x460], R117 ;  /* 0x0004607501002387 */ /* 0x0101e80000100800 */
[----:B--2---:R-:W-:Y:S04]  /*ed80*/  @P2 STL [R1+0x464], R123 ;  /* 0x0004647b01002387 */ /* 0x004fe80000100800 */
[----:B------:R-:W2:Y:S04]  /*ed90*/  LDL.LU R160, [R1+0x274] ;  /* 0x0002740001a07983 */ /* 0x000ea80000300800 */
[----:B------:R-:W4:Y:S04]  /*eda0*/  LDL R118, [R1+0x454] ;  /* 0x0004540001767983 */ /* 0x000f280000100800 */
[----:B---3--:R1:W-:Y:S04]  /*edb0*/  @P3 STL [R1+0x45c], R116 ;  /* 0x00045c7401003387 */ /* 0x0083e80000100800 */
[----:B0-----:R-:W3:Y:S04]  /*edc0*/  LDL R117, [R1+0x44c] ;  /* 0x00044c0001757983 */ /* 0x001ee80000100800 */
[----:B-1----:R-:W2:Y:S04]  /*edd0*/  LDL R116, [R1+0x450] ;  /* 0x0004500001747983 */ /* 0x002ea80000100800 */
[----:B------:R0:W-:Y:S01]  /*ede0*/  @P3 STL [R1+0x458], R103 ;  /* 0x0004586701003387 */ /* 0x0001e20000100800 */
[----:B------:R-:W-:-:S03]  /*edf0*/  ISETP.GT.AND P4, PT, R4, 0x16, PT ;  /* 0x000000160400780c */ /* 0x000fc60003f84270 */
[----:B0-----:R-:W3:Y:S04]  /*ee00*/  LDL R103, [R1+0x448] ;  /* 0x0004480001677983 */ /* 0x001ee80000100800 */
[----:B------:R-:W-:Y:S04]  /*ee10*/  STL [R1+0x688], R152 ;  /* 0x0006889801007387 */ /* 0x000fe80000100800 */
[----:B------:R-:W-:Y:S04]  /*ee20*/  STL [R1+0x684], R153 ;  /* 0x0006849901007387 */ /* 0x000fe80000100800 */
[----:B------:R-:W3:Y:S01]  /*ee30*/  LDL.LU R26, [R1+0x214] ;  /* 0x00021400011a7983 */ /* 0x000ee20000300800 */
[----:B------:R-:W-:-:S03]  /*ee40*/  IMAD.MOV.U32 R43, RZ, RZ, R24 ;  /* 0x000000ffff2b7224 */ /* 0x000fc600078e0018 */
[----:B------:R-:W3:Y:S01]  /*ee50*/  LDL.LU R25, [R1+0x250] ;  /* 0x0002500001197983 */ /* 0x000ee20000300800 */
[----:B------:R-:W-:-:S03]  /*ee60*/  IMAD.MOV.U32 R37, RZ, RZ, R22 ;  /* 0x000000ffff257224 */ /* 0x000fc600078e0016 */
[----:B------:R-:W3:Y:S01]  /*ee70*/  LDL.LU R24, [R1+0x218] ;  /* 0x0002180001187983 */ /* 0x000ee20000300800 */
[----:B------:R-:W-:Y:S02]  /*ee80*/  IMAD.MOV.U32 R36, RZ, RZ, R15 ;  /* 0x000000ffff247224 */ /* 0x000fe400078e000f */
[----:B------:R-:W-:-:S03]  /*ee90*/  IMAD.MOV.U32 R42, RZ, RZ, R23 ;  /* 0x000000ffff2a7224 */ /* 0x000fc600078e0017 */
[----:B------:R-:W-:Y:S04]  /*eea0*/  STL.64 [R1+0x18], R36 ;  /* 0x0000182401007387 */ /* 0x000fe80000100a00 */
[----:B------:R-:W3:Y:S04]  /*eeb0*/  LDL.LU R23, [R1+0x254] ;  /* 0x0002540001177983 */ /* 0x000ee80000300800 */
[----:B------:R-:W3:Y:S04]  /*eec0*/  LDL.LU R22, [R1+0x204] ;  /* 0x0002040001167983 */ /* 0x000ee80000300800 */
[----:B------:R-:W3:Y:S01]  /*eed0*/  LDL.LU R15, [R1+0x22c] ;  /* 0x00022c00010f7983 */ /* 0x000ee20000300800 */
[----:B------:R-:W-:-:S03]  /*eee0*/  IMAD.MOV.U32 R39, RZ, RZ, R6 ;  /* 0x000000ffff277224 */ /* 0x000fc600078e0006 */
[----:B------:R-:W3:Y:S01]  /*eef0*/  LDL.LU R6, [R1+0x1fc] ;  /* 0x0001fc0001067983 */ /* 0x000ee20000300800 */
[----:B------:R-:W-:-:S03]  /*ef00*/  IMAD.MOV.U32 R38, RZ, RZ, R5 ;  /* 0x000000ffff267224 */ /* 0x000fc600078e0005 */
[----:B------:R-:W3:Y:S01]  /*ef10*/  LDL.LU R5, [R1+0x20c] ;  /* 0x00020c0001057983 */ /* 0x000ee20000300800 */
[----:B------:R-:W-:Y:S02]  /*ef20*/  IMAD.MOV.U32 R45, RZ, RZ, R14 ;  /* 0x000000ffff2d7224 */ /* 0x000fe400078e000e */
[----:B------:R-:W-:Y:S01]  /*ef30*/  IMAD.MOV.U32 R44, RZ, RZ, R13 ;  /* 0x000000ffff2c7224 */ /* 0x000fe200078e000d */
[----:B------:R-:W-:Y:S01]  /*ef40*/  STL.64 [R1+0x20], R38 ;  /* 0x0000202601007387 */ /* 0x000fe20000100a00 */
[----:B------:R-:W-:-:S03]  /*ef50*/  IMAD.MOV.U32 R47, RZ, RZ, R12 ;  /* 0x000000ffff2f7224 */ /* 0x000fc600078e000c */
[----:B------:R-:W3:Y:S01]  /*ef60*/  LDL.LU R14, [R1+0x200] ;  /* 0x00020000010e7983 */ /* 0x000ee20000300800 */
[----:B------:R-:W-:-:S03]  /*ef70*/  IMAD.MOV.U32 R46, RZ, RZ, R7 ;  /* 0x000000ffff2e7224 */ /* 0x000fc600078e0007 */
[----:B------:R-:W-:Y:S04]  /*ef80*/  STL.64 [R1+0x28], R44 ;  /* 0x0000282c01007387 */ /* 0x000fe80000100a00 */
[----:B------:R-:W3:Y:S04]  /*ef90*/  LDL.LU R13, [R1+0x210] ;  /* 0x00021000010d7983 */ /* 0x000ee80000300800 */
[----:B------:R-:W-:Y:S04]  /*efa0*/  STL.64 [R1+0x30], R46 ;  /* 0x0000302e01007387 */ /* 0x000fe80000100a00 */
[----:B------:R-:W3:Y:S01]  /*efb0*/  LDL R123, [R1+0x398] ;  /* 0x00039800017b7983 */ /* 0x000ee20000100800 */
[----:B------:R-:W-:-:S02]  /*efc0*/  ISETP.GT.AND P2, PT, R4, 0x17, PT ;  /* 0x000000170400780c */ /* 0x000fc40003f44270 */
[----:B------:R-:W-:Y:S01]  /*efd0*/  ISETP.GT.AND P5, PT, R4, 0x28, PT ;  /* 0x000000280400780c */ /* 0x000fe20003fa4270 */
[----:B------:R-:W3:-:S12]  /*efe0*/  LDL.LU R158, [R1+0x278] ;  /* 0x00027800019e7983 */ /* 0x000ed80000300800 */
[----:B------:R-:W3:Y:S04]  /*eff0*/  @P5 LDG.E.U16 R164, desc[UR24][R152.64] ;  /* 0x0000001898a45981 */ /* 0x000ee8000c1e1500 */
[----:B------:R-:W3:Y:S04]  /*f000*/  @P5 LDG.E.U16 R161, desc[UR24][R150.64] ;  /* 0x0000001896a15981 */ /* 0x000ee8000c1e1500 */
[----:B--2---:R-:W2:Y:S04]  /*f010*/  @P4 LDG.E.U16 R116, desc[UR24][R44.64] ;  /* 0x000000182c744981 */ /* 0x004ea8000c1e1500 */
[----:B----4-:R-:W4:Y:S01]  /*f020*/  @P4 LDG.E.U16 R118, desc[UR24][R46.64] ;  /* 0x000000182e764981 */ /* 0x010f22000c1e1500 */
[----:B------:R-:W-:-:S03]  /*f030*/  ISETP.GT.AND P5, PT, R4, 0x19, PT ;  /* 0x000000190400780c */ /* 0x000fc60003fa4270 */
[----:B---3--:R-:W3:Y:S04]  /*f040*/  @P2 LDG.E.U16 R117, desc[UR24][R38.64] ;  /* 0x0000001826752981 */ /* 0x008ee8000c1e1500 */
[----:B------:R-:W3:Y:S04]  /*f050*/  @P2 LDG.E.U16 R103, desc[UR24][R36.64] ;  /* 0x0000001824672981 */ /* 0x000ee8000c1e1500 */
[----:B------:R-:W-:Y:S04]  /*f060*/  STL [R1+0x690], R150 ;  /* 0x0006909601007387 */ /* 0x000fe80000100800 */
[----:B------:R-:W-:Y:S04]  /*f070*/  STL [R1+0x68c], R151 ;  /* 0x00068c9701007387 */ /* 0x000fe80000100800 */
[----:B------:R-:W3:Y:S04]  /*f080*/  LDL.LU R12, [R1+0x208] ;  /* 0x00020800010c7983 */ /* 0x000ee80000300800 */
[----:B------:R-:W3:Y:S01]  /*f090*/  LDL.LU R7, [R1+0x230] ;  /* 0x0002300001077983 */ /* 0x000ee20000300800 */
[----:B------:R-:W-:-:S02]  /*f0a0*/  IMAD.MOV.U32 R141, RZ, RZ, R6 ;  /* 0x000000ffff8d7224 */ /* 0x000fc400078e0006 */
[----:B------:R-:W-:-:S05]  /*f0b0*/  IMAD.MOV.U32 R140, RZ, RZ, R5 ;  /* 0x000000ffff8c7224 */ /* 0x000fca00078e0005 */
[----:B------:R-:W3:Y:S04]  /*f0c0*/  @P5 LDG.E.U16 R123, desc[UR24][R140.64] ;  /* 0x000000188c7b5981 */ /* 0x000ee8000c1e1500 */
[----:B--2---:R0:W-:Y:S04]  /*f0d0*/  @P4 STL [R1+0x450], R116 ;  /* 0x0004507401004387 */ /* 0x0041e80000100800 */
[----:B0-----:R-:W2:Y:S04]  /*f0e0*/  LDL R116, [R1+0x444] ;  /* 0x0004440001747983 */ /* 0x001ea80000100800 */
[----:B----4-:R-:W-:Y:S04]  /*f0f0*/  @P4 STL [R1+0x454], R118 ;  /* 0x0004547601004387 */ /* 0x010fe80000100800 */
[----:B---3--:R0:W-:Y:S01]  /*f100*/  @P2 STL [R1+0x448], R103 ;  /* 0x0004486701002387 */ /* 0x0081e20000100800 */
[----:B------:R-:W-:-:S02]  /*f110*/  IMAD.MOV.U32 R121, RZ, RZ, R22 ;  /* 0x000000ffff797224 */ /* 0x000fc400078e0016 */
[----:B------:R-:W-:Y:S01]  /*f120*/  IMAD.MOV.U32 R120, RZ, RZ, R15 ;  /* 0x000000ffff787224 */ /* 0x000fe200078e000f */
[----:B0-----:R-:W3:Y:S04]  /*f130*/  LDL R103, [R1+0x440] ;  /* 0x0004400001677983 */ /* 0x001ee80000100800 */
[----:B------:R-:W-:Y:S04]  /*f140*/  STL [R1+0x698], R148 ;  /* 0x0006989401007387 */ /* 0x000fe80000100800 */
[----:B------:R-:W-:Y:S01]  /*f150*/  STL [R1+0x694], R149 ;  /* 0x0006949501007387 */ /* 0x000fe20000100800 */
[----:B------:R-:W-:-:S03]  /*f160*/  IMAD.MOV.U32 R80, RZ, RZ, R25 ;  /* 0x000000ffff507224 */ /* 0x000fc600078e0019 */
[----:B------:R-:W4:Y:S01]  /*f170*/  LDL.LU R159, [R1+0x280] ;  /* 0x00028000019f7983 */ /* 0x000f220000300800 */
[----:B------:R-:W-:-:S03]  /*f180*/  IMAD.MOV.U32 R83, RZ, RZ, R24 ;  /* 0x000000ffff537224 */ /* 0x000fc600078e0018 */
[----:B------:R-:W4:Y:S01]  /*f190*/  LDL.LU R22, [R1+0x21c] ;  /* 0x00021c0001167983 */ /* 0x000f220000300800 */
[----:B------:R-:W-:-:S03]  /*f1a0*/  IMAD.MOV.U32 R24, RZ, RZ, R13 ;  /* 0x000000ffff187224 */ /* 0x000fc600078e000d */
[----:B------:R-:W4:Y:S01]  /*f1b0*/  LDL.LU R15, [R1+0x224] ;  /* 0x00022400010f7983 */ /* 0x000f220000300800 */
[----:B------:R-:W-:-:S03]  /*f1c0*/  IMAD.MOV.U32 R25, RZ, RZ, R14 ;  /* 0x000000ffff197224 */ /* 0x000fc600078e000e */
[----:B------:R-:W4:Y:S01]  /*f1d0*/  LDL.LU R6, [R1+0x220] ;  /* 0x0002200001067983 */ /* 0x000f220000300800 */
[----:B------:R-:W-:-:S03]  /*f1e0*/  ISETP.GT.AND P4, PT, R4, 0x1a, PT ;  /* 0x0000001a0400780c */ /* 0x000fc60003f84270 */
[----:B------:R-:W4:Y:S04]  /*f1f0*/  LDL.LU R5, [R1+0x228] ;  /* 0x0002280001057983 */ /* 0x000f280000300800 */
[----:B------:R0:W-:Y:S01]  /*f200*/  @P2 STL [R1+0x44c], R117 ;  /* 0x00044c7501002387 */ /* 0x0001e20000100800 */
[----:B------:R-:W-:Y:S01]  /*f210*/  IMAD.MOV.U32 R122, RZ, RZ, R7 ;  /* 0x000000ffff7a7224 */ /* 0x000fe200078e0007 */
[C---:B------:R-:W-:Y:S01]  /*f220*/  ISETP.GT.AND P3, PT, R4.reuse, 0x30, PT ;  /* 0x000000300400780c */ /* 0x040fe20003f64270 */
[----:B------:R-:W-:Y:S01]  /*f230*/  IMAD.MOV.U32 R82, RZ, RZ, R23 ;  /* 0x000000ffff527224 */ /* 0x000fe200078e0017 */
[----:B------:R-:W4:Y:S04]  /*f240*/  @P5 LDG.E.U16 R165, desc[UR24][R24.64] ;  /* 0x0000001818a55981 */ /* 0x000f28000c1e1500 */
[----:B0-----:R-:W4:Y:S04]  /*f250*/  LDL R117, [R1+0x43c] ;  /* 0x00043c0001757983 */ /* 0x001f280000100800 */
[----:B------:R-:W-:Y:S04]  /*f260*/  STL [R1+0x6a0], R146 ;  /* 0x0006a09201007387 */ /* 0x000fe80000100800 */
[----:B------:R-:W-:Y:S04]  /*f270*/  STL [R1+0x69c], R147 ;  /* 0x00069c9301007387 */ /* 0x000fe80000100800 */
[----:B------:R-:W-:Y:S04]  /*f280*/  STL.64 [R1], R24 ;  /* 0x0000001801007387 */ /* 0x000fe80000100a00 */
[----:B------:R-:W4:Y:S04]  /*f290*/  LDL R135, [R1+0x438] ;  /* 0x0004380001877983 */ /* 0x000f280000100800 */
[----:B------:R-:W-:Y:S04]  /*f2a0*/  STL [R1+0x6a8], R140 ;  /* 0x0006a88c01007387 */ /* 0x000fe80000100800 */
[----:B------:R-:W-:Y:S04]  /*f2b0*/  STL [R1+0x6a4], R141 ;  /* 0x0006a48d01007387 */ /* 0x000fe80000100800 */
[----:B------:R0:W-:Y:S04]  /*f2c0*/  @P5 STL [R1+0x398], R123 ;  /* 0x0003987b01005387 */ /* 0x0001e80000100800 */
[----:B---3--:R-:W3:Y:S01]  /*f2d0*/  @P4 LDG.E.U16 R103, desc[UR24][R120.64] ;  /* 0x0000001878674981 */ /* 0x008ee2000c1e1500 */
[----:B0-----:R-:W-:Y:S01]  /*f2e0*/  IMAD.MOV.U32 R123, RZ, RZ, R12 ;  /* 0x000000ffff7b7224 */ /* 0x001fe200078e000c */
[----:B------:R-:W-:-:S02]  /*f2f0*/  ISETP.GT.AND P2, PT, R4, 0x1b, PT ;  /* 0x0000001b0400780c */ /* 0x000fc40003f44270 */
[----:B------:R-:W3:Y:S04]  /*f300*/  @P3 LDG.E.U16 R162, desc[UR24][R148.64] ;  /* 0x0000001894a23981 */ /* 0x000ee8000c1e1500 */
[----:B--2---:R-:W2:Y:S04]  /*f310*/  @P4 LDG.E.U16 R116, desc[UR24][R122.64] ;  /* 0x000000187a744981 */ /* 0x004ea8000c1e1500 */
[----:B------:R-:W3:Y:S01]  /*f320*/  @P3 LDG.E.U16 R160, desc[UR24][R146.64] ;  /* 0x0000001892a03981 */ /* 0x000ee2000c1e1500 */
[----:B------:R-:W-:-:S03]  /*f330*/  ISETP.GT.AND P3, PT, R4, 0x1c, PT ;  /* 0x0000001c0400780c */ /* 0x000fc60003f64270 */
[----:B--2---:R0:W-:Y:S04]  /*f340*/  @P4 STL [R1+0x444], R116 ;  /* 0x0004447401004387 */ /* 0x0041e80000100800 */
[----:B------:R-:W2:Y:S04]  /*f350*/  LDL R119, [R1+0x430] ;  /* 0x0004300001777983 */ /* 0x000ea80000100800 */
[----:B0-----:R-:W2:Y:S04]  /*f360*/  LDL R116, [R1+0x434] ;  /* 0x0004340001747983 */ /* 0x001ea80000100800 */
[----:B------:R-:W-:Y:S04]  /*f370*/  STL [R1+0x6b0], R122 ;  /* 0x0006b07a01007387 */ /* 0x000fe80000100800 */
[----:B------:R-:W-:Y:S04]  /*f380*/  STL [R1+0x6ac], R123 ;  /* 0x0006ac7b01007387 */ /* 0x000fe80000100800 */
[----:B------:R-:W-:Y:S04]  /*f390*/  STL [R1+0x6b8], R144 ;  /* 0x0006b89001007387 */ /* 0x000fe80000100800 */
[----:B------:R-:W-:Y:S04]  /*f3a0*/  STL [R1+0x6b4], R145 ;  /* 0x0006b49101007387 */ /* 0x000fe80000100800 */
[----:B------:R-:W2:Y:S04]  /*f3b0*/  LDL.LU R14, [R1+0x23c] ;  /* 0x00023c00010e7983 */ /* 0x000ea80000300800 */
[----:B------:R-:W2:Y:S04]  /*f3c0*/  LDL.LU R13, [R1+0x248] ;  /* 0x00024800010d7983 */ /* 0x000ea80000300800 */
[----:B------:R-:W2:Y:S04]  /*f3d0*/  LDL.LU R12, [R1+0x240] ;  /* 0x00024000010c7983 */ /* 0x000ea80000300800 */
[----:B------:R-:W2:Y:S04]  /*f3e0*/  LDL.LU R7, [R1+0x24c] ;  /* 0x00024c0001077983 */ /* 0x000ea80000300800 */
[----:B------:R-:W2:Y:S01]  /*f3f0*/  LDL R134, [R1+0x42c] ;  /* 0x00042c0001867983 */ /* 0x000ea20000100800 */
[----:B----4-:R-:W-:-:S03]  /*f400*/  IMAD.MOV.U32 R102, RZ, RZ, R5 ;  /* 0x000000ffff667224 */ /* 0x010fc600078e0005 */
[----:B------:R-:W-:Y:S04]  /*f410*/  STL [R1+0x6c0], R120 ;  /* 0x0006c07801007387 */ /* 0x000fe80000100800 */
[----:B------:R-:W-:Y:S04]  /*f420*/  STL [R1+0x6bc], R121 ;  /* 0x0006bc7901007387 */ /* 0x000fe80000100800 */
[----:B---3--:R0:W-:Y:S01]  /*f430*/  @P4 STL [R1+0x440], R103 ;  /* 0x0004406701004387 */ /* 0x0081e20000100800 */
[----:B------:R-:W-:Y:S02]  /*f440*/  IMAD.MOV.U32 R100, RZ, RZ, R15 ;  /* 0x000000ffff647224 */ /* 0x000fe400078e000f */
[----:B------:R-:W-:Y:S01]  /*f450*/  IMAD.MOV.U32 R101, RZ, RZ, R22 ;  /* 0x000000ffff657224 */ /* 0x000fe200078e0016 */
[----:B------:R-:W3:Y:S04]  /*f460*/  LDL R118, [R1+0x428] ;  /* 0x0004280001767983 */ /* 0x000ee80000100800 */
[----:B------:R-:W4:Y:S01]  /*f470*/  @P2 LDG.E.U16 R135, desc[UR24][R100.64] ;  /* 0x0000001864872981 */ /* 0x000f22000c1e1500 */
[----:B0-----:R-:W-:-:S05]  /*f480*/  IMAD.MOV.U32 R103, RZ, RZ, R6 ;  /* 0x000000ffff677224 */ /* 0x001fca00078e0006 */
[----:B------:R-:W4:Y:S04]  /*f490*/  @P2 LDG.E.U16 R117, desc[UR24][R102.64] ;  /* 0x0000001866752981 */ /* 0x000f28000c1e1500 */
[----:B--2---:R-:W2:Y:S01]  /*f4a0*/  @P3 LDG.E.U16 R116, desc[UR24][R82.64] ;  /* 0x0000001852743981 */ /* 0x004ea2000c1e1500 */
[----:B------:R-:W-:Y:S01]  /*f4b0*/  IMAD.MOV.U32 R81, RZ, RZ, R26 ;  /* 0x000000ffff517224 */ /* 0x000fe200078e001a */
[----:B------:R-:W-:-:S04]  /*f4c0*/  ISETP.GT.AND P4, PT, R4, 0x1d, PT ;  /* 0x0000001d0400780c */ /* 0x000fc80003f84270 */
[----:B------:R-:W2:Y:S01]  /*f4d0*/  @P3 LDG.E.U16 R119, desc[UR24][R80.64] ;  /* 0x0000001850773981 */ /* 0x000ea2000c1e1500 */
[----:B------:R-:W-:Y:S02]  /*f4e0*/  IMAD.MOV.U32 R61, RZ, RZ, R14 ;  /* 0x000000ffff3d7224 */ /* 0x000fe400078e000e */
[----:B------:R-:W-:Y:S02]  /*f4f0*/  IMAD.MOV.U32 R60, RZ, RZ, R13 ;  /* 0x000000ffff3c7224 */ /* 0x000fe400078e000d */
[----:B------:R-:W-:Y:S02]  /*f500*/  IMAD.MOV.U32 R63, RZ, RZ, R12 ;  /* 0x000000ffff3f7224 */ /* 0x000fe400078e000c */
[----:B------:R-:W-:-:S05]  /*f510*/  IMAD.MOV.U32 R62, RZ, RZ, R7 ;  /* 0x000000ffff3e7224 */ /* 0x000fca00078e0007 */
[----:B------:R-:W2:Y:S04]  /*f520*/  @P4 LDG.E.U16 R134, desc[UR24][R62.64] ;  /* 0x000000183e864981 */ /* 0x000ea8000c1e1500 */
[----:B---3--:R-:W3:Y:S04]  /*f530*/  @P4 LDG.E.U16 R118, desc[UR24][R60.64] ;  /* 0x000000183c764981 */ /* 0x008ee8000c1e1500 */
[----:B----4-:R0:W-:Y:S04]  /*f540*/  @P2 STL [R1+0x43c], R117 ;  /* 0x00043c7501002387 */ /* 0x0101e80000100800 */
[----:B0-----:R-:W4:Y:S04]  /*f550*/  LDL R117, [R1+0x424] ;  /* 0x0004240001757983 */ /* 0x001f280000100800 */
[----:B------:R-:W-:Y:S04]  /*f560*/  STL [R1+0x6c8], R102 ;  /* 0x0006c86601007387 */ /* 0x000fe80000100800 */
[----:B------:R-:W-:Y:S04]  /*f570*/  STL [R1+0x6c4], R103 ;  /* 0x0006c46701007387 */ /* 0x000fe80000100800 */
[----:B------:R-:W-:Y:S04]  /*f580*/  STL [R1+0x6d4], R142 ;  /* 0x0006d48e01007387 */ /* 0x000fe80000100800 */
[----:B------:R-:W-:Y:S04]  /*f590*/  STL [R1+0x6cc], R143 ;  /* 0x0006cc8f01007387 */ /* 0x000fe80000100800 */
[----:B------:R-:W-:Y:S04]  /*f5a0*/  STL [R1+0x6dc], R100 ;  /* 0x0006dc6401007387 */ /* 0x000fe80000100800 */
[----:B------:R-:W-:Y:S04]  /*f5b0*/  STL [R1+0x6d8], R101 ;  /* 0x0006d86501007387 */ /* 0x000fe80000100800 */
[----:B------:R-:W-:Y:S04]  /*f5c0*/  @P2 STL [R1+0x438], R135 ;  /* 0x0004388701002387 */ /* 0x000fe80000100800 */
[----:B--2---:R0:W-:Y:S04]  /*f5d0*/  @P3 STL [R1+0x434], R116 ;  /* 0x0004347401003387 */ /* 0x0041e80000100800 */
[----:B0-----:R-:W2:Y:S04]  /*f5e0*/  LDL R116, [R1+0x420] ;  /* 0x0004200001747983 */ /* 0x001ea80000100800 */
[----:B------:R-:W-:Y:S04]  /*f5f0*/  STL [R1+0x6e4], R82 ;  /* 0x0006e45201007387 */ /* 0x000fe80000100800 */
[----:B------:R-:W-:Y:S04]  /*f600*/  STL [R1+0x6e0], R83 ;  /* 0x0006e05301007387 */ /* 0x000fe80000100800 */
[----:B------:R-:W2:Y:S04]  /*f610*/  LDL.LU R6, [R1+0x244] ;  /* 0x0002440001067983 */ /* 0x000ea80000300800 */
[----:B------:R-:W2:Y:S04]  /*f620*/  LDL.LU R5, [R1+0x4d8] ;  /* 0x0004d80001057983 */ /* 0x000ea80000300800 */
[----:B------:R0:W-:Y:S04]  /*f630*/  STL [R1+0x6ec], R80 ;  /* 0x0006ec5001007387 */ /* 0x0001e80000100800 */
[----:B------:R-:W-:Y:S04]  /*f640*/  STL [R1+0x6e8], R81 ;  /* 0x0006e85101007387 */ /* 0x000fe80000100800 */
[----:B------:R-:W-:Y:S04]  /*f650*/  @P3 STL [R1+0x430], R119 ;  /* 0x0004307701003387 */ /* 0x000fe80000100800 */
[----:B0-----:R-:W2:Y:S01]  /*f660*/  LDL.LU R80, [R1+0x3e8] ;  /* 0x0003e80001507983 */ /* 0x001ea20000300800 */
[----:B------:R-:W-:-:S03]  /*f670*/  ISETP.GT.AND P5, PT, R4, 0x1e, PT ;  /* 0x0000001e0400780c */ /* 0x000fc60003fa4270 */
[----:B------:R0:W-:Y:S04]  /*f680*/  STL [R1+0x6f4], R62 ;  /* 0x0006f43e01007387 */ /* 0x0001e80000100800 */
[----:B0-----:R-:W2:Y:S04]  /*f690*/  LDL.LU R62, [R1+0x418] ;  /* 0x00041800013e7983 */ /* 0x001ea80000300800 */
[----:B------:R0:W-:Y:S04]  /*f6a0*/  STL [R1+0x6f0], R63 ;  /* 0x0006f03f01007387 */ /* 0x0001e80000100800 */
[----:B0-----:R-:W2:Y:S04]  /*f6b0*/  LDL.LU R63, [R1+0x3ec] ;  /* 0x0003ec00013f7983 */ /* 0x001ea80000300800 */
[----:B------:R-:W-:Y:S04]  /*f6c0*/  STL [R1+0x6fc], R60 ;  /* 0x0006fc3c01007387 */ /* 0x000fe80000100800 */
[----:B------:R0:W-:Y:S04]  /*f6d0*/  STL [R1+0x6f8], R61 ;  /* 0x0006f83d01007387 */ /* 0x0001e80000100800 */
[----:B----4-:R-:W4:Y:S04]  /*f6e0*/  @P5 LDG.E.U16 R117, desc[UR24][R42.64] ;  /* 0x000000182a755981 */ /* 0x010f28000c1e1500 */
[----:B0-----:R-:W4:Y:S04]  /*f6f0*/  LDL.LU R61, [R1+0x41c] ;  /* 0x00041c00013d7983 */ /* 0x001f280000300800 */
[----:B---3--:R-:W-:Y:S04]  /*f700*/  @P4 STL [R1+0x428], R118 ;  /* 0x0004287601004387 */ /* 0x008fe80000100800 */
[----:B------:R-:W-:Y:S04]  /*f710*/  @P4 STL [R1+0x42c], R134 ;  /* 0x00042c8601004387 */ /* 0x000fe80000100800 */
[----:B------:R-:W3:Y:S04]  /*f720*/  LDL.LU R14, [R1+0x4e4] ;  /* 0x0004e400010e7983 */ /* 0x000ee80000300800 */
[----:B------:R-:W3:Y:S04]  /*f730*/  LDL.LU R13, [R1+0x4f8] ;  /* 0x0004f800010d7983 */ /* 0x000ee80000300800 */
[----:B------:R-:W3:Y:S04]  /*f740*/  LDL.LU R12, [R1+0x4e8] ;  /* 0x0004e800010c7983 */ /* 0x000ee80000300800 */
[----:B------:R-:W3:Y:S04]  /*f750*/  LDL.LU R7, [R1+0x4fc] ;  /* 0x0004fc0001077983 */ /* 0x000ee80000300800 */
[----:B------:R-:W3:Y:S04]  /*f760*/  LDL.LU R60, [R1+0x410] ;  /* 0x00041000013c7983 */ /* 0x000ee80000300800 */
[----:B------:R0:W-:Y:S04]  /*f770*/  STL [R1+0x704], R42 ;  /* 0x0007042a01007387 */ /* 0x0001e80000100800 */
[----:B0-----:R-:W3:Y:S04]  /*f780*/  LDL.LU R42, [R1+0x414] ;  /* 0x00041400012a7983 */ /* 0x001ee80000300800 */
[----:B------:R0:W-:Y:S04]  /*f790*/  STL [R1+0x700], R43 ;  /* 0x0007002b01007387 */ /* 0x0001e80000100800 */
[----:B0-----:R-:W3:Y:S04]  /*f7a0*/  LDL.LU R43, [R1+0x39c] ;  /* 0x00039c00012b7983 */ /* 0x001ee80000300800 */
[----:B--2---:R-:W2:Y:S01]  /*f7b0*/  @P5 LDG.E.U16 R116, desc[UR24][R40.64] ;  /* 0x0000001828745981 */ /* 0x004ea2000c1e1500 */
[----:B------:R-:W-:-:S02]  /*f7c0*/  ISETP.GT.AND P2, PT, R4, 0x1f, PT ;  /* 0x0000001f0400780c */ /* 0x000fc40003f44270 */
[----:B------:R-:W-:-:S04]  /*f7d0*/  LOP3.LUT R19, R19, R18, RZ, 0x3c, !PT ;  /* 0x0000001213137212 */ /* 0x000fc800078e3cff */
[----:B------:R-:W-:Y:S01]  /*f7e0*/  LOP3.LUT R18, R19, R18, RZ, 0x3c, !PT ;  /* 0x0000001213127212 */ /* 0x000fe200078e3cff */
[----:B------:R-:W-:-:S03]  /*f7f0*/  IMAD.MOV.U32 R23, RZ, RZ, R6 ;  /* 0x000000ffff177224 */ /* 0x000fc600078e0006 */
[----:B------:R-:W-:Y:S01]  /*f800*/  LOP3.LUT R19, R19, R18, RZ, 0x3c, !PT ;  /* 0x0000001213137212 */ /* 0x000fe200078e3cff */
[----:B------:R-:W-:Y:S01]  /*f810*/  IMAD.MOV.U32 R22, RZ, RZ, R5 ;  /* 0x000000ffff167224 */ /* 0x000fe200078e0005 */
[C---:B------:R-:W-:Y:S02]  /*f820*/  ISETP.GT.AND P4, PT, R4.reuse, 0x22, PT ;  /* 0x000000220400780c */ /* 0x040fe40003f84270 */
[----:B------:R-:W-:Y:S01]  /*f830*/  ISETP.GT.AND P3, PT, R4, 0x21, PT ;  /* 0x000000210400780c */ /* 0x000fe20003f64270 */
[----:B------:R-:W-:Y:S04]  /*f840*/  STL [R1+0x70c], R40 ;  /* 0x00070c2801007387 */ /* 0x000fe80000100800 */
[----:B------:R-:W-:Y:S08]  /*f850*/  STL [R1+0x708], R41 ;  /* 0x0007082901007387 */ /* 0x000ff00000100800 */
[----:B------:R-:W2:Y:S04]  /*f860*/  @P3 LDG.E.U16 R3, desc[UR24][R136.64] ;  /* 0x0000001888033981 */ /* 0x000ea8000c1e1500 */
[----:B------:R-:W2:Y:S04]  /*f870*/  @P2 LDG.E.U16 R62, desc[UR24][R18.64] ;  /* 0x00000018123e2981 */ /* 0x000ea8000c1e1500 */
[----:B----4-:R-:W4:Y:S01]  /*f880*/  @P2 LDG.E.U16 R61, desc[UR24][R22.64] ;  /* 0x00000018163d2981 */ /* 0x010f22000c1e1500 */
[----:B---3--:R-:W-:-:S02]  /*f890*/  IMAD.MOV.U32 R119, RZ, RZ, R12 ;  /* 0x000000ffff777224 */ /* 0x008fc400078e000c */
[----:B------:R-:W-:-:S05]  /*f8a0*/  IMAD.MOV.U32 R118, RZ, RZ, R7 ;  /* 0x000000ffff767224 */ /* 0x000fca00078e0007 */
[----:B------:R-:W3:Y:S04]  /*f8b0*/  @P4 LDG.E.U16 R42, desc[UR24][R118.64] ;  /* 0x00000018762a4981 */ /* 0x000ee8000c1e1500 */
[----:B------:R-:W3:Y:S04]  /*f8c0*/  @P3 LDG.E.U16 R43, desc[UR24][R138.64] ;  /* 0x000000188a2b3981 */ /* 0x000ee8000c1e1500 */
[----:B--2---:R0:W-:Y:S04]  /*f8d0*/  @P5 STL [R1+0x420], R116 ;  /* 0x0004207401005387 */ /* 0x0041e80000100800 */
[----:B------:R1:W-:Y:S04]  /*f8e0*/  @P5 STL [R1+0x424], R117 ;  /* 0x0004247501005387 */ /* 0x0003e80000100800 */
[----:B------:R-:W2:Y:S01]  /*f8f0*/  LDL R134, [R1+0x40c] ;  /* 0x00040c0001867983 */ /* 0x000ea20000100800 */
[----:B0-----:R-:W-:-:S03]  /*f900*/  IMAD.MOV.U32 R116, RZ, RZ, R13 ;  /* 0x000000ffff747224 */ /* 0x001fc600078e000d */
[----:B------:R-:W2:Y:S01]  /*f910*/  LDL.LU R6, [R1+0x4ec] ;  /* 0x0004ec0001067983 */ /* 0x000ea20000300800 */
[----:B-1----:R-:W-:-:S03]  /*f920*/  IMAD.MOV.U32 R117, RZ, RZ, R14 ;  /* 0x000000ffff757224 */ /* 0x002fc600078e000e */
[----:B------:R-:W2:Y:S04]  /*f930*/  LDL.LU R5, [R1+0x50c] ;  /* 0x00050c0001057983 */ /* 0x000ea80000300800 */
[----:B------:R-:W2:Y:S04]  /*f940*/  @P4 LDG.E.U16 R60, desc[UR24][R116.64] ;  /* 0x00000018743c4981 */ /* 0x000ea8000c1e1500 */
[----:B----4-:R-:W-:Y:S04]  /*f950*/  STL [R1+0x718], R61 ;  /* 0x0007183d01007387 */ /* 0x010fe80000100800 */
[----:B------:R-:W-:Y:S04]  /*f960*/  STL [R1+0x714], R22 ;  /* 0x0007141601007387 */ /* 0x000fe80000100800 */
[----:B------:R-:W-:Y:S04]  /*f970*/  STL [R1+0x710], R23 ;  /* 0x0007101701007387 */ /* 0x000fe80000100800 */
[----:B------:R-:W-:Y:S04]  /*f980*/  STL [R1+0x724], R62 ;  /* 0x0007243e01007387 */ /* 0x000fe80000100800 */
[----:B------:R-:W-:Y:S04]  /*f990*/  STL [R1+0x720], R18 ;  /* 0x0007201201007387 */ /* 0x000fe80000100800 */
[----:B------:R-:W-:Y:S04]  /*f9a0*/  STL [R1+0x71c], R19 ;  /* 0x00071c1301007387 */ /* 0x000fe80000100800 */
[----:B------:R0:W-:Y:S04]  /*f9b0*/  STL [R1+0x72c], R138 ;  /* 0x00072c8a01007387 */ /* 0x0001e80000100800 */
[----:B0-----:R-:W4:Y:S04]  /*f9c0*/  LDL.LU R138, [R1+0x3f0] ;  /* 0x0003f000018a7983 */ /* 0x001f280000300800 */
[----:B------:R-:W-:Y:S04]  /*f9d0*/  STL [R1+0x728], R139 ;  /* 0x0007288b01007387 */ /* 0x000fe80000100800 */
[----:B------:R-:W-:Y:S04]  /*f9e0*/  STL [R1+0x734], R136 ;  /* 0x0007348801007387 */ /* 0x000fe80000100800 */
[----:B------:R0:W-:Y:S04]  /*f9f0*/  STL [R1+0x730], R137 ;  /* 0x0007308901007387 */ /* 0x0001e80000100800 */
[----:B0-----:R-:W4:Y:S04]  /*fa00*/  LDL.LU R137, [R1+0x3f4] ;  /* 0x0003f40001897983 */ /* 0x001f280000300800 */
[----:B---3--:R-:W-:Y:S04]  /*fa10*/  STL [R1+0x7bc], R42 ;  /* 0x0007bc2a01007387 */ /* 0x008fe80000100800 */
[----:B------:R-:W-:Y:S04]  /*fa20*/  STL [R1+0x7e0], R43 ;  /* 0x0007e02b01007387 */ /* 0x000fe80000100800 */
[----:B------:R-:W-:Y:S04]  /*fa30*/  STL [R1+0x73c], R118 ;  /* 0x00073c7601007387 */ /* 0x000fe80000100800 */
[----:B------:R0:W-:Y:S04]  /*fa40*/  STL [R1+0x738], R119 ;  /* 0x0007387701007387 */ /* 0x0001e80000100800 */
[----:B0-----:R-:W3:Y:S04]  /*fa50*/  LDL.LU R119, [R1+0x400] ;  /* 0x0004000001777983 */ /* 0x001ee80000300800 */
[----:B--2---:R-:W-:Y:S04]  /*fa60*/  STL [R1+0x7c0], R60 ;  /* 0x0007c03c01007387 */ /* 0x004fe80000100800 */
[----:B------:R-:W-:Y:S04]  /*fa70*/  STL [R1+0x744], R116 ;  /* 0x0007447401007387 */ /* 0x000fe80000100800 */
[----:B------:R0:W-:Y:S04]  /*fa80*/  STL [R1+0x740], R117 ;  /* 0x0007407501007387 */ /* 0x0001e80000100800 */
[----:B0-----:R-:W2:Y:S01]  /*fa90*/  LDL.LU R117, [R1+0x404] ;  /* 0x0004040001757983 */ /* 0x001ea20000300800 */
[----:B------:R-:W-:-:S02]  /*faa0*/  LOP3.LUT R97, R97, R96, RZ, 0x3c, !PT ;  /* 0x0000006061617212 */ /* 0x000fc400078e3cff */
[C---:B------:R-:W-:Y:S02]  /*fab0*/  ISETP.GT.AND P5, PT, R4.reuse, 0x23, PT ;  /* 0x000000230400780c */ /* 0x040fe40003fa4270 */
[C---:B------:R-:W-:Y:S02]  /*fac0*/  LOP3.LUT R96, R97.reuse, R96, RZ, 0x3c, !PT ;  /* 0x0000006061607212 */ /* 0x040fe400078e3cff */
[----:B------:R-:W-:Y:S02]  /*fad0*/  PRMT R0, RZ, 0x7610, R0 ;  /* 0x00007610ff007816 */ /* 0x000fe40000000000 */
[----:B------:R-:W-:Y:S02]  /*fae0*/  LOP3.LUT R97, R97, R96, RZ, 0x3c, !PT ;  /* 0x0000006061617212 */ /* 0x000fe400078e3cff */
[----:B------:R-:W-:-:S05]  /*faf0*/  ISETP.GT.AND P2, PT, R4, 0x24, PT ;  /* 0x000000240400780c */ /* 0x000fca0003f44270 */
[----:B------:R-:W4:Y:S01]  /*fb00*/  @P5 LDG.E.U16 R0, desc[UR24][R96.64] ;  /* 0x0000001860005981 */ /* 0x000f22000c1e1500 */
[-C--:B------:R-:W-:Y:S01]  /*fb10*/  LOP3.LUT R59, R59, R58.reuse, RZ, 0x3c, !PT ;  /* 0x0000003a3b3b7212 */ /* 0x080fe200078e3cff */
[----:B------:R-:W-:Y:S01]  /*fb20*/  IMAD.MOV.U32 R78, RZ, RZ, R5 ;  /* 0x000000ffff4e7224 */ /* 0x000fe200078e0005 */
[----:B------:R-:W-:Y:S01]  /*fb30*/  ISETP.GT.AND P3, PT, R4, 0x25, PT ;  /* 0x000000250400780c */ /* 0x000fe20003f64270 */
[----:B------:R-:W-:Y:S01]  /*fb40*/  IMAD.MOV.U32 R79, RZ, RZ, R6 ;  /* 0x000000ffff4f7224 */ /* 0x000fe200078e0006 */
[----:B------:R-:W4:Y:S01]  /*fb50*/  @P5 LDG.E.U16 R134, desc[UR24][R98.64] ;  /* 0x0000001862865981 */ /* 0x000f22000c1e1500 */
[----:B------:R-:W-:-:S04]  /*fb60*/  LOP3.LUT R58, R59, R58, RZ, 0x3c, !PT ;  /* 0x0000003a3b3a7212 */ /* 0x000fc800078e3cff */
[----:B------:R-:W-:-:S06]  /*fb70*/  LOP3.LUT R59, R59, R58, RZ, 0x3c, !PT ;  /* 0x0000003a3b3b7212 */ /* 0x000fcc00078e3cff */
[----:B------:R-:W4:Y:S04]  /*fb80*/  @P3 LDG.E.U16 R2, desc[UR24][R58.64] ;  /* 0x000000183a023981 */ /* 0x000f28000c1e1500 */
[----:B---3--:R-:W3:Y:S04]  /*fb90*/  @P2 LDG.E.U16 R119, desc[UR24][R76.64] ;  /* 0x000000184c772981 */ /* 0x008ee8000c1e1500 */
[----:B--2---:R-:W2:Y:S04]  /*fba0*/  @P2 LDG.E.U16 R117, desc[UR24][R78.64] ;  /* 0x000000184e752981 */ /* 0x004ea8000c1e1500 */
[----:B------:R-:W-:Y:S04]  /*fbb0*/  STL [R1+0x74c], R98 ;  /* 0x00074c6201007387 */ /* 0x000fe80000100800 */
[----:B------:R-:W-:Y:S04]  /*fbc0*/  STL [R1+0x748], R99 ;  /* 0x0007486301007387 */ /* 0x000fe80000100800 */
[----:B----4-:R0:W-:Y:S04]  /*fbd0*/  STL [R1+0x408], R0 ;  /* 0x0004080001007387 */ /* 0x0101e80000100800 */
[----:B0-----:R-:W4:Y:S04]  /*fbe0*/  LDL.LU R0, [R1+0x834] ;  /* 0x0008340001007983 */ /* 0x001f280000300800 */
[----:B------:R-:W4:Y:S04]  /*fbf0*/  LDL.LU R14, [R1+0x510] ;  /* 0x00051000010e7983 */ /* 0x000f280000300800 */
[----:B------:R-:W4:Y:S04]  /*fc00*/  LDL.LU R13, [R1+0x524] ;  /* 0x00052400010d7983 */ /* 0x000f280000300800 */
[----:B------:R-:W4:Y:S04]  /*fc10*/  LDL.LU R12, [R1+0x514] ;  /* 0x00051400010c7983 */ /* 0x000f280000300800 */
[----:B------:R-:W4:Y:S04]  /*fc20*/  LDL.LU R7, [R1+0x528] ;  /* 0x0005280001077983 */ /* 0x000f280000300800 */
[----:B------:R-:W-:Y:S04]  /*fc30*/  STL [R1+0x754], R96 ;  /* 0x0007546001007387 */ /* 0x000fe80000100800 */
[----:B------:R-:W-:Y:S04]  /*fc40*/  STL [R1+0x750], R97 ;  /* 0x0007506101007387 */ /* 0x000fe80000100800 */
[----:B------:R-:W-:Y:S04]  /*fc50*/  @P5 STL [R1+0x40c], R134 ;  /* 0x00040c8601005387 */ /* 0x000fe80000100800 */
[----:B------:R-:W4:Y:S04]  /*fc60*/  LDL.LU R139, [R1+0x3bc] ;  /* 0x0003bc00018b7983 */ /* 0x000f280000300800 */
[----:B------:R-:W4:Y:S04]  /*fc70*/  LDL.LU R62, [R1+0x3b8] ;  /* 0x0003b800013e7983 */ /* 0x000f280000300800 */
[----:B--2---:R-:W-:Y:S04]  /*fc80*/  STL [R1+0x77c], R117 ;  /* 0x00077c7501007387 */ /* 0x004fe80000100800 */
[----:B------:R-:W-:Y:S04]  /*fc90*/  STL [R1+0x75c], R78 ;  /* 0x00075c4e01007387 */ /* 0x000fe80000100800 */
[----:B------:R-:W-:Y:S04]  /*fca0*/  STL [R1+0x758], R79 ;  /* 0x0007584f01007387 */ /* 0x000fe80000100800 */
[----:B---3--:R-:W-:Y:S04]  /*fcb0*/  STL [R1+0x780], R119 ;  /* 0x0007807701007387 */ /* 0x008fe80000100800 */
[----:B------:R0:W-:Y:S04]  /*fcc0*/  STL [R1+0x764], R76 ;  /* 0x0007644c01007387 */ /* 0x0001e80000100800 */
[----:B0-----:R-:W2:Y:S04]  /*fcd0*/  LDL.LU R76, [R1+0x3c0] ;  /* 0x0003c000014c7983 */ /* 0x001ea80000300800 */
[----:B------:R-:W-:Y:S04]  /*fce0*/  STL [R1+0x760], R77 ;  /* 0x0007604d01007387 */ /* 0x000fe80000100800 */
[----:B------:R0:W-:Y:S04]  /*fcf0*/  STL [R1+0x3fc], R2 ;  /* 0x0003fc0201007387 */ /* 0x0001e80000100800 */
[----:B0-----:R-:W3:Y:S04]  /*fd00*/  LDL.LU R2, [R1+0x830] ;  /* 0x0008300001027983 */ /* 0x001ee80000300800 */
[----:B------:R-:W2:Y:S04]  /*fd10*/  LDL.LU R6, [R1+0x518] ;  /* 0x0005180001067983 */ /* 0x000ea80000300800 */
[----:B------:R-:W2:Y:S04]  /*fd20*/  LDL.LU R5, [R1+0x530] ;  /* 0x0005300001057983 */ /* 0x000ea80000300800 */
[----:B------:R-:W2:Y:S04]  /*fd30*/  LDL.LU R97, [R1+0x3d0] ;  /* 0x0003d00001617983 */ /* 0x000ea80000300800 */
[----:B------:R-:W2:Y:S04]  /*fd40*/  LDL.LU R118, [R1+0x3cc] ;  /* 0x0003cc0001767983 */ /* 0x000ea80000300800 */
[----:B------:R-:W2:Y:S04]  /*fd50*/  LDL.LU R136, [R1+0x3c8] ;  /* 0x0003c80001887983 */ /* 0x000ea80000300800 */
[----:B------:R0:W-:Y:S04]  /*fd60*/  STL [R1+0x76c], R58 ;  /* 0x00076c3a01007387 */ /* 0x0001e80000100800 */
[----:B0-----:R-:W2:Y:S01]  /*fd70*/  LDL.LU R58, [R1+0x3f8] ;  /* 0x0003f800013a7983 */ /* 0x001ea20000300800 */
[----:B------:R-:W-:-:S04]  /*fd80*/  LOP3.LUT R57, R57, R56, RZ, 0x3c, !PT ;  /* 0x0000003839397212 */ /* 0x000fc800078e3cff */
[C---:B------:R-:W-:Y:S02]  /*fd90*/  LOP3.LUT R56, R57.reuse, R56, RZ, 0x3c, !PT ;  /* 0x0000003839387212 */ /* 0x040fe400078e3cff */
[C---:B------:R-:W-:Y:S02]  /*fda0*/  ISETP.GT.AND P4, PT, R4.reuse, 0x26, PT ;  /* 0x000000260400780c */ /* 0x040fe40003f84270 */
[----:B------:R-:W-:Y:S01]  /*fdb0*/  LOP3.LUT R57, R57, R56, RZ, 0x3c, !PT ;  /* 0x0000003839397212 */ /* 0x000fe200078e3cff */
[----:B----4-:R-:W-:Y:S01]  /*fdc0*/  IMAD.MOV.U32 R38, RZ, RZ, R7 ;  /* 0x000000ffff267224 */ /* 0x010fe200078e0007 */
[-C--:B------:R-:W-:Y:S01]  /*fdd0*/  LOP3.LUT R21, R21, R20.reuse, RZ, 0x3c, !PT ;  /* 0x0000001415157212 */ /* 0x080fe200078e3cff */
[----:B------:R-:W-:Y:S01]  /*fde0*/  IMAD.MOV.U32 R39, RZ, RZ, R12 ;  /* 0x000000ffff277224 */ /* 0x000fe200078e000c */
[----:B------:R-:W-:Y:S01]  /*fdf0*/  ISETP.GT.AND P5, PT, R4, 0x27, PT ;  /* 0x000000270400780c */ /* 0x000fe20003fa4270 */
[----:B------:R-:W-:Y:S01]  /*fe00*/  IMAD.MOV.U32 R36, RZ, RZ, R13 ;  /* 0x000000ffff247224 */ /* 0x000fe200078e000d */
[----:B------:R-:W-:Y:S01]  /*fe10*/  LOP3.LUT R20, R21, R20, RZ, 0x3c, !PT ;  /* 0x0000001415147212 */ /* 0x000fe200078e3cff */
[----:B------:R-:W-:-:S04]  /*fe20*/  IMAD.MOV.U32 R37, RZ, RZ, R14 ;  /* 0x000000ffff257224 */ /* 0x000fc800078e000e */
[----:B------:R-:W4:Y:S01]  /*fe30*/  @P4 LDG.E.U16 R137, desc[UR24][R38.64] ;  /* 0x0000001826894981 */ /* 0x000f22000c1e1500 */
[----:B------:R-:W-:-:S03]  /*fe40*/  LOP3.LUT R21, R21, R20, RZ, 0x3c, !PT ;  /* 0x0000001415157212 */ /* 0x000fc600078e3cff */
[----:B------:R-:W3:Y:S04]  /*fe50*/  @P4 LDG.E.U16 R138, desc[UR24][R36.64] ;  /* 0x00000018248a4981 */ /* 0x000ee8000c1e1500 */
[----:B------:R-:W3:Y:S04]  /*fe60*/  @P5 LDG.E.U16 R63, desc[UR24][R20.64] ;  /* 0x00000018143f5981 */ /* 0x000ee8000c1e1500 */
[----:B------:R-:W3:Y:S04]  /*fe70*/  @P5 LDG.E.U16 R80, desc[UR24][R16.64] ;  /* 0x0000001810505981 */ /* 0x000ee8000c1e1500 */
[----:B--2---:R-:W2:Y:S04]  /*fe80*/  @P3 LDG.E.U16 R58, desc[UR24][R56.64] ;  /* 0x00000018383a3981 */ /* 0x004ea8000c1e1500 */
[----:B------:R0:W-:Y:S04]  /*fe90*/  STL [R1+0x768], R59 ;  /* 0x0007683b01007387 */ /* 0x0001e80000100800 */
[----:B0-----:R-:W3:Y:S01]  /*fea0*/  LDL.LU R59, [R1+0x3c4] ;  /* 0x0003c400013b7983 */ /* 0x001ee20000300800 */
[----:B------:R-:W-:-:S02]  /*feb0*/  IMAD.MOV.U32 R135, RZ, RZ, R6 ;  /* 0x000000ffff877224 */ /* 0x000fc400078e0006 */
[----:B------:R-:W-:Y:S01]  /*fec0*/  IMAD.MOV.U32 R134, RZ, RZ, R5 ;  /* 0x000000ffff867224 */ /* 0x000fe200078e0005 */
[----:B--2---:R-:W-:Y:S04]  /*fed0*/  STL [R1+0x778], R58 ;  /* 0x0007783a01007387 */ /* 0x004fe80000100800 */
[----:B------:R-:W-:Y:S04]  /*fee0*/  STL [R1+0x774], R56 ;  /* 0x0007743801007387 */ /* 0x000fe80000100800 */
[----:B------:R-:W-:Y:S04]  /*fef0*/  STL [R1+0x770], R57 ;  /* 0x0007703901007387 */ /* 0x000fe80000100800 */
[----:B------:R-:W2:Y:S04]  /*ff00*/  LDL.LU R26, [R1+0x53c] ;  /* 0x00053c00011a7983 */ /* 0x000ea80000300800 */
[----:B------:R-:W2:Y:S04]  /*ff10*/  LDL.LU R25, [R1+0x548] ;  /* 0x0005480001197983 */ /* 0x000ea80000300800 */
[----:B------:R-:W2:Y:S04]  /*ff20*/  LDL.LU R24, [R1+0x540] ;  /* 0x0005400001187983 */ /* 0x000ea80000300800 */
[----:B------:R-:W2:Y:S04]  /*ff30*/  LDL.LU R15, [R1+0x54c] ;  /* 0x00054c00010f7983 */ /* 0x000ea80000300800 */
[----:B------:R-:W2:Y:S04]  /*ff40*/  LDL.LU R81, [R1+0x3b4] ;  /* 0x0003b40001517983 */ /* 0x000ea80000300800 */
[----:B------:R-:W2:Y:S04]  /*ff50*/  LDL.LU R82, [R1+0x3b0] ;  /* 0x0003b00001527983 */ /* 0x000ea80000300800 */
[----:B----4-:R0:W-:Y:S04]  /*ff60*/  STL [R1+0x78c], R137 ;  /* 0x00078c8901007387 */ /* 0x0101e80000100800 */
[----:B0-----:R-:W4:Y:S04]  /*ff70*/  LDL.LU R137, [R1+0x3d4] ;  /* 0x0003d40001897983 */ /* 0x001f280000300800 */
[----:B------:R-:W-:Y:S04]  /*ff80*/  STL [R1+0x788], R38 ;  /* 0x0007882601007387 */ /* 0x000fe80000100800 */
[----:B------:R0:W-:Y:S04]  /*ff90*/  STL [R1+0x784], R39 ;  /* 0x0007842701007387 */ /* 0x0001e80000100800 */
[----:B0-----:R-:W4:Y:S04]  /*ffa0*/  LDL.LU R39, [R1+0x3e0] ;  /* 0x0003e00001277983 */ /* 0x001f280000300800 */
[----:B---3--:R-:W-:Y:S04]  /*ffb0*/  STL [R1+0x798], R138 ;  /* 0x0007988a01007387 */ /* 0x008fe80000100800 */
[----:B------:R-:W-:Y:S04]  /*ffc0*/  STL [R1+0x794], R36 ;  /* 0x0007942401007387 */ /* 0x000fe80000100800 */
[----:B------:R-:W-:Y:S04]  /*ffd0*/  STL [R1+0x790], R37 ;  /* 0x0007902501007387 */ /* 0x000fe80000100800 */
[----:B------:R-:W-:Y:S04]  /*ffe0*/  STL [R1+0x7a4], R63 ;  /* 0x0007a43f01007387 */ /* 0x000fe80000100800 */
[----:B------:R-:W-:Y:S04]  /*fff0*/  STL [R1+0x7a0], R20 ;  /* 0x0007a01401007387 */ /* 0x000fe80000100800 */
[----:B------:R0:W-:Y:S04]  /*10000*/  STL [R1+0x79c], R21 ;  /* 0x00079c1501007387 */ /* 0x0001e80000100800 */
[----:B0-----:R-:W3:Y:S04]  /*10010*/  LDL.LU R21, [R1+0x3e4] ;  /* 0x0003e40001157983 */ /* 0x001ee80000300800 */
[----:B------:R0:W-:Y:S04]  /*10020*/  STL [R1+0x7b0], R80 ;  /* 0x0007b05001007387 */ /* 0x0001e80000100800 */
[----:B------:R-:W-:Y:S04]  /*10030*/  STL [R1+0x7ac], R16 ;  /* 0x0007ac1001007387 */ /* 0x000fe80000100800 */
[----:B------:R-:W-:Y:S04]  /*10040*/  STL [R1+0x7a8], R17 ;  /* 0x0007a81101007387 */ /* 0x000fe80000100800 */
[----:B------:R-:W3:Y:S04]  /*10050*/  LDL.LU R14, [R1+0x544] ;  /* 0x00054400010e7983 */ /* 0x000ee80000300800 */
[----:B------:R-:W3:Y:S04]  /*10060*/  LDL.LU R13, [R1+0x55c] ;  /* 0x00055c00010d7983 */ /* 0x000ee80000300800 */
[----:B------:R-:W3:Y:S04]  /*10070*/  LDL.LU R12, [R1+0x568] ;  /* 0x00056800010c7983 */ /* 0x000ee80000300800 */
[----:B------:R-:W3:Y:S04]  /*10080*/  LDL.LU R7, [R1+0x5d0] ;  /* 0x0005d00001077983 */ /* 0x000ee80000300800 */
[----:B------:R-:W3:Y:S04]  /*10090*/  LDL.LU R6, [R1+0x56c] ;  /* 0x00056c0001067983 */ /* 0x000ee80000300800 */
[----:B------:R-:W3:Y:S01]  /*100a0*/  LDL.LU R5, [R1+0x5d4] ;  /* 0x0005d40001057983 */ /* 0x000ee20000300800 */
[----:B------:R-:W-:-:S03]  /*100b0*/  ISETP.GT.AND P2, PT, R4, 0x29, PT ;  /* 0x000000290400780c */ /* 0x000fc60003f44270 */
[----:B------:R-:W3:Y:S04]  /*100c0*/  LDL.LU R119, [R1+0x3ac] ;  /* 0x0003ac0001777983 */ /* 0x000ee80000300800 */
[----:B------:R-:W3:Y:S04]  /*100d0*/  LDL.LU R117, [R1+0x3a8] ;  /* 0x0003a80001757983 */ /* 0x000ee80000300800 */
[----:B------:R-:W3:Y:S04]  /*100e0*/  LDL.LU R40, [R1+0x3a4] ;  /* 0x0003a40001287983 */ /* 0x000ee80000300800 */
[----:B0-----:R-:W3:Y:S04]  /*100f0*/  LDL.LU R80, [R1+0x3a0] ;  /* 0x0003a00001507983 */ /* 0x001ee80000300800 */
[----:B------:R0:W-:Y:S01]  /*10100*/  STL [R1+0x7b8], R134 ;  /* 0x0007b88601007387 */ /* 0x0001e20000100800 */
[----:B--2---:R-:W-:-:S02]  /*10110*/  IMAD.MOV.U32 R93, RZ, RZ, R26 ;  /* 0x000000ffff5d7224 */ /* 0x004fc400078e001a */
[----:B------:R-:W-:Y:S02]  /*10120*/  IMAD.MOV.U32 R92, RZ, RZ, R25 ;  /* 0x000000ffff5c7224 */ /* 0x000fe400078e0019 */
[----:B------:R-:W-:Y:S02]  /*10130*/  IMAD.MOV.U32 R95, RZ, RZ, R24 ;  /* 0x000000ffff5f7224 */ /* 0x000fe400078e0018 */
[----:B------:R-:W-:Y:S01]  /*10140*/  IMAD.MOV.U32 R94, RZ, RZ, R15 ;  /* 0x000000ffff5e7224 */ /* 0x000fe200078e000f */
[C---:B------:R-:W-:Y:S02]  /*10150*/  ISETP.GT.AND P3, PT, R4.reuse, 0x2a, PT ;  /* 0x0000002a0400780c */ /* 0x040fe40003f64270 */
[C---:B------:R-:W-:Y:S02]  /*10160*/  ISETP.GT.AND P4, PT, R4.reuse, 0x2b, PT ;  /* 0x0000002b0400780c */ /* 0x040fe40003f84270 */
[C---:B------:R-:W-:Y:S01]  /*10170*/  ISETP.GT.AND P5, PT, R4.reuse, 0x2c, PT ;  /* 0x0000002c0400780c */ /* 0x040fe20003fa4270 */
[----:B------:R-:W1:Y:S01]  /*10180*/  S2R R47, SR_TID.X ;  /* 0x00000000002f7919 */ /* 0x000e620000002100 */
[----:B------:R-:W-:-:S09]  /*10190*/  ISETP.GT.AND P6, PT, R4, 0x38, PT ;  /* 0x000000380400780c */ /* 0x000fd20003fc4270 */
[----:B------:R-:W2:Y:S04]  /*101a0*/  @P4 LDG.E.U16 R97, desc[UR24][R92.64] ;  /* 0x000000185c614981 */ /* 0x000ea8000c1e1500 */
[----:B------:R-:W2:Y:S04]  /*101b0*/  @P5 LDG.E.U16 R118, desc[UR24][R74.64] ;  /* 0x000000184a765981 */ /* 0x000ea8000c1e1500 */
[----:B----4-:R-:W4:Y:S04]  /*101c0*/  @P4 LDG.E.U16 R137, desc[UR24][R94.64] ;  /* 0x000000185e894981 */ /* 0x010f28000c1e1500 */
[----:B------:R-:W2:Y:S04]  /*101d0*/  @P2 LDG.E.U16 R39, desc[UR24][R132.64] ;  /* 0x0000001884272981 */ /* 0x000ea8000c1e1500 */
[----:B---3--:R-:W3:Y:S04]  /*101e0*/  @P2 LDG.E.U16 R21, desc[UR24][R134.64] ;  /* 0x0000001886152981 */ /* 0x008ee8000c1e1500 */
[----:B------:R-:W2:Y:S01]  /*101f0*/  @P5 LDG.E.U16 R136, desc[UR24][R72.64] ;  /* 0x0000001848885981 */ /* 0x000ea2000c1e1500 */
[----:B------:R-:W-:-:S02]  /*10200*/  LOP3.LUT R49, R49, R48, RZ, 0x3c, !PT ;  /* 0x0000003031317212 */ /* 0x000fc400078e3cff */
[----:B------:R-:W-:Y:S01]  /*10210*/  LOP3.LUT R51, R51, R50, RZ, 0x3c, !PT ;  /* 0x0000003233337212 */ /* 0x000fe200078e3cff */
[----:B------:R1:W2:Y:S04]  /*10220*/  @P6 LDG.E.U16 R159, desc[UR24][R142.64] ;  /* 0x000000188e9f6981 */ /* 0x0002a8000c1e1500 */
[----:B0-----:R-:W2:Y:S04]  /*10230*/  LDL.LU R134, [R1+0x3dc] ;  /* 0x0003dc0001867983 */ /* 0x001ea80000300800 */
[----:B------:R0:W-:Y:S01]  /*10240*/  STL [R1+0x7b4], R135 ;  /* 0x0007b48701007387 */ /* 0x0001e20000100800 */
[----:B------:R-:W-:-:S02]  /*10250*/  IMAD.MOV.U32 R55, RZ, RZ, R14 ;  /* 0x000000ffff377224 */ /* 0x000fc400078e000e */
[----:B------:R-:W-:Y:S02]  /*10260*/  IMAD.MOV.U32 R54, RZ, RZ, R13 ;  /* 0x000000ffff367224 */ /* 0x000fe400078e000d */
[----:B------:R-:W-:Y:S01]  /*10270*/  IMAD.MOV.U32 R15, RZ, RZ, R6 ;  /* 0x000000ffff0f7224 */ /* 0x000fe200078e0006 */
[----:B0-----:R-:W3:Y:S04]  /*10280*/  LDL.LU R135, [R1+0x3d8] ;  /* 0x0003d80001877983 */ /* 0x001ee80000300800 */
[----:B------:R-:W-:Y:S01]  /*10290*/  STL [R1+0x7c4], R133 ;  /* 0x0007c48501007387 */ /* 0x000fe20000100800 */
[----:B------:R-:W-:-:S03]  /*102a0*/  IMAD.MOV.U32 R13, RZ, RZ, R12 ;  /* 0x000000ffff0d7224 */ /* 0x000fc600078e000c */
[----:B------:R-:W-:Y:S01]  /*102b0*/  STL [R1+0x7e4], R132 ;  /* 0x0007e48401007387 */ /* 0x000fe20000100800 */
[----:B------:R-:W-:-:S03]  /*102c0*/  IMAD.MOV.U32 R14, RZ, RZ, R5 ;  /* 0x000000ffff0e7224 */ /* 0x000fc600078e0005 */
[----:B------:R-:W-:Y:S01]  /*102d0*/  STL.64 [R1+0x7c8], R114 ;  /* 0x0007c87201007387 */ /* 0x000fe20000100a00 */
[----:B------:R-:W-:-:S03]  /*102e0*/  IMAD.MOV.U32 R12, RZ, RZ, R7 ;  /* 0x000000ffff0c7224 */ /* 0x000fc600078e0007 */
[----:B------:R0:W-:Y:S04]  /*102f0*/  STL.64 [R1+0x7d8], R112 ;  /* 0x0007d87001007387 */ /* 0x0001e80000100a00 */
[----:B------:R-:W4:Y:S04]  /*10300*/  LDL.LU R46, [R1+0x5e0] ;  /* 0x0005e000012e7983 */ /* 0x000f280000300800 */
        /* <DEDUP_REMOVED lines=10> */
[----:B------:R-:W4:Y:S01]  /*103b0*/  LDL.LU R36, [R1+0x614] ;  /* 0x0006140001247983 */ /* 0x000f220000300800 */
[----:B------:R-:W-:-:S02]  /*103c0*/  ISETP.GT.AND P2, PT, R4, 0x2d, PT ;  /* 0x0000002d0400780c */ /* 0x000fc40003f44270 */
[C---:B------:R-:W-:Y:S01]  /*103d0*/  ISETP.GT.AND P4, PT, R4.reuse, 0x2f, PT ;  /* 0x0000002f0400780c */ /* 0x040fe20003f84270 */
[----:B------:R-:W4:Y:S01]  /*103e0*/  LDL.LU R60, [R1+0x5f8] ;  /* 0x0005f800013c7983 */ /* 0x000f220000300800 */
[C---:B------:R-:W-:Y:S02]  /*103f0*/  ISETP.GT.AND P5, PT, R4.reuse, 0x31, PT ;  /* 0x000000310400780c */ /* 0x040fe40003fa4270 */
[----:B------:R-:W-:Y:S01]  /*10400*/  LOP3.LUT R69, R69, R68, RZ, 0x3c, !PT ;  /* 0x0000004445457212 */ /* 0x000fe200078e3cff */
[----:B------:R-:W4:Y:S01]  /*10410*/  LDL.LU R42, [R1+0x618] ;  /* 0x00061800012a7983 */ /* 0x000f220000300800 */
[----:B------:R-:W-:Y:S02]  /*10420*/  PRMT R58, RZ, 0x7610, R58 ;  /* 0x00007610ff3a7816 */ /* 0x000fe4000000003a */
[----:B------:R-:W-:Y:S01]  /*10430*/  PRMT R56, RZ, 0x7610, R56 ;  /* 0x00007610ff387816 */ /* 0x000fe20000000038 */
[----:B------:R-:W4:Y:S04]  /*10440*/  LDL.LU R37, [R1+0x5fc] ;  /* 0x0005fc0001257983 */ /* 0x000f280000300800 */
[----:B------:R-:W4:Y:S04]  /*10450*/  @P2 LDG.E.U16 R59, desc[UR24][R54.64] ;  /* 0x00000018363b2981 */ /* 0x000f28000c1e1500 */
[----:B------:R-:W4:Y:S01]  /*10460*/  @P2 LDG.E.U16 R76, desc[UR24][R52.64] ;  /* 0x00000018344c2981 */ /* 0x000f22000c1e1500 */
[----:B------:R-:W-:-:S03]  /*10470*/  ISETP.GT.AND P2, PT, R4, 0x32, PT ;  /* 0x000000320400780c */ /* 0x000fc60003f44270 */
        /* <DEDUP_REMOVED lines=8> */
[----:B------:R-:W-:Y:S02]  /*10500*/  ISETP.GT.AND P2, PT, R4, 0x36, PT ;  /* 0x000000360400780c */ /* 0x000fe40003f44270 */
[----:B------:R-:W-:Y:S01]  /*10510*/  LOP3.LUT R48, R49, R48, RZ, 0x3c, !PT ;  /* 0x0000003031307212 */ /* 0x000fe200078e3cff */
[----:B------:R-:W4:Y:S01]  /*10520*/  LDL.LU R17, [R1+0x61c] ;  /* 0x00061c0001117983 */ /* 0x000f220000300800 */
[----:B------:R-:W-:Y:S02]  /*10530*/  LOP3.LUT R50, R51, R50, RZ, 0x3c, !PT ;  /* 0x0000003233327212 */ /* 0x000fe400078e3cff */
[----:B------:R-:W-:Y:S01]  /*10540*/  LOP3.LUT R68, R69, R68, RZ, 0x3c, !PT ;  /* 0x0000004445447212 */ /* 0x000fe200078e3cff */
[----:B------:R-:W4:Y:S01]  /*10550*/  @P6 LDG.E.U16 R158, desc[UR24][R144.64] ;  /* 0x00000018909e6981 */ /* 0x000f22000c1e1500 */
[----:B------:R-:W-:-:S02]  /*10560*/  PRMT R116, RZ, 0x7610, R116 ;  /* 0x00007610ff747816 */ /* 0x000fc40000000074 */
[----:B------:R-:W-:Y:S01]  /*10570*/  PRMT R99, RZ, 0x7610, R99 ;  /* 0x00007610ff637816 */ /* 0x000fe20000000063 */
[----:B------:R-:W4:Y:S01]  /*10580*/  LDL R63, [R1+0x2e4] ;  /* 0x0002e400013f7983 */ /* 0x000f220000100800 */
[----:B------:R-:W-:Y:S02]  /*10590*/  PRMT R61, RZ, 0x7610, R61 ;  /* 0x00007610ff3d7816 */ /* 0x000fe4000000003d */
[----:B------:R-:W-:Y:S01]  /*105a0*/  PRMT R77, RZ, 0x7610, R77 ;  /* 0x00007610ff4d7816 */ /* 0x000fe2000000004d */
[----:B------:R-:W4:Y:S01]  /*105b0*/  @P4 LDG.E.U16 R116, desc[UR24][R70.64] ;  /* 0x0000001846744981 */ /* 0x000f22000c1e1500 */
[----:B-1----:R-:W-:Y:S02]  /*105c0*/  PRMT R142, RZ, 0x7610, R142 ;  /* 0x00007610ff8e7816 */ /* 0x002fe4000000008e */
[----:B------:R-:W-:Y:S02]  /*105d0*/  PRMT R18, RZ, 0x7610, R18 ;  /* 0x00007610ff127816 */ /* 0x000fe40000000012 */
[----:B------:R-:W-:-:S02]  /*105e0*/  LOP3.LUT R49, R49, R48, RZ, 0x3c, !PT ;  /* 0x0000003031317212 */ /* 0x000fc400078e3cff */
[----:B------:R-:W-:Y:S01]  /*105f0*/  LOP3.LUT R51, R51, R50, RZ, 0x3c, !PT ;  /* 0x0000003233337212 */ /* 0x000fe200078e3cff */
[----:B------:R-:W4:Y:S01]  /*10600*/  @P2 LDG.E.U16 R142, desc[UR24][R30.64] ;  /* 0x000000181e8e2981 */ /* 0x000f22000c1e1500 */
[----:B------:R-:W-:-:S03]  /*10610*/  LOP3.LUT R69, R69, R68, RZ, 0x3c, !PT ;  /* 0x0000004445457212 */ /* 0x000fc600078e3cff */
[----:B------:R-:W4:Y:S04]  /*10620*/  @P5 LDG.E.U16 R61, desc[UR24][R50.64] ;  /* 0x00000018323d5981 */ /* 0x000f28000c1e1500 */
[----:B------:R-:W4:Y:S01]  /*10630*/  @P4 LDG.E.U16 R99, desc[UR24][R68.64] ;  /* 0x0000001844634981 */ /* 0x000f22000c1e1500 */
[----:B------:R-:W-:-:S03]  /*10640*/  ISETP.GT.AND P4, PT, R4, 0x39, PT ;  /* 0x000000390400780c */ /* 0x000fc60003f84270 */
[----:B------:R-:W4:Y:S01]  /*10650*/  @P5 LDG.E.U16 R77, desc[UR24][R48.64] ;  /* 0x00000018304d5981 */ /* 0x000f22000c1e1500 */
[----:B------:R-:W-:-:S03]  /*10660*/  ISETP.GT.AND P5, PT, R4, 0x3a, PT ;  /* 0x0000003a0400780c */ /* 0x000fc60003fa4270 */
[----:B------:R-:W4:Y:S01]  /*10670*/  @P2 LDG.E.U16 R18, desc[UR24][R28.64] ;  /* 0x000000181c122981 */ /* 0x000f22000c1e1500 */
[----:B------:R-:W-:Y:S02]  /*10680*/  ISETP.GT.AND P2, PT, R4, 0x3b, PT ;  /* 0x0000003b0400780c */ /* 0x000fe40003f44270 */
[----:B------:R-:W-:Y:S02]  /*10690*/  PRMT R83, RZ, 0x7610, R83 ;  /* 0x00007610ff537816 */ /* 0x000fe40000000053 */
[----:B------:R-:W-:Y:S02]  /*106a0*/  PRMT R100, RZ, 0x7610, R100 ;  /* 0x00007610ff647816 */ /* 0x000fe40000000064 */
[----:B------:R-:W-:Y:S02]  /*106b0*/  PRMT R20, RZ, 0x7610, R20 ;  /* 0x00007610ff147816 */ /* 0x000fe40000000014 */
[----:B------:R-:W-:Y:S02]  /*106c0*/  PRMT R16, RZ, 0x7610, R16 ;  /* 0x00007610ff107816 */ /* 0x000fe40000000010 */
[----:B------:R-:W-:-:S02]  /*106d0*/  PRMT R57, RZ, 0x7610, R57 ;  /* 0x00007610ff397816 */ /* 0x000fc40000000039 */
[----:B------:R-:W-:Y:S01]  /*106e0*/  PRMT R38, RZ, 0x7610, R38 ;  /* 0x00007610ff267816 */ /* 0x000fe20000000026 */
[----:B------:R-:W4:Y:S01]  /*106f0*/  @P4 LDG.E.U16 R20, desc[UR24][R126.64] ;  /* 0x000000187e144981 */ /* 0x000f22000c1e1500 */
[----:B------:R-:W-:Y:S02]  /*10700*/  PRMT R41, RZ, 0x7610, R41 ;  /* 0x00007610ff297816 */ /* 0x000fe40000000029 */
[----:B------:R-:W-:Y:S01]  /*10710*/  PRMT R23, RZ, 0x7610, R23 ;  /* 0x00007610ff177816 */ /* 0x000fe20000000017 */
[----:B------:R-:W4:Y:S01]  /*10720*/  @P4 LDG.E.U16 R16, desc[UR24][R124.64] ;  /* 0x000000187c104981 */ /* 0x000f22000c1e1500 */
[----:B------:R-:W-:Y:S02]  /*10730*/  LOP3.LUT R47, R47, 0x3f, RZ, 0xc0, !PT ;  /* 0x0000003f2f2f7812 */ /* 0x000fe400078ec0ff */
[C---:B------:R-:W-:Y:S01]  /*10740*/  ISETP.GT.AND P6, PT, R4.reuse, 0x3d, PT ;  /* 0x0000003d0400780c */ /* 0x040fe20003fc4270 */
[----:B------:R-:W4:Y:S01]  /*10750*/  @P5 LDG.E.U16 R57, desc[UR24][R106.64] ;  /* 0x000000186a395981 */ /* 0x000f22000c1e1500 */
[----:B------:R-:W-:-:S03]  /*10760*/  ISETP.GT.AND P4, PT, R4, 0x3e, PT ;  /* 0x0000003e0400780c */ /* 0x000fc60003f84270 */
[----:B------:R-:W4:Y:S01]  /*10770*/  @P5 LDG.E.U16 R38, desc[UR24][R104.64] ;  /* 0x0000001868265981 */ /* 0x000f22000c1e1500 */
[----:B------:R-:W-:-:S03]  /*10780*/  ISETP.GT.AND P5, PT, R4, 0x3f, PT ;  /* 0x0000003f0400780c */ /* 0x000fc60003fa4270 */
[----:B------:R-:W4:Y:S04]  /*10790*/  @P2 LDG.E.U16 R41, desc[UR24][R86.64] ;  /* 0x0000001856292981 */ /* 0x000f28000c1e1500 */
[----:B------:R-:W4:Y:S01]  /*107a0*/  @P2 LDG.E.U16 R23, desc[UR24][R84.64] ;  /* 0x0000001854172981 */ /* 0x000f22000c1e1500 */
[----:B------:R-:W-:-:S03]  /*107b0*/  ISETP.GE.AND P2, PT, R47, R4, PT ;  /* 0x000000042f00720c */ /* 0x000fc60003f46270 */
[----:B--2---:R1:W2:Y:S04]  /*107c0*/  @P3 LDG.E.U16 R134, desc[UR24][R114.64] ;  /* 0x0000001872863981 */ /* 0x0042a8000c1e1500 */
[----:B---3--:R3:W2:Y:S01]  /*107d0*/  @P3 LDG.E.U16 R135, desc[UR24][R112.64] ;  /* 0x0000001870873981 */ /* 0x0086a2000c1e1500 */
[----:B------:R-:W-:-:S03]  /*107e0*/  ISETP.GT.AND P3, PT, R4, 0x2e, PT ;  /* 0x0000002e0400780c */ /* 0x000fc60003f64270 */
[----:B0-----:R-:W3:Y:S10]  /*107f0*/  LDL R112, [R1+0x2e0] ;  /* 0x0002e00001707983 */ /* 0x001ef40000100800 */
[----:B------:R-:W2:Y:S04]  /*10800*/  @P3 LDG.E.U16 R139, desc[UR24][R34.64] ;  /* 0x00000018228b3981 */ /* 0x000ea8000c1e1500 */
[----:B------:R-:W2:Y:S01]  /*10810*/  @P3 LDG.E.U16 R62, desc[UR24][R32.64] ;  /* 0x00000018203e3981 */ /* 0x000ea2000c1e1500 */
[----:B------:R-:W-:-:S13]  /*10820*/  ISETP.GT.AND P3, PT, R4, 0x33, PT ;  /* 0x000000330400780c */ /* 0x000fda0003f64270 */
[----:B------:R-:W2:Y:S04]  /*10830*/  @P3 LDG.E.U16 R58, desc[UR24][R90.64] ;  /* 0x000000185a3a3981 */ /* 0x000ea8000c1e1500 */
[----:B------:R-:W2:Y:S01]  /*10840*/  @P3 LDG.E.U16 R56, desc[UR24][R88.64] ;  /* 0x0000001858383981 */ /* 0x000ea2000c1e1500 */
[----:B------:R-:W-:-:S13]  /*10850*/  ISETP.GT.AND P3, PT, R4, 0x37, PT ;  /* 0x000000370400780c */ /* 0x000fda0003f64270 */
[----:B------:R-:W2:Y:S04]  /*10860*/  @P3 LDG.E.U16 R83, desc[UR24][R10.64] ;  /* 0x000000180a533981 */ /* 0x000ea8000c1e1500 */
[----:B------:R-:W2:Y:S01]  /*10870*/  @P3 LDG.E.U16 R100, desc[UR24][R8.64] ;  /* 0x0000001808643981 */ /* 0x000ea2000c1e1500 */
[----:B------:R-:W-:Y:S01]  /*10880*/  ISETP.GT.AND P3, PT, R4, 0x3c, PT ;  /* 0x0000003c0400780c */ /* 0x000fe20003f64270 */
[----:B----4-:R-:W-:Y:S02]  /*10890*/  IMAD.MOV.U32 R4, RZ, RZ, R5 ;  /* 0x000000ffff047224 */ /* 0x010fe400078e0005 */
[----:B------:R-:W-:Y:S02]  /*108a0*/  IMAD.MOV.U32 R5, RZ, RZ, R46 ;  /* 0x000000ffff057224 */ /* 0x000fe400078e002e */
[----:B------:R-:W-:-:S02]  /*108b0*/  IMAD.MOV.U32 R46, RZ, RZ, R36 ;  /* 0x000000ffff2e7224 */ /* 0x000fc400078e0024 */
[----:B------:R-:W1:Y:S01]  /*108c0*/  LDL R36, [R1+0x2a4] ;  /* 0x0002a40001247983 */ /* 0x000e620000100800 */
[----:B------:R-:W-:-:S03]  /*108d0*/  IMAD.MOV.U32 R47, RZ, RZ, R43 ;  /* 0x000000ffff2f7224 */ /* 0x000fc600078e002b */
[----:B------:R-:W4:Y:S01]  /*108e0*/  LDL R43, [R1+0x2a0] ;  /* 0x0002a000012b7983 */ /* 0x000f220000100800 */
[----:B------:R-:W-:-:S03]  /*108f0*/  IMAD.MOV.U32 R64, RZ, RZ, R42 ;  /* 0x000000ffff407224 */ /* 0x000fc600078e002a */
[----:B------:R-:W2:Y:S01]  /*10900*/  LDL R42, [R1+0x2c0] ;  /* 0x0002c000012a7983 */ /* 0x000ea20000100800 */
[----:B------:R-:W-:-:S03]  /*10910*/  IMAD.MOV.U32 R67, RZ, RZ, R37 ;  /* 0x000000ffff437224 */ /* 0x000fc600078e0025 */
[----:B------:R-:W2:Y:S01]  /*10920*/  LDL R37, [R1+0x2c4] ;  /* 0x0002c40001257983 */ /* 0x000ea20000100800 */
[----:B------:R-:W-:-:S03]  /*10930*/  IMAD.MOV.U32 R65, RZ, RZ, R60 ;  /* 0x000000ffff417224 */ /* 0x000fc600078e003c */
[----:B------:R-:W2:Y:S01]  /*10940*/  LDL R60, [R1+0x300] ;  /* 0x00030000013c7983 */ /* 0x000ea20000100800 */
[----:B------:R-:W-:-:S03]  /*10950*/  IMAD.MOV.U32 R66, RZ, RZ, R17 ;  /* 0x000000ffff427224 */ /* 0x000fc600078e0011 */
[----:B------:R-:W2:Y:S04]  /*10960*/  LDL R17, [R1+0x304] ;  /* 0x0003040001117983 */ /* 0x000ea80000100800 */
[----:B------:R-:W2:Y:S01]  /*10970*/  LDL.LU R155, [R1+0x190] ;  /* 0x00019000019b7983 */ /* 0x000ea20000300800 */
[----:B-1----:R-:W-:-:S03]  /*10980*/  @!P2 IMAD.MOV.U32 R114, RZ, RZ, R36 ;  /* 0x000000ffff72a224 */ /* 0x002fc600078e0024 */
[----:B------:R-:W2:Y:S01]  /*10990*/  LDL R36, [R1+0x324] ;  /* 0x0003240001247983 */ /* 0x000ea20000100800 */
[----:B------:R-:W-:Y:S02]  /*109a0*/  PRMT R98, RZ, 0x7610, R98 ;  /* 0x00007610ff627816 */ /* 0x000fe40000000062 */
[----:B------:R-:W-:Y:S02]  /*109b0*/  PRMT R79, RZ, 0x7610, R79 ;  /* 0x00007610ff4f7816 */ /* 0x000fe4000000004f */
[----:B------:R-:W-:Y:S02]  /*109c0*/  PRMT R78, RZ, 0x7610, R78 ;  /* 0x00007610ff4e7816 */ /* 0x000fe4000000004e */
[----:B------:R-:W-:Y:S01]  /*109d0*/  PRMT R96, RZ, 0x7610, R96 ;  /* 0x00007610ff607816 */ /* 0x000fe20000000060 */
[----:B------:R-:W2:Y:S01]  /*109e0*/  @P3 LDG.E.U16 R98, desc[UR24][R66.64] ;  /* 0x0000001842623981 */ /* 0x000ea2000c1e1500 */
[----:B------:R-:W-:Y:S02]  /*109f0*/  PRMT R19, RZ, 0x7610, R19 ;  /* 0x00007610ff137816 */ /* 0x000fe40000000013 */
[----:B------:R-:W-:Y:S01]  /*10a00*/  PRMT R22, RZ, 0x7610, R22 ;  /* 0x00007610ff167816 */ /* 0x000fe20000000016 */
[----:B------:R-:W2:Y:S01]  /*10a10*/  @P3 LDG.E.U16 R79, desc[UR24][R64.64] ;  /* 0x00000018404f3981 */ /* 0x000ea2000c1e1500 */
[----:B------:R-:W-:-:S02]  /*10a20*/  PRMT R101, RZ, 0x7610, R101 ;  /* 0x00007610ff657816 */ /* 0x000fc40000000065 */
[----:B------:R-:W-:Y:S01]  /*10a30*/  PRMT R0, RZ, 0x7610, R0 ;  /* 0x00007610ff007816 */ /* 0x000fe20000000000 */
[----:B------:R-:W2:Y:S04]  /*10a40*/  @P6 LDG.E.U16 R78, desc[UR24][R46.64] ;  /* 0x000000182e4e6981 */ /* 0x000ea8000c1e1500 */
[----:B------:R-:W2:Y:S04]  /*10a50*/  @P6 LDG.E.U16 R96, desc[UR24][R44.64] ;  /* 0x000000182c606981 */ /* 0x000ea8000c1e1500 */
[----:B------:R-:W2:Y:S04]  /*10a60*/  @P4 LDG.E.U16 R19, desc[UR24][R26.64] ;  /* 0x000000181a134981 */ /* 0x000ea8000c1e1500 */
[----:B------:R-:W2:Y:S04]  /*10a70*/  @P4 LDG.E.U16 R22, desc[UR24][R24.64] ;  /* 0x0000001818164981 */ /* 0x000ea8000c1e1500 */
[----:B------:R-:W2:Y:S04]  /*10a80*/  @P5 LDG.E.U16 R101, desc[UR24][R6.64] ;  /* 0x0000001806655981 */ /* 0x000ea8000c1e1500 */
[----:B------:R-:W2:Y:S01]  /*10a90*/  @P5 LDG.E.U16 R0, desc[UR24][R4.64] ;  /* 0x0000001804005981 */ /* 0x000ea2000c1e1500 */
[----:B------:R-:W-:Y:S01]  /*10aa0*/  BAR.SYNC.DEFER_BLOCKING 0x0 ;  /* 0x0000000000007b1d */ /* 0x000fe20000010000 */
[----:B------:R-:W-:Y:S01]  /*10ab0*/  PRMT R143, RZ, 0x7610, R143 ;  /* 0x00007610ff8f7816 */ /* 0x000fe2000000008f */
[----:B----4-:R-:W-:Y:S01]  /*10ac0*/  @!P2 IMAD.MOV.U32 R115, RZ, RZ, R43 ;  /* 0x000000ffff73a224 */ /* 0x010fe200078e002b */
[----:B------:R-:W-:Y:S01]  /*10ad0*/  PRMT R103, RZ, 0x7610, R103 ;  /* 0x00007610ff677816 */ /* 0x000fe20000000067 */
[----:B---3--:R-:W-:-:S02]  /*10ae0*/  @!P2 IMAD.MOV.U32 R113, RZ, RZ, R112 ;  /* 0x000000ffff71a224 */ /* 0x008fc400078e0070 */
[----:B------:R-:W3:Y:S01]  /*10af0*/  LDL R43, [R1+0x320] ;  /* 0x00032000012b7983 */ /* 0x000ee20000100800 */
[----:B------:R-:W-:-:S03]  /*10b00*/  @!P2 IMAD.MOV.U32 R112, RZ, RZ, R63 ;  /* 0x000000ffff70a224 */ /* 0x000fc600078e003f */
[----:B------:R-:W4:Y:S04]  /*10b10*/  LDL.LU R156, [R1+0x194] ;  /* 0x00019400019c7983 */ /* 0x000f280000300800 */
[----:B------:R2:W4:Y:S04]  /*10b20*/  @!P2 LDG.E.U16 R143, desc[UR24][R114.64] ;  /* 0x00000018728fa981 */ /* 0x000528000c1e1500 */
[----:B------:R0:W4:Y:S01]  /*10b30*/  @!P2 LDG.E.U16 R103, desc[UR24][R112.64] ;  /* 0x000000187067a981 */ /* 0x000122000c1e1500 */
[----:B--2---:R-:W-:Y:S02]  /*10b40*/  @!P2 IMAD.MOV.U32 R114, RZ, RZ, R37 ;  /* 0x000000ffff72a224 */ /* 0x004fe400078e0025 */
[----:B------:R-:W-:Y:S01]  /*10b50*/  @!P2 IMAD.MOV.U32 R115, RZ, RZ, R42 ;  /* 0x000000ffff73a224 */ /* 0x000fe200078e002a */
[----:B------:R-:W2:Y:S01]  /*10b60*/  LDL R37, [R1+0x344] ;  /* 0x0003440001257983 */ /* 0x000ea20000100800 */
[----:B0-----:R-:W-:-:S03]  /*10b70*/  @!P2 IMAD.MOV.U32 R112, RZ, RZ, R17 ;  /* 0x000000ffff70a224 */ /* 0x001fc600078e0011 */
[----:B------:R-:W4:Y:S04]  /*10b80*/  LDL R42, [R1+0x340] ;  /* 0x00034000012a7983 */ /* 0x000f280000100800 */
[----:B------:R-:W4:Y:S04]  /*10b90*/  LDL.LU R157, [R1+0x198] ;  /* 0x00019800019d7983 */ /* 0x000f280000300800 */
[----:B------:R-:W4:Y:S04]  /*10ba0*/  LDL R63, [R1+0x360] ;  /* 0x00036000013f7983 */ /* 0x000f280000100800 */
[----:B------:R-:W4:Y:S01]  /*10bb0*/  LDL R17, [R1+0x364] ;  /* 0x0003640001117983 */ /* 0x000f220000100800 */
[----:B------:R-:W-:Y:S01]  /*10bc0*/  PRMT R120, RZ, 0x7610, R120 ;  /* 0x00007610ff787816 */ /* 0x000fe20000000078 */
[----:B------:R-:W-:Y:S01]  /*10bd0*/  @!P2 IMAD.MOV.U32 R113, RZ, RZ, R60 ;  /* 0x000000ffff71a224 */ /* 0x000fe200078e003c */
[----:B------:R-:W-:Y:S01]  /*10be0*/  PRMT R102, RZ, 0x7610, R102 ;  /* 0x00007610ff667816 */ /* 0x000fe20000000066 */
[----:B------:R-:W4:Y:S04]  /*10bf0*/  LDL.LU R133, [R1+0x19c] ;  /* 0x00019c0001857983 */ /* 0x000f280000300800 */
[----:B------:R0:W4:Y:S04]  /*10c00*/  @!P2 LDG.E.U16 R120, desc[UR24][R112.64] ;  /* 0x000000187078a981 */ /* 0x000128000c1e1500 */
[----:B------:R-:W4:Y:S01]  /*10c10*/  @!P2 LDG.E.U16 R102, desc[UR24][R114.64] ;  /* 0x000000187266a981 */ /* 0x000f22000c1e1500 */
[----:B0-----:R-:W-:-:S03]  /*10c20*/  @!P2 IMAD.MOV.U32 R112, RZ, RZ, R36 ;  /* 0x000000ffff70a224 */ /* 0x001fc600078e0024 */
[----:B------:R-:W4:Y:S04]  /*10c30*/  LDL.LU R36, [R1+0x1a0] ;  /* 0x0001a00001247983 */ /* 0x000f280000300800 */
[----:B------:R-:W4:Y:S04]  /*10c40*/  LDL R114, [R1+0x290] ;  /* 0x0002900001727983 */ /* 0x000f280000100800 */
[----:B------:R-:W4:Y:S01]  /*10c50*/  LDL R60, [R1+0x37c] ;  /* 0x00037c00013c7983 */ /* 0x000f220000100800 */
[----:B------:R-:W-:Y:S02]  /*10c60*/  PRMT R148, RZ, 0x7610, R148 ;  /* 0x00007610ff947816 */ /* 0x000fe40000000094 */
[----:B------:R-:W-:Y:S01]  /*10c70*/  PRMT R121, RZ, 0x7610, R121 ;  /* 0x00007610ff797816 */ /* 0x000fe20000000079 */
[----:B------:R0:W-:Y:S01]  /*10c80*/  STS.U16 [R2+UR10+0x8000], R155 ;  /* 0x0080009b02007988 */ /* 0x0001e2000800040a */
[----:B------:R-:W-:Y:S01]  /*10c90*/  PRMT R144, RZ, 0x7610, R144 ;  /* 0x00007610ff907816 */ /* 0x000fe20000000090 */
[----:B---3--:R-:W-:-:S02]  /*10ca0*/  @!P2 IMAD.MOV.U32 R113, RZ, RZ, R43 ;  /* 0x000000ffff71a224 */ /* 0x008fc400078e002b */
[----:B------:R-:W3:Y:S04]  /*10cb0*/  LDL.LU R43, [R1+0x1a4] ;  /* 0x0001a400012b7983 */ /* 0x000ee80000300800 */
[----:B------:R2:W3:Y:S02]  /*10cc0*/  @!P2 LDG.E.U16 R148, desc[UR24][R112.64] ;  /* 0x000000187094a981 */ /* 0x0004e4000c1e1500 */
[----:B--2---:R-:W-:Y:S02]  /*10cd0*/  @!P2 IMAD.MOV.U32 R112, RZ, RZ, R37 ;  /* 0x000000ffff70a224 */ /* 0x004fe400078e0025 */
[----:B------:R-:W2:Y:S01]  /*10ce0*/  LDL R37, [R1+0x2ac] ;  /* 0x0002ac0001257983 */ /* 0x000ea20000100800 */
[----:B----4-:R-:W-:-:S05]  /*10cf0*/  @!P2 IMAD.MOV.U32 R113, RZ, RZ, R42 ;  /* 0x000000ffff71a224 */ /* 0x010fca00078e002a */
[----:B------:R1:W4:Y:S01]  /*10d00*/  @!P2 LDG.E.U16 R121, desc[UR24][R112.64] ;  /* 0x000000187079a981 */ /* 0x000322000c1e1500 */
[----:B0-----:R-:W-:Y:S02]  /*10d10*/  @!P2 IMAD.MOV.U32 R155, RZ, RZ, R63 ;  /* 0x000000ffff9ba224 */ /* 0x001fe400078e003f */
[----:B------:R-:W-:Y:S01]  /*10d20*/  @!P2 IMAD.MOV.U32 R154, RZ, RZ, R17 ;  /* 0x000000ffff9aa224 */ /* 0x000fe200078e0011 */
[----:B------:R-:W4:Y:S04]  /*10d30*/  LDL R113, [R1+0x2a8] ;  /* 0x0002a80001717983 */ /* 0x000f280000100800 */
[----:B------:R-:W4:Y:S04]  /*10d40*/  LDL.LU R42, [R1+0x1a8] ;  /* 0x0001a800012a7983 */ /* 0x000f280000300800 */
[----:B------:R-:W4:Y:S04]  /*10d50*/  @!P2 LDG.E.U16 R144, desc[UR24][R154.64] ;  /* 0x000000189a90a981 */ /* 0x000f28000c1e1500 */
[----:B------:R-:W4:Y:S04]  /*10d60*/  LDL.LU.64 R154, [R1+0x828] ;  /* 0x00082800019a7983 */ /* 0x000f280000300a00 */
[----:B------:R-:W1:Y:S04]  /*10d70*/  LDL R112, [R1+0x2c8] ;  /* 0x0002c80001707983 */ /* 0x000e680000100800 */
[----:B------:R-:W4:Y:S04]  /*10d80*/  LDL R17, [R1+0x2cc] ;  /* 0x0002cc0001117983 */ /* 0x000f280000100800 */
[----:B------:R-:W4:Y:S04]  /*10d90*/  LDL.LU R63, [R1+0x1ac] ;  /* 0x0001ac00013f7983 */ /* 0x000f280000300800 */
[----:B------:R-:W4:Y:S01]  /*10da0*/  LDL.LU R138, [R1+0x1b0] ;  /* 0x0001b000018a7983 */ /* 0x000f220000300800 */
[----:B------:R-:W-:-:S02]  /*10db0*/  @!P2 IMAD.MOV.U32 R115, RZ, RZ, R114 ;  /* 0x000000ffff73a224 */ /* 0x000fc400078e0072 */
[----:B------:R-:W-:Y:S02]  /*10dc0*/  @!P2 IMAD.MOV.U32 R114, RZ, RZ, R60 ;  /* 0x000000ffff72a224 */ /* 0x000fe400078e003c */
[----:B------:R-:W4:Y:S01]  /*10dd0*/  LDL R60, [R1+0x2ec] ;  /* 0x0002ec00013c7983 */ /* 0x000f220000100800 */
[----:B------:R-:W-:Y:S02]  /*10de0*/  PRMT R145, RZ, 0x7610, R145 ;  /* 0x00007610ff917816 */ /* 0x000fe40000000091 */
[----:B------:R-:W-:Y:S01]  /*10df0*/  PRMT R122, RZ, 0x7610, R122 ;  /* 0x00007610ff7a7816 */ /* 0x000fe2000000007a */
[----:B------:R2:W-:Y:S04]  /*10e00*/  STS.U16 [R2+UR10+0xc000], R156 ;  /* 0x00c0009c02007988 */ /* 0x0005e8000800040a */
[----:B------:R4:W-:Y:S01]  /*10e10*/  STS.U16 [R2+UR10+0x8400], R157 ;  /* 0x0084009d02007988 */ /* 0x0009e2000800040a */
[----:B------:R-:W-:-:S03]  /*10e20*/  PRMT R123, RZ, 0x7610, R123 ;  /* 0x00007610ff7b7816 */ /* 0x000fc6000000007b */
[----:B------:R-:W4:Y:S04]  /*10e30*/  @!P2 LDG.E.U16 R145, desc[UR24][R114.64] ;  /* 0x000000187291a981 */ /* 0x000f28000c1e1500 */
[----:B------:R-:W4:Y:S04]  /*10e40*/  LDL R115, [R1+0x2e8] ;  /* 0x0002e80001737983 */ /* 0x000f280000100800 */
[----:B------:R0:W-:Y:S04]  /*10e50*/  STS.U16 [R2+UR10+0x8800], R36 ;  /* 0x0088002402007988 */ /* 0x0001e8000800040a */
[----:B---3--:R3:W-:Y:S01]  /*10e60*/  STS.U16 [R2+UR10+0xc800], R43 ;  /* 0x00c8002b02007988 */ /* 0x0087e2000800040a */
[----:B--2---:R-:W-:-:S02]  /*10e70*/  @!P2 IMAD.MOV.U32 R156, RZ, RZ, R37 ;  /* 0x000000ffff9ca224 */ /* 0x004fc400078e0025 */
[----:B----4-:R-:W-:-:S05]  /*10e80*/  @!P2 IMAD.MOV.U32 R157, RZ, RZ, R113 ;  /* 0x000000ffff9da224 */ /* 0x010fca00078e0071 */
[----:B------:R2:W4:Y:S04]  /*10e90*/  @!P2 LDG.E.U16 R122, desc[UR24][R156.64] ;  /* 0x000000189c7aa981 */ /* 0x000528000c1e1500 */
[----:B------:R-:W2:Y:S04]  /*10ea0*/  LDL.LU.64 R156, [R1+0x820] ;  /* 0x00082000019c7983 */ /* 0x000ea80000300a00 */
[----:B------:R-:W4:Y:S01]  /*10eb0*/  LDL R114, [R1+0x308] ;  /* 0x0003080001727983 */ /* 0x000f220000100800 */
[----:B-1----:R-:W-:-:S03]  /*10ec0*/  @!P2 IMAD.MOV.U32 R113, RZ, RZ, R112 ;  /* 0x000000ffff71a224 */ /* 0x002fc600078e0070 */
[----:B------:R-:W4:Y:S01]  /*10ed0*/  LDL R37, [R1+0x30c] ;  /* 0x00030c0001257983 */ /* 0x000f220000100800 */
[----:B------:R-:W-:-:S03]  /*10ee0*/  @!P2 IMAD.MOV.U32 R112, RZ, RZ, R17 ;  /* 0x000000ffff70a224 */ /* 0x000fc600078e0011 */
[----:B0-----:R-:W4:Y:S04]  /*10ef0*/  LDL R36, [R1+0x348] ;  /* 0x0003480001247983 */ /* 0x001f280000100800 */
[----:B------:R-:W4:Y:S04]  /*10f00*/  @!P2 LDG.E.U16 R123, desc[UR24][R112.64] ;  /* 0x00000018707ba981 */ /* 0x000f28000c1e1500 */
[----:B------:R-:W4:Y:S04]  /*10f10*/  LDL R17, [R1+0x34c] ;  /* 0x00034c0001117983 */ /* 0x000f280000100800 */
[----:B---3--:R-:W3:Y:S04]  /*10f20*/  LDL R43, [R1+0x36c] ;  /* 0x00036c00012b7983 */ /* 0x008ee80000100800 */
[----:B------:R-:W3:Y:S04]  /*10f30*/  LDL R113, [R1+0x328] ;  /* 0x0003280001717983 */ /* 0x000ee80000100800 */
[----:B------:R-:W3:Y:S04]  /*10f40*/  LDL R112, [R1+0x32c] ;  /* 0x00032c0001707983 */ /* 0x000ee80000100800 */
[----:B------:R0:W-:Y:S04]  /*10f50*/  STS.U16 [R2+UR10+0x8c00], R42 ;  /* 0x008c002a02007988 */ /* 0x0001e8000800040a */
[----:B0-----:R-:W3:Y:S01]  /*10f60*/  LDL R42, [R1+0x294] ;  /* 0x00029400012a7983 */ /* 0x001ee20000100800 */
[----:B------:R-:W-:-:S03]  /*10f70*/  @!P2 IMAD.MOV.U32 R132, RZ, RZ, R60 ;  /* 0x000000ffff84a224 */ /* 0x000fc600078e003c */
[----:B------:R-:W3:Y:S01]  /*10f80*/  LDL R60, [R1+0x368] ;  /* 0x00036800013c7983 */ /* 0x000ee20000100800 */
[----:B------:R-:W-:-:S03]  /*10f90*/  PRMT R146, RZ, 0x7610, R146 ;  /* 0x00007610ff927816 */ /* 0x000fc60000000092 */
[----:B------:R0:W-:Y:S01]  /*10fa0*/  STS.U16 [R2+UR10+0xc400], R133 ;  /* 0x00c4008502007988 */ /* 0x0001e2000800040a */
[----:B------:R-:W-:Y:S02]  /*10fb0*/  PRMT R147, RZ, 0x7610, R147 ;  /* 0x00007610ff937816 */ /* 0x000fe40000000093 */
[----:B------:R-:W-:Y:S01]  /*10fc0*/  PRMT R141, RZ, 0x7610, R141 ;  /* 0x00007610ff8d7816 */ /* 0x000fe2000000008d */
[----:B0-----:R-:W-:Y:S01]  /*10fd0*/  @!P2 IMAD.MOV.U32 R133, RZ, RZ, R115 ;  /* 0x000000ffff85a224 */ /* 0x001fe200078e0073 */
[----:B------:R0:W-:Y:S04]  /*10fe0*/  STS.U16 [R2+UR10+0xd000], R163 ;  /* 0x00d000a302007988 */ /* 0x0001e8000800040a */
[----:B------:R1:W-:Y:S04]  /*10ff0*/  STS.U16 [R2+UR10+0xcc00], R63 ;  /* 0x00cc003f02007988 */ /* 0x0003e8000800040a */
[----:B------:R0:W-:Y:S01]  /*11000*/  STS.U16 [R2+UR10+0x9400], R164 ;  /* 0x009400a402007988 */ /* 0x0001e2000800040a */
[----:B--2---:R-:W-:Y:S01]  /*11010*/  PRMT R156, RZ, 0x7610, R156 ;  /* 0x00007610ff9c7816 */ /* 0x004fe2000000009c */
[----:B----4-:R-:W-:-:S02]  /*11020*/  @!P2 IMAD.MOV.U32 R115, RZ, RZ, R114 ;  /* 0x000000ffff73a224 */ /* 0x010fc400078e0072 */
[----:B------:R-:W-:Y:S02]  /*11030*/  @!P2 IMAD.MOV.U32 R114, RZ, RZ, R37 ;  /* 0x000000ffff72a224 */ /* 0x000fe400078e0025 */
[----:B------:R-:W2:Y:S04]  /*11040*/  LDL R37, [R1+0x380] ;  /* 0x0003800001257983 */ /* 0x000ea80000100800 */
[----:B------:R-:W4:Y:S04]  /*11050*/  @!P2 LDG.E.U16 R141, desc[UR24][R114.64] ;  /* 0x00000018728da981 */ /* 0x000f28000c1e1500 */
[----:B---3--:R3:W4:Y:S02]  /*11060*/  @!P2 LDG.E.U16 R156, desc[UR24][R112.64] ;  /* 0x00000018709ca981 */ /* 0x008724000c1e1500 */
[----:B---3--:R-:W-:-:S02]  /*11070*/  @!P2 IMAD.MOV.U32 R112, RZ, RZ, R17 ;  /* 0x000000ffff70a224 */ /* 0x008fc400078e0011 */
[----:B------:R-:W-:Y:S01]  /*11080*/  @!P2 IMAD.MOV.U32 R113, RZ, RZ, R36 ;  /* 0x000000ffff71a224 */ /* 0x000fe200078e0024 */
[----:B------:R-:W3:Y:S04]  /*11090*/  LDL R17, [R1+0x2b4] ;  /* 0x0002b40001117983 */ /* 0x000ee80000100800 */
[----:B------:R1:W4:Y:S04]  /*110a0*/  @!P2 LDG.E.U16 R146, desc[UR24][R112.64] ;  /* 0x000000187092a981 */ /* 0x000328000c1e1500 */
[----:B------:R-:W4:Y:S04]  /*110b0*/  LDL R36, [R1+0x2b0] ;  /* 0x0002b00001247983 */ /* 0x000f280000100800 */
[----:B0-----:R-:W4:Y:S01]  /*110c0*/  LDL.LU R163, [R1+0x818] ;  /* 0x0008180001a37983 */ /* 0x001f220000300800 */
[----:B-1----:R-:W-:-:S03]  /*110d0*/  @!P2 IMAD.MOV.U32 R112, RZ, RZ, R43 ;  /* 0x000000ffff70a224 */ /* 0x002fc600078e002b */
[----:B------:R-:W4:Y:S04]  /*110e0*/  LDL R63, [R1+0x2f0] ;  /* 0x0002f000013f7983 */ /* 0x000f280000100800 */
[----:B------:R-:W4:Y:S01]  /*110f0*/  LDL R43, [R1+0x2f4] ;  /* 0x0002f400012b7983 */ /* 0x000f220000100800 */
[----:B------:R-:W-:Y:S02]  /*11100*/  @!P2 IMAD.MOV.U32 R115, RZ, RZ, R42 ;  /* 0x000000ffff73a224 */ /* 0x000fe400078e002a */
[----:B------:R-:W-:-:S05]  /*11110*/  @!P2 IMAD.MOV.U32 R113, RZ, RZ, R60 ;  /* 0x000000ffff71a224 */ /* 0x000fca00078e003c */
[----:B------:R-:W4:Y:S04]  /*11120*/  @!P2 LDG.E.U16 R147, desc[UR24][R112.64] ;  /* 0x000000187093a981 */ /* 0x000f28000c1e1500 */
[----:B------:R-:W4:Y:S04]  /*11130*/  LDL R113, [R1+0x2d0] ;  /* 0x0002d00001717983 */ /* 0x000f280000100800 */
[----:B------:R-:W4:Y:S04]  /*11140*/  LDL R112, [R1+0x2d4] ;  /* 0x0002d40001707983 */ /* 0x000f280000100800 */
[----:B------:R-:W4:Y:S04]  /*11150*/  LDL.LU R60, [R1+0x284] ;  /* 0x00028400013c7983 */ /* 0x000f280000300800 */
[----:B------:R-:W4:Y:S04]  /*11160*/  LDL.LU R164, [R1+0x814] ;  /* 0x0008140001a47983 */ /* 0x000f280000300800 */
[----:B------:R-:W4:Y:S01]  /*11170*/  LDL R42, [R1+0x310] ;  /* 0x00031000012a7983 */ /* 0x000f220000100800 */
[----:B------:R-:W-:-:S02]  /*11180*/  PRMT R149, RZ, 0x7610, R149 ;  /* 0x00007610ff957816 */ /* 0x000fc40000000095 */
[----:B------:R-:W-:Y:S02]  /*11190*/  PRMT R150, RZ, 0x7610, R150 ;  /* 0x00007610ff967816 */ /* 0x000fe40000000096 */
[----:B------:R-:W-:Y:S01]  /*111a0*/  PRMT R151, RZ, 0x7610, R151 ;  /* 0x00007610ff977816 */ /* 0x000fe20000000097 */
[----:B------:R0:W-:Y:S01]  /*111b0*/  STS.U16 [R2+UR10+0xd400], R161 ;  /* 0x00d400a102007988 */ /* 0x0001e2000800040a */
[----:B------:R-:W-:-:S03]  /*111c0*/  PRMT R152, RZ, 0x7610, R152 ;  /* 0x00007610ff987816 */ /* 0x000fc60000000098 */
[----:B------:R1:W-:Y:S04]  /*111d0*/  STS.U16 [R2+UR10+0x9800], R162 ;  /* 0x009800a202007988 */ /* 0x0003e8000800040a */
[----:B------:R0:W-:Y:S04]  /*111e0*/  STS.U16 [R2+UR10+0xd800], R160 ;  /* 0x00d800a002007988 */ /* 0x0001e8000800040a */
[----:B------:R0:W-:Y:S01]  /*111f0*/  STS.U16 [R2+UR10+0x9c00], R158 ;  /* 0x009c009e02007988 */ /* 0x0001e2000800040a */
[----:B--2---:R-:W-:-:S03]  /*11200*/  @!P2 IMAD.MOV.U32 R114, RZ, RZ, R37 ;  /* 0x000000ffff72a224 */ /* 0x004fc600078e0025 */
[----:B------:R-:W2:Y:S04]  /*11210*/  LDL R37, [R1+0x314] ;  /* 0x0003140001257983 */ /* 0x000ea80000100800 */
[----:B------:R3:W2:Y:S04]  /*11220*/  @!P2 LDG.E.U16 R149, desc[UR24][R114.64] ;  /* 0x000000187295a981 */ /* 0x0006a8000c1e1500 */
[----:B0-----:R-:W2:Y:S01]  /*11230*/  LDL.LU R161, [R1+0x810] ;  /* 0x0008100001a17983 */ /* 0x001ea20000300800 */
[----:B---3--:R-:W-:-:S03]  /*11240*/  @!P2 IMAD.MOV.U32 R114, RZ, RZ, R17 ;  /* 0x000000ffff72a224 */ /* 0x008fc600078e0011 */
[----:B------:R-:W3:Y:S01]  /*11250*/  LDL R17, [R1+0x334] ;  /* 0x0003340001117983 */ /* 0x000ee20000100800 */
[----:B----4-:R-:W-:-:S03]  /*11260*/  @!P2 IMAD.MOV.U32 R115, RZ, RZ, R36 ;  /* 0x000000ffff73a224 */ /* 0x010fc600078e0024 */
[----:B------:R-:W4:Y:S04]  /*11270*/  LDL R36, [R1+0x330] ;  /* 0x0003300001247983 */ /* 0x000f280000100800 */
[----:B------:R0:W3:Y:S04]  /*11280*/  @!P2 LDG.E.U16 R150, desc[UR24][R114.64] ;  /* 0x000000187296a981 */ /* 0x0000e8000c1e1500 */
[----:B-1----:R-:W3:Y:S01]  /*11290*/  LDL.LU R162, [R1+0x80c] ;  /* 0x00080c0001a27983 */ /* 0x002ee20000300800 */
[----:B0-----:R-:W-:Y:S02]  /*112a0*/  @!P2 IMAD.MOV.U32 R114, RZ, RZ, R43 ;  /* 0x000000ffff72a224 */ /* 0x001fe400078e002b */
[----:B------:R-:W-:-:S02]  /*112b0*/  @!P2 IMAD.MOV.U32 R115, RZ, RZ, R63 ;  /* 0x000000ffff73a224 */ /* 0x000fc400078e003f */
[----:B------:R-:W3:Y:S04]  /*112c0*/  LDL R63, [R1+0x354] ;  /* 0x00035400013f7983 */ /* 0x000ee80000100800 */
[----:B------:R0:W3:Y:S04]  /*112d0*/  @!P2 LDG.E.U16 R152, desc[UR24][R114.64] ;  /* 0x000000187298a981 */ /* 0x0000e8000c1e1500 */
[----:B------:R1:W3:Y:S04]  /*112e0*/  @!P2 LDG.E.U16 R151, desc[UR24][R112.64] ;  /* 0x000000187097a981 */ /* 0x0002e8000c1e1500 */
[----:B------:R-:W1:Y:S01]  /*112f0*/  LDL R112, [R1+0x350] ;  /* 0x0003500001707983 */ /* 0x000e620000100800 */
[----:B0-----:R-:W-:-:S03]  /*11300*/  @!P2 IMAD.MOV.U32 R115, RZ, RZ, R42 ;  /* 0x000000ffff73a224 */ /* 0x001fc600078e002a */
[----:B------:R-:W3:Y:S04]  /*11310*/  LDL.LU R160, [R1+0x808] ;  /* 0x0008080001a07983 */ /* 0x000ee80000300800 */
[----:B------:R-:W3:Y:S04]  /*11320*/  LDL R43, [R1+0x370] ;  /* 0x00037000012b7983 */ /* 0x000ee80000100800 */
[----:B------:R-:W3:Y:S04]  /*11330*/  LDL R42, [R1+0x374] ;  /* 0x00037400012a7983 */ /* 0x000ee80000100800 */
[----:B------:R-:W3:Y:S01]  /*11340*/  LDL.LU R158, [R1+0x804] ;  /* 0x00080400019e7983 */ /* 0x000ee20000300800 */
[----:B------:R-:W-:-:S02]  /*11350*/  PRMT R153, RZ, 0x7610, R153 ;  /* 0x00007610ff997816 */ /* 0x000fc40000000099 */
[----:B------:R-:W-:Y:S02]  /*11360*/  PRMT R154, RZ, 0x7610, R154 ;  /* 0x00007610ff9a7816 */ /* 0x000fe4000000009a */
[----:B------:R-:W-:Y:S01]  /*11370*/  PRMT R155, RZ, 0x7610, R155 ;  /* 0x00007610ff9b7816 */ /* 0x000fe2000000009b */
[----:B------:R-:W-:Y:S04]  /*11380*/  STS.U16 [R2+UR10+0x9000], R138 ;  /* 0x0090008a02007988 */ /* 0x000fe8000800040a */
[----:B------:R0:W-:Y:S04]  /*11390*/  STS.U16 [R2+UR10+0xdc00], R159 ;  /* 0x00dc009f02007988 */ /* 0x0001e8000800040a */
[----:B0-----:R-:W3:Y:S01]  /*113a0*/  LDL.LU R159, [R1+0x800] ;  /* 0x00080000019f7983 */ /* 0x001ee20000300800 */
[----:B--2---:R-:W-:-:S05]  /*113b0*/  @!P2 IMAD.MOV.U32 R114, RZ, RZ, R37 ;  /* 0x000000ffff72a224 */ /* 0x004fca00078e0025 */
[----:B------:R0:W2:Y:S04]  /*113c0*/  @!P2 LDG.E.U16 R153, desc[UR24][R114.64] ;  /* 0x000000187299a981 */ /* 0x0000a8000c1e1500 */
[----:B------:R-:W0:Y:S01]  /*113d0*/  LDL R114, [R1+0x2b8] ;  /* 0x0002b80001727983 */ /* 0x000e220000100800 */
[----:B----4-:R-:W-:Y:S02]  /*113e0*/  @!P2 IMAD.MOV.U32 R37, RZ, RZ, R36 ;  /* 0x000000ffff25a224 */ /* 0x010fe400078e0024 */
[----:B---3--:R-:W-:Y:S01]  /*113f0*/  @!P2 IMAD.MOV.U32 R36, RZ, RZ, R17 ;  /* 0x000000ffff24a224 */ /* 0x008fe200078e0011 */
[----:B------:R-:W-:Y:S02]  /*11400*/  LOP3.LUT R17, R2, 0x10, RZ, 0x3c, !PT ;  /* 0x0000001002117812 */ /* 0x000fe400078e3cff */
[----:B------:R-:W-:-:S03]  /*11410*/  PRMT R162, RZ, 0x7610, R162 ;  /* 0x00007610ffa27816 */ /* 0x000fc600000000a2 */
[----:B------:R-:W-:Y:S04]  /*11420*/  STS.U16 [R17+UR10+0x8080], R60 ;  /* 0x0080803c11007988 */ /* 0x000fe8000800040a */
[----:B------:R-:W3:Y:S04]  /*11430*/  @!P2 LDG.E.U16 R162, desc[UR24][R36.64] ;  /* 0x0000001824a2a981 */ /* 0x000ee8000c1e1500 */
[----:B------:R-:W4:Y:S04]  /*11440*/  LDL R37, [R1+0x298] ;  /* 0x0002980001257983 */ /* 0x000f280000100800 */
[----:B------:R-:W4:Y:S01]  /*11450*/  LDL R36, [R1+0x384] ;  /* 0x0003840001247983 */ /* 0x000f220000100800 */
[----:B-1----:R-:W-:-:S02]  /*11460*/  @!P2 IMAD.MOV.U32 R113, RZ, RZ, R112 ;  /* 0x000000ffff71a224 */ /* 0x002fc400078e0070 */
[----:B------:R-:W-:Y:S02]  /*11470*/  @!P2 IMAD.MOV.U32 R112, RZ, RZ, R63 ;  /* 0x000000ffff70a224 */ /* 0x000fe400078e003f */
[----:B------:R-:W2:Y:S04]  /*11480*/  LDL R63, [R1+0x2dc] ;  /* 0x0002dc00013f7983 */ /* 0x000ea80000100800 */
[----:B------:R1:W2:Y:S04]  /*11490*/  @!P2 LDG.E.U16 R154, desc[UR24][R112.64] ;  /* 0x00000018709aa981 */ /* 0x0002a8000c1e1500 */
[----:B------:R-:W2:Y:S04]  /*114a0*/  @!P2 LDG.E.U16 R155, desc[UR24][R42.64] ;  /* 0x000000182a9ba981 */ /* 0x000ea8000c1e1500 */
[----:B------:R1:W-:Y:S04]  /*114b0*/  STS.U16 [R17+UR10+0xc080], R158 ;  /* 0x00c0809e11007988 */ /* 0x0003e8000800040a */
[----:B------:R-:W2:Y:S04]  /*114c0*/  LDL R113, [R1+0x2bc] ;  /* 0x0002bc0001717983 */ /* 0x000ea80000100800 */
[----:B------:R-:W2:Y:S04]  /*114d0*/  LDL R112, [R1+0x2d8] ;  /* 0x0002d80001707983 */ /* 0x000ea80000100800 */
[----:B-1----:R-:W2:Y:S04]  /*114e0*/  LDL.LU R158, [R1+0x7fc] ;  /* 0x0007fc00019e7983 */ /* 0x002ea80000300800 */
[----:B------:R-:W2:Y:S04]  /*114f0*/  LDL R43, [R1+0x2f8] ;  /* 0x0002f800012b7983 */ /* 0x000ea80000100800 */
[----:B------:R-:W2:Y:S04]  /*11500*/  LDL R42, [R1+0x2fc] ;  /* 0x0002fc00012a7983 */ /* 0x000ea80000100800 */
[----:B------:R-:W2:Y:S04]  /*11510*/  LDL.LU R60, [R1+0x398] ;  /* 0x00039800013c7983 */ /* 0x000ea80000300800 */
[----:B------:R1:W-:Y:S04]  /*11520*/  STS.U16 [R17+UR10+0x8480], R160 ;  /* 0x008480a011007988 */ /* 0x0003e8000800040a */
[----:B-1----:R-:W2:Y:S01]  /*11530*/  LDL.LU R160, [R1+0x7f8] ;  /* 0x0007f80001a07983 */ /* 0x002ea20000300800 */
[----:B------:R-:W-:-:S02]  /*11540*/  PRMT R157, RZ, 0x7610, R157 ;  /* 0x00007610ff9d7816 */ /* 0x000fc4000000009d */
[----:B------:R-:W-:Y:S01]  /*11550*/  PRMT R140, RZ, 0x7610, R140 ;  /* 0x00007610ff8c7816 */ /* 0x000fe2000000008c */
[----:B------:R1:W-:Y:S04]  /*11560*/  STS.U16 [R17+UR10+0xc480], R161 ;  /* 0x00c480a111007988 */ /* 0x0003e8000800040a */
[----:B------:R0:W-:Y:S04]  /*11570*/  STS.U16 [R17+UR10+0x8880], R164 ;  /* 0x008880a411007988 */ /* 0x0001e8000800040a */
[----:B------:R-:W3:Y:S04]  /*11580*/  @!P2 LDG.E.U16 R140, desc[UR24][R132.64] ;  /* 0x00000018848ca981 */ /* 0x000ee8000c1e1500 */
[----:B------:R0:W-:Y:S04]  /*11590*/  STS.U16 [R17+UR10+0xc880], R163 ;  /* 0x00c880a311007988 */ /* 0x0001e8000800040a */
[----:B------:R0:W-:Y:S04]  /*115a0*/  STS.U16 [R17+UR10+0x8c80], R165 ;  /* 0x008c80a511007988 */ /* 0x0001e8000800040a */
[----:B----4-:R-:W4:Y:S04]  /*115b0*/  @!P2 LDG.E.U16 R157, desc[UR24][R36.64] ;  /* 0x00000018249da981 */ /* 0x010f28000c1e1500 */
[----:B------:R-:W3:Y:S04]  /*115c0*/  LDL R37, [R1+0x318] ;  /* 0x0003180001257983 */ /* 0x000ee80000100800 */
[----:B------:R-:W3:Y:S04]  /*115d0*/  LDL R36, [R1+0x31c] ;  /* 0x00031c0001247983 */ /* 0x000ee80000100800 */
[----:B-1----:R-:W3:Y:S04]  /*115e0*/  LDL.LU R161, [R1+0x7f4] ;  /* 0x0007f40001a17983 */ /* 0x002ee80000300800 */
[----:B0-----:R-:W4:Y:S04]  /*115f0*/  LDL.LU R164, [R1+0x7f0] ;  /* 0x0007f00001a47983 */ /* 0x001f280000300800 */
[----:B------:R-:W4:Y:S04]  /*11600*/  LDL R133, [R1+0x338] ;  /* 0x0003380001857983 */ /* 0x000f280000100800 */
[----:B------:R-:W4:Y:S04]  /*11610*/  LDL R132, [R1+0x33c] ;  /* 0x00033c0001847983 */ /* 0x000f280000100800 */
[----:B------:R-:W4:Y:S01]  /*11620*/  LDL.LU R163, [R1+0x7ec] ;  /* 0x0007ec0001a37983 */ /* 0x000f220000300800 */
[----:B--2---:R-:W-:-:S06]  /*11630*/  PRMT R160, RZ, 0x7610, R160 ;  /* 0x00007610ffa07816 */ /* 0x004fcc00000000a0 */
[----:B------:R-:W2:Y:S04]  /*11640*/  @!P2 LDG.E.U16 R160, desc[UR24][R42.64] ;  /* 0x000000182aa0a981 */ /* 0x000ea8000c1e1500 */
[----:B------:R-:W2:Y:S04]  /*11650*/  LDL R43, [R1+0x358] ;  /* 0x00035800012b7983 */ /* 0x000ea80000100800 */
[----:B------:R-:W2:Y:S04]  /*11660*/  LDL R42, [R1+0x35c] ;  /* 0x00035c00012a7983 */ /* 0x000ea80000100800 */
[----:B------:R-:W2:Y:S01]  /*11670*/  LDL.LU R165, [R1+0x7e8] ;  /* 0x0007e80001a57983 */ /* 0x000ea20000300800 */
[----:B------:R-:W-:Y:S01]  /*11680*/  @!P2 IMAD.MOV.U32 R115, RZ, RZ, R114 ;  /* 0x000000ffff73a224 */ /* 0x000fe200078e0072 */
[----:B------:R-:W-:Y:S01]  /*11690*/  PRMT R158, RZ, 0x7610, R158 ;  /* 0x00007610ff9e7816 */ /* 0x000fe2000000009e */
[----:B------:R-:W-:Y:S01]  /*116a0*/  @!P2 IMAD.MOV.U32 R114, RZ, RZ, R113 ;  /* 0x000000ffff72a224 */ /* 0x000fe200078e0071 */
[----:B------:R-:W-:Y:S01]  /*116b0*/  PRMT R159, RZ, 0x7610, R159 ;  /* 0x00007610ff9f7816 */ /* 0x000fe2000000009f */
[----:B------:R-:W-:-:S02]  /*116c0*/  @!P2 IMAD.MOV.U32 R113, RZ, RZ, R112 ;  /* 0x000000ffff71a224 */ /* 0x000fc400078e0070 */
[----:B------:R-:W-:Y:S01]  /*116d0*/  @!P2 IMAD.MOV.U32 R112, RZ, RZ, R63 ;  /* 0x000000ffff70a224 */ /* 0x000fe200078e003f */
[----:B------:R-:W2:Y:S04]  /*116e0*/  @!P2 LDG.E.U16 R158, desc[UR24][R114.64] ;  /* 0x00000018729ea981 */ /* 0x000ea8000c1e1500 */
[----:B------:R-:W2:Y:S04]  /*116f0*/  @!P2 LDG.E.U16 R159, desc[UR24][R112.64] ;  /* 0x00000018709fa981 */ /* 0x000ea8000c1e1500 */
[----:B------:R-:W2:Y:S04]  /*11700*/  LDL R115, [R1+0x288] ;  /* 0x0002880001737983 */ /* 0x000ea80000100800 */
[----:B------:R-:W2:Y:S04]  /*11710*/  LDL R113, [R1+0x28c] ;  /* 0x00028c0001717983 */ /* 0x000ea80000100800 */
[----:B------:R-:W2:Y:S04]  /*11720*/  LDL R112, [R1+0x378] ;  /* 0x0003780001707983 */ /* 0x000ea80000100800 */
[----:B------:R-:W2:Y:S04]  /*11730*/  LDL R114, [R1+0x29c] ;  /* 0x00029c0001727983 */ /* 0x000ea80000100800 */
[----:B------:R-:W2:Y:S01]  /*11740*/  LDL.LU R63, [R1+0x4d4] ;  /* 0x0004d400013f7983 */ /* 0x000ea20000300800 */
[----:B---3--:R-:W-:-:S02]  /*11750*/  PRMT R161, RZ, 0x7610, R161 ;  /* 0x00007610ffa17816 */ /* 0x008fc400000000a1 */
[----:B----4-:R-:W-:-:S04]  /*11760*/  PRMT R164, RZ, 0x7610, R164 ;  /* 0x00007610ffa47816 */ /* 0x010fc800000000a4 */
[----:B------:R-:W3:Y:S04]  /*11770*/  @!P2 LDG.E.U16 R161, desc[UR24][R36.64] ;  /* 0x0000001824a1a981 */ /* 0x000ee8000c1e1500 */
[----:B------:R-:W4:Y:S04]  /*11780*/  @!P2 LDG.E.U16 R164, desc[UR24][R132.64] ;  /* 0x0000001884a4a981 */ /* 0x000f28000c1e1500 */
[----:B------:R-:W3:Y:S04]  /*11790*/  LDL.LU R37, [R1+0x4d0] ;  /* 0x0004d00001257983 */ /* 0x000ee80000300800 */
[----:B------:R-:W3:Y:S04]  /*117a0*/  LDL.LU R36, [R1+0x4a4] ;  /* 0x0004a40001247983 */ /* 0x000ee80000300800 */
[----:B------:R-:W3:Y:S04]  /*117b0*/  LDL.LU R138, [R1+0x4a0] ;  /* 0x0004a000018a7983 */ /* 0x000ee80000300800 */
[----:B------:R0:W5:Y:S01]  /*117c0*/  LDL.LU R132, [R1+0x7e4] ;  /* 0x0007e40001847983 */ /* 0x0001620000300800 */
[----:B--2---:R-:W-:-:S06]  /*117d0*/  PRMT R165, RZ, 0x7610, R165 ;  /* 0x00007610ffa57816 */ /* 0x004fcc00000000a5 */
[----:B------:R-:W2:Y:S04]  /*117e0*/  @!P2 LDG.E.U16 R165, desc[UR24][R42.64] ;  /* 0x000000182aa5a981 */ /* 0x000ea8000c1e1500 */
[----:B------:R-:W2:Y:S01]  /*117f0*/  LDL.LU R43, [R1+0x7e0] ;  /* 0x0007e000012b7983 */ /* 0x000ea20000300800 */
[----:B------:R-:W-:-:S03]  /*11800*/  PRMT R163, RZ, 0x7610, R163 ;  /* 0x00007610ffa37816 */ /* 0x000fc600000000a3 */
[----:B------:R1:W-:Y:S04]  /*11810*/  STS.U16 [R17+UR10+0xcc80], R60 ;  /* 0x00cc803c11007988 */ /* 0x0003e8000800040a */
[----:B------:R-:W3:Y:S04]  /*11820*/  LDL.LU R133, [R1+0x474] ;  /* 0x0004740001857983 */ /* 0x000ee80000300800 */
[----:B------:R-:W3:Y:S04]  /*11830*/  @!P2 LDG.E.U16 R163, desc[UR24][R112.64] ;  /* 0x0000001870a3a981 */ /* 0x000ee8000c1e1500 */
[----:B-1----:R-:W3:Y:S04]  /*11840*/  LDL.LU R60, [R1+0x470] ;  /* 0x00047000013c7983 */ /* 0x002ee80000300800 */
[----:B------:R-:W3:Y:S04]  /*11850*/  LDL.LU R42, [R1+0x444] ;  /* 0x00044400012a7983 */ /* 0x000ee80000300800 */
[----:B--2---:R1:W-:Y:S04]  /*11860*/  STS.U16 [R17+UR10+0x9080], R43 ;  /* 0x0090802b11007988 */ /* 0x0043e8000800040a */
[----:B------:R2:W-:Y:S04]  /*11870*/  STS.U16 [R17+UR10+0xd080], R3 ;  /* 0x00d0800311007988 */ /* 0x0005e8000800040a */
[----:B-1----:R-:W4:Y:S04]  /*11880*/  LDL.LU R43, [R1+0x440] ;  /* 0x00044000012b7983 */ /* 0x002f280000300800 */
[----:B------:R0:W5:Y:S04]  /*11890*/  LDL.LU.64 R112, [R1+0x7d8] ;  /* 0x0007d80001707983 */ /* 0x0001680000300a00 */
[----:B--2---:R-:W2:Y:S04]  /*118a0*/  LDL.LU R3, [R1+0x7d0] ;  /* 0x0007d00001037983 */ /* 0x004ea80000300800 */
[----:B------:R-:W-:Y:S04]  /*118b0*/  STS.U16 [R17+UR10+0x9480], R21 ;  /* 0x0094801511007988 */ /* 0x000fe8000800040a */
[----:B------:R1:W-:Y:S04]  /*118c0*/  STS.U16 [R17+UR10+0xd480], R39 ;  /* 0x00d4802711007988 */ /* 0x0003e8000800040a */
[----:B------:R0:W-:Y:S04]  /*118d0*/  STS.U16 [R17+UR10+0x9880], R119 ;  /* 0x0098807711007988 */ /* 0x0001e8000800040a */
[----:B------:R0:W-:Y:S01]  /*118e0*/  STS.U16 [R17+UR10+0xd880], R117 ;  /* 0x00d8807511007988 */ /* 0x0001e2000800040a */
[----:B-1----:R-:W-:-:S03]  /*118f0*/  LOP3.LUT R39, R2, 0x20, RZ, 0x3c, !PT ;  /* 0x0000002002277812 */ /* 0x002fc600078e3cff */
[----:B------:R-:W-:Y:S04]  /*11900*/  STS.U16 [R17+UR10+0x9c80], R20 ;  /* 0x009c801411007988 */ /* 0x000fe8000800040a */
[----:B------:R1:W-:Y:S04]  /*11910*/  STS.U16 [R17+UR10+0xdc80], R16 ;  /* 0x00dc801011007988 */ /* 0x0003e8000800040a */
[----:B------:R0:W-:Y:S04]  /*11920*/  STS.U16 [R39+UR10+0x8100], R63 ;  /* 0x0081003f27007988 */ /* 0x0001e8000800040a */
[----:B---3--:R-:W-:Y:S04]  /*11930*/  STS.U16 [R39+UR10+0xc100], R37 ;  /* 0x00c1002527007988 */ /* 0x008fe8000800040a */
[----:B------:R-:W-:Y:S04]  /*11940*/  STS.U16 [R39+UR10+0x8500], R36 ;  /* 0x0085002427007988 */ /* 0x000fe8000800040a */
[----:B------:R3:W-:Y:S04]  /*11950*/  STS.U16 [R39+UR10+0xc500], R138 ;  /* 0x00c5008a27007988 */ /* 0x0007e8000800040a */
[----:B------:R0:W-:Y:S04]  /*11960*/  STS.U16 [R39+UR10+0x8900], R133 ;  /* 0x0089008527007988 */ /* 0x0001e8000800040a */
[----:B------:R0:W-:Y:S04]  /*11970*/  STS.U16 [R39+UR10+0xc900], R60 ;  /* 0x00c9003c27007988 */ /* 0x0001e8000800040a */
[----:B------:R0:W-:Y:S01]  /*11980*/  STS.U16 [R39+UR10+0x8d00], R42 ;  /* 0x008d002a27007988 */ /* 0x0001e2000800040a */
[----:B--2---:R-:W-:-:S06]  /*11990*/  PRMT R3, RZ, 0x7610, R3 ;  /* 0x00007610ff037816 */ /* 0x004fcc0000000003 */
[----:B------:R-:W2:Y:S04]  /*119a0*/  @!P2 LDG.E.U16 R3, desc[UR24][R114.64] ;  /* 0x000000187203a981 */ /* 0x000ea8000c1e1500 */
[----:B------:R1:W5:Y:S04]  /*119b0*/  LDL.LU.64 R114, [R1+0x7c8] ;  /* 0x0007c80001727983 */ /* 0x0003680000300a00 */
[----:B0-----:R-:W2:Y:S04]  /*119c0*/  LDL.LU R119, [R1+0x4cc] ;  /* 0x0004cc0001777983 */ /* 0x001ea80000300800 */
[----:B------:R-:W2:Y:S04]  /*119d0*/  LDL.LU R117, [R1+0x4c8] ;  /* 0x0004c80001757983 */ /* 0x000ea80000300800 */
[----:B-1----:R-:W2:Y:S04]  /*119e0*/  LDL.LU R16, [R1+0x49c] ;  /* 0x00049c0001107983 */ /* 0x002ea80000300800 */
[----:B------:R-:W2:Y:S04]  /*119f0*/  LDL.LU R17, [R1+0x498] ;  /* 0x0004980001117983 */ /* 0x000ea80000300800 */
[----:B------:R-:W2:Y:S04]  /*11a00*/  LDL.LU R63, [R1+0x46c] ;  /* 0x00046c00013f7983 */ /* 0x000ea80000300800 */
[----:B------:R-:W2:Y:S04]  /*11a10*/  LDL.LU R20, [R1+0x468] ;  /* 0x0004680001147983 */ /* 0x000ea80000300800 */
[----:B------:R-:W2:Y:S04]  /*11a20*/  LDL.LU R21, [R1+0x43c] ;  /* 0x00043c0001157983 */ /* 0x000ea80000300800 */
[----:B---3--:R-:W3:Y:S04]  /*11a30*/  LDL.LU R138, [R1+0x438] ;  /* 0x00043800018a7983 */ /* 0x008ee80000300800 */
[----:B------:R-:W2:Y:S04]  /*11a40*/  LDL.LU R36, [R1+0x40c] ;  /* 0x00040c0001247983 */ /* 0x000ea80000300800 */
[----:B------:R-:W2:Y:S04]  /*11a50*/  LDL.LU R37, [R1+0x408] ;  /* 0x0004080001257983 */ /* 0x000ea80000300800 */
[----:B------:R0:W5:Y:S04]  /*11a60*/  LDL.LU R133, [R1+0x7c4] ;  /* 0x0007c40001857983 */ /* 0x0001680000300800 */
[----:B------:R-:W2:Y:S04]  /*11a70*/  LDL.LU R60, [R1+0x7c0] ;  /* 0x0007c000013c7983 */ /* 0x000ea80000300800 */
[----:B------:R-:W2:Y:S04]  /*11a80*/  LDL.LU R42, [R1+0x7bc] ;  /* 0x0007bc00012a7983 */ /* 0x000ea80000300800 */
[----:B----4-:R1:W-:Y:S04]  /*11a90*/  STS.U16 [R39+UR10+0xcd00], R43 ;  /* 0x00cd002b27007988 */ /* 0x0103e8000800040a */
[----:B-1----:R-:W4:Y:S04]  /*11aa0*/  LDL.LU R43, [R1+0x4c4] ;  /* 0x0004c400012b7983 */ /* 0x002f280000300800 */
[----:B--2---:R1:W-:Y:S04]  /*11ab0*/  STS.U16 [R39+UR10+0x9100], R42 ;  /* 0x0091002a27007988 */ /* 0x0043e8000800040a */
[----:B------:R2:W-:Y:S04]  /*11ac0*/  STS.U16 [R39+UR10+0xd100], R60 ;  /* 0x00d1003c27007988 */ /* 0x0005e8000800040a */
[----:B------:R0:W-:Y:S04]  /*11ad0*/  STS.U16 [R39+UR10+0x9500], R134 ;  /* 0x0095008627007988 */ /* 0x0001e8000800040a */
[----:B------:R-:W-:Y:S04]  /*11ae0*/  STS.U16 [R39+UR10+0xd500], R135 ;  /* 0x00d5008727007988 */ /* 0x000fe8000800040a */
[----:B-1----:R-:W4:Y:S04]  /*11af0*/  LDL.LU R42, [R1+0x4c0] ;  /* 0x0004c000012a7983 */ /* 0x002f280000300800 */
[----:B------:R1:W-:Y:S04]  /*11b00*/  STS.U16 [R39+UR10+0x9900], R40 ;  /* 0x0099002827007988 */ /* 0x0003e8000800040a */
[----:B--2---:R-:W2:Y:S04]  /*11b10*/  LDL.LU R60, [R1+0x494] ;  /* 0x00049400013c7983 */ /* 0x004ea80000300800 */
[----:B0-----:R0:W5:Y:S01]  /*11b20*/  LDL.LU R134, [R1+0x7b8] ;  /* 0x0007b80001867983 */ /* 0x0011620000300800 */
[----:B-1----:R-:W-:-:S03]  /*11b30*/  LOP3.LUT R40, R2, 0x30, RZ, 0x3c, !PT ;  /* 0x0000003002287812 */ /* 0x002fc600078e3cff */
[----:B------:R1:W-:Y:S04]  /*11b40*/  STS.U16 [R39+UR10+0xd900], R80 ;  /* 0x00d9005027007988 */ /* 0x0003e8000800040a */
[----:B------:R0:W5:Y:S04]  /*11b50*/  LDL.LU R135, [R1+0x7b4] ;  /* 0x0007b40001877983 */ /* 0x0001680000300800 */
[----:B------:R-:W-:Y:S04]  /*11b60*/  STS.U16 [R39+UR10+0x9d00], R57 ;  /* 0x009d003927007988 */ /* 0x000fe8000800040a */
[----:B-1----:R-:W2:Y:S04]  /*11b70*/  LDL.LU R80, [R1+0x7b0] ;  /* 0x0007b00001507983 */ /* 0x002ea80000300800 */
[----:B------:R1:W-:Y:S04]  /*11b80*/  STS.U16 [R39+UR10+0xdd00], R38 ;  /* 0x00dd002627007988 */ /* 0x0003e8000800040a */
[----:B------:R0:W-:Y:S04]  /*11b90*/  STS.U16 [R40+UR10+0x8180], R119 ;  /* 0x0081807728007988 */ /* 0x0001e8000800040a */
[----:B------:R0:W-:Y:S04]  /*11ba0*/  STS.U16 [R40+UR10+0xc180], R117 ;  /* 0x00c1807528007988 */ /* 0x0001e8000800040a */
[----:B-1----:R-:W2:Y:S04]  /*11bb0*/  LDL.LU R38, [R1+0x490] ;  /* 0x0004900001267983 */ /* 0x002ea80000300800 */
[----:B------:R-:W2:Y:S04]  /*11bc0*/  LDL.LU R39, [R1+0x464] ;  /* 0x0004640001277983 */ /* 0x000ea80000300800 */
[----:B0-----:R-:W2:Y:S04]  /*11bd0*/  LDL.LU R119, [R1+0x460] ;  /* 0x0004600001777983 */ /* 0x001ea80000300800 */
[----:B------:R-:W2:Y:S04]  /*11be0*/  LDL.LU R117, [R1+0x434] ;  /* 0x0004340001757983 */ /* 0x000ea80000300800 */
[----:B------:R0:W-:Y:S04]  /*11bf0*/  STS.U16 [R40+UR10+0x8580], R16 ;  /* 0x0085801028007988 */ /* 0x0001e8000800040a */
[----:B------:R1:W-:Y:S04]  /*11c00*/  STS.U16 [R40+UR10+0xc580], R17 ;  /* 0x00c5801128007988 */ /* 0x0003e8000800040a */
[----:B------:R-:W2:Y:S04]  /*11c10*/  LDL.LU R57, [R1+0x430] ;  /* 0x0004300001397983 */ /* 0x000ea80000300800 */
[----:B------:R1:W-:Y:S04]  /*11c20*/  STS.U16 [R40+UR10+0x8980], R63 ;  /* 0x0089803f28007988 */ /* 0x0003e8000800040a */
[----:B0-----:R0:W5:Y:S04]  /*11c30*/  LDL.LU R16, [R1+0x7ac] ;  /* 0x0007ac0001107983 */ /* 0x0011680000300800 */
[----:B------:R0:W-:Y:S04]  /*11c40*/  STS.U16 [R40+UR10+0xc980], R20 ;  /* 0x00c9801428007988 */ /* 0x0001e8000800040a */
[----:B-1----:R1:W5:Y:S04]  /*11c50*/  LDL.LU R17, [R1+0x7a8] ;  /* 0x0007a80001117983 */ /* 0x0023680000300800 */
[----:B------:R0:W-:Y:S04]  /*11c60*/  STS.U16 [R40+UR10+0x8d80], R21 ;  /* 0x008d801528007988 */ /* 0x0001e8000800040a */
[----:B------:R-:W2:Y:S04]  /*11c70*/  LDL.LU R63, [R1+0x7a4] ;  /* 0x0007a400013f7983 */ /* 0x000ea80000300800 */
[----:B---3--:R3:W-:Y:S04]  /*11c80*/  STS.U16 [R40+UR10+0xcd80], R138 ;  /* 0x00cd808a28007988 */ /* 0x0087e8000800040a */
[----:B0-----:R1:W5:Y:S04]  /*11c90*/  LDL.LU R20, [R1+0x7a0] ;  /* 0x0007a00001147983 */ /* 0x0013680000300800 */
[----:B------:R0:W-:Y:S04]  /*11ca0*/  STS.U16 [R40+UR10+0x9180], R36 ;  /* 0x0091802428007988 */ /* 0x0001e8000800040a */
[----:B------:R1:W5:Y:S04]  /*11cb0*/  LDL.LU R21, [R1+0x79c] ;  /* 0x00079c0001157983 */ /* 0x0003680000300800 */
[----:B------:R0:W-:Y:S04]  /*11cc0*/  STS.U16 [R40+UR10+0xd180], R37 ;  /* 0x00d1802528007988 */ /* 0x0001e8000800040a */
[----:B---3--:R-:W3:Y:S04]  /*11cd0*/  LDL.LU R138, [R1+0x798] ;  /* 0x00079800018a7983 */ /* 0x008ee80000300800 */
[----:B------:R-:W-:Y:S04]  /*11ce0*/  STS.U16 [R40+UR10+0x9580], R137 ;  /* 0x0095808928007988 */ /* 0x000fe8000800040a */
[----:B0-----:R1:W5:Y:S04]  /*11cf0*/  LDL.LU R36, [R1+0x794] ;  /* 0x0007940001247983 */ /* 0x0013680000300800 */
[----:B------:R0:W-:Y:S04]  /*11d00*/  STS.U16 [R40+UR10+0xd580], R97 ;  /* 0x00d5806128007988 */ /* 0x0001e8000800040a */
[----:B------:R1:W5:Y:S04]  /*11d10*/  LDL.LU R37, [R1+0x790] ;  /* 0x0007900001257983 */ /* 0x0003680000300800 */
[----:B------:R1:W-:Y:S01]  /*11d20*/  STS.U16 [R40+UR10+0x9980], R58 ;  /* 0x0099803a28007988 */ /* 0x0003e2000800040a */
[----:B0-----:R-:W-:-:S03]  /*11d30*/  LOP3.LUT R97, R2, 0x40, RZ, 0x3c, !PT ;  /* 0x0000004002617812 */ /* 0x001fc600078e3cff */
[----:B------:R-:W3:Y:S04]  /*11d40*/  LDL.LU R137, [R1+0x78c] ;  /* 0x00078c0001897983 */ /* 0x000ee80000300800 */
[----:B------:R0:W-:Y:S04]  /*11d50*/  STS.U16 [R40+UR10+0xd980], R56 ;  /* 0x00d9803828007988 */ /* 0x0001e8000800040a */
[----:B------:R-:W-:Y:S04]  /*11d60*/  STS.U16 [R40+UR10+0x9d80], R41 ;  /* 0x009d802928007988 */ /* 0x000fe8000800040a */
[----:B-1----:R-:W3:Y:S04]  /*11d70*/  LDL.LU R58, [R1+0x4bc] ;  /* 0x0004bc00013a7983 */ /* 0x002ee80000300800 */
[----:B------:R1:W-:Y:S04]  /*11d80*/  STS.U16 [R40+UR10+0xdd80], R23 ;  /* 0x00dd801728007988 */ /* 0x0003e8000800040a */
[----:B0-----:R-:W3:Y:S04]  /*11d90*/  LDL.LU R56, [R1+0x4b8] ;  /* 0x0004b80001387983 */ /* 0x001ee80000300800 */
[----:B----4-:R0:W-:Y:S04]  /*11da0*/  STS.U16 [R97+UR10+0x8200], R43 ;  /* 0x0082002b61007988 */ /* 0x0101e8000800040a */
[----:B-1----:R-:W4:Y:S04]  /*11db0*/  LDL.LU R23, [R1+0x48c] ;  /* 0x00048c0001177983 */ /* 0x002f280000300800 */
[----:B------:R-:W3:Y:S04]  /*11dc0*/  LDL.LU R41, [R1+0x488] ;  /* 0x0004880001297983 */ /* 0x000ee80000300800 */
[----:B------:R-:W3:Y:S04]  /*11dd0*/  LDL.LU R40, [R1+0x45c] ;  /* 0x00045c0001287983 */ /* 0x000ee80000300800 */
[----:B0-----:R-:W3:Y:S04]  /*11de0*/  LDL.LU R43, [R1+0x458] ;  /* 0x00045800012b7983 */ /* 0x001ee80000300800 */
[----:B------:R0:W-:Y:S04]  /*11df0*/  STS.U16 [R97+UR10+0xc200], R42 ;  /* 0x00c2002a61007988 */ /* 0x0001e8000800040a */
[----:B--2---:R1:W-:Y:S04]  /*11e00*/  STS.U16 [R97+UR10+0x8600], R60 ;  /* 0x0086003c61007988 */ /* 0x0043e8000800040a */
[----:B0-----:R-:W2:Y:S04]  /*11e10*/  LDL.LU R42, [R1+0x42c] ;  /* 0x00042c00012a7983 */ /* 0x001ea80000300800 */
[----:B-1----:R-:W2:Y:S04]  /*11e20*/  LDL.LU R60, [R1+0x428] ;  /* 0x00042800013c7983 */ /* 0x002ea80000300800 */
[----:B------:R0:W-:Y:S04]  /*11e30*/  STS.U16 [R97+UR10+0xc600], R38 ;  /* 0x00c6002661007988 */ /* 0x0001e8000800040a */
[----:B------:R1:W-:Y:S04]  /*11e40*/  STS.U16 [R97+UR10+0x8a00], R39 ;  /* 0x008a002761007988 */ /* 0x0003e8000800040a */
[----:B------:R1:W-:Y:S04]  /*11e50*/  STS.U16 [R97+UR10+0xca00], R119 ;  /* 0x00ca007761007988 */ /* 0x0003e8000800040a */
[----:B0-----:R0:W5:Y:S04]  /*11e60*/  LDL.LU R38, [R1+0x788] ;  /* 0x0007880001267983 */ /* 0x0011680000300800 */
[----:B-1----:R0:W5:Y:S04]  /*11e70*/  LDL.LU R39, [R1+0x784] ;  /* 0x0007840001277983 */ /* 0x0021680000300800 */
[----:B------:R-:W2:Y:S04]  /*11e80*/  LDL.LU R119, [R1+0x780] ;  /* 0x0007800001777983 */ /* 0x000ea80000300800 */
[----:B------:R1:W-:Y:S04]  /*11e90*/  STS.U16 [R97+UR10+0x8e00], R117 ;  /* 0x008e007561007988 */ /* 0x0003e8000800040a */
[----:B-1----:R-:W2:Y:S04]  /*11ea0*/  LDL.LU R117, [R1+0x77c] ;  /* 0x00077c0001757983 */ /* 0x002ea80000300800 */
[----:B------:R1:W-:Y:S04]  /*11eb0*/  STS.U16 [R97+UR10+0xce00], R57 ;  /* 0x00ce003961007988 */ /* 0x0003e8000800040a */
[----:B-1----:R-:W3:Y:S04]  /*11ec0*/  LDL.LU R57, [R1+0x3fc] ;  /* 0x0003fc0001397983 */ /* 0x002ee80000300800 */
[----:B--2---:R-:W-:Y:S04]  /*11ed0*/  STS.U16 [R97+UR10+0x9200], R117 ;  /* 0x0092007561007988 */ /* 0x004fe8000800040a */
[----:B------:R-:W-:Y:S04]  /*11ee0*/  STS.U16 [R97+UR10+0xd200], R119 ;  /* 0x00d2007761007988 */ /* 0x000fe8000800040a */
[----:B------:R-:W-:Y:S04]  /*11ef0*/  STS.U16 [R97+UR10+0x9600], R118 ;  /* 0x0096007661007988 */ /* 0x000fe8000800040a */
[----:B------:R-:W-:Y:S04]  /*11f00*/  STS.U16 [R97+UR10+0xd600], R136 ;  /* 0x00d6008861007988 */ /* 0x000fe8000800040a */
[----:B------:R-:W-:Y:S04]  /*11f10*/  STS.U16 [R97+UR10+0x9a00], R116 ;  /* 0x009a007461007988 */ /* 0x000fe8000800040a */
[----:B------:R-:W-:Y:S04]  /*11f20*/  STS.U16 [R97+UR10+0xda00], R99 ;  /* 0x00da006361007988 */ /* 0x000fe8000800040a */
[----:B------:R-:W-:Y:S04]  /*11f30*/  STS.U16 [R97+UR10+0x9e00], R98 ;  /* 0x009e006261007988 */ /* 0x000fe8000800040a */
[----:B------:R1:W-:Y:S04]  /*11f40*/  STS.U16 [R97+UR10+0xde00], R79 ;  /* 0x00de004f61007988 */ /* 0x0003e8000800040a */
[----:B-1----:R-:W2:Y:S01]  /*11f50*/  LDL.LU R97, [R1+0x4b4] ;  /* 0x0004b40001617983 */ /* 0x002ea20000300800 */
[----:B------:R-:W-:-:S03]  /*11f60*/  LOP3.LUT R79, R2, 0x50, RZ, 0x3c, !PT ;  /* 0x00000050024f7812 */ /* 0x000fc600078e3cff */
[----:B------:R-:W2:Y:S04]  /*11f70*/  LDL.LU R98, [R1+0x4b0] ;  /* 0x0004b00001627983 */ /* 0x000ea80000300800 */
[----:B------:R-:W2:Y:S04]  /*11f80*/  LDL.LU R99, [R1+0x484] ;  /* 0x0004840001637983 */ /* 0x000ea80000300800 */
[----:B------:R-:W2:Y:S04]  /*11f90*/  LDL.LU R116, [R1+0x480] ;  /* 0x0004800001747983 */ /* 0x000ea80000300800 */
[----:B------:R-:W2:Y:S04]  /*11fa0*/  LDL.LU R117, [R1+0x454] ;  /* 0x0004540001757983 */ /* 0x000ea80000300800 */
[----:B------:R-:W2:Y:S04]  /*11fb0*/  LDL.LU R118, [R1+0x450] ;  /* 0x0004500001767983 */ /* 0x000ea80000300800 */
[----:B------:R-:W2:Y:S04]  /*11fc0*/  LDL.LU R119, [R1+0x424] ;  /* 0x0004240001777983 */ /* 0x000ea80000300800 */
[----:B------:R-:W2:Y:S04]  /*11fd0*/  LDL.LU R136, [R1+0x420] ;  /* 0x0004200001887983 */ /* 0x000ea80000300800 */
[----:B---3--:R1:W-:Y:S04]  /*11fe0*/  STS.U16 [R79+UR10+0x8280], R58 ;  /* 0x0082803a4f007988 */ /* 0x0083e8000800040a */
[----:B-1----:R-:W3:Y:S04]  /*11ff0*/  LDL.LU R58, [R1+0x778] ;  /* 0x00077800013a7983 */ /* 0x002ee80000300800 */
[----:B------:R1:W-:Y:S04]  /*12000*/  STS.U16 [R79+UR10+0xc280], R56 ;  /* 0x00c280384f007988 */ /* 0x0003e8000800040a */
[----:B----4-:R4:W-:Y:S04]  /*12010*/  STS.U16 [R79+UR10+0x8680], R23 ;  /* 0x008680174f007988 */ /* 0x0109e8000800040a */
[----:B------:R-:W-:Y:S04]  /*12020*/  STS.U16 [R79+UR10+0xc680], R41 ;  /* 0x00c680294f007988 */ /* 0x000fe8000800040a */
[----:B------:R0:W-:Y:S04]  /*12030*/  STS.U16 [R79+UR10+0x8a80], R40 ;  /* 0x008a80284f007988 */ /* 0x0001e8000800040a */
[----:B-1----:R1:W5:Y:S04]  /*12040*/  LDL.LU R56, [R1+0x774] ;  /* 0x0007740001387983 */ /* 0x0023680000300800 */
[----:B------:R-:W-:Y:S04]  /*12050*/  STS.U16 [R79+UR10+0xca80], R43 ;  /* 0x00ca802b4f007988 */ /* 0x000fe8000800040a */
[----:B------:R0:W-:Y:S04]  /*12060*/  STS.U16 [R79+UR10+0x8e80], R42 ;  /* 0x008e802a4f007988 */ /* 0x0001e8000800040a */
[----:B----4-:R-:W4:Y:S04]  /*12070*/  LDL.LU R23, [R1+0x4ac] ;  /* 0x0004ac0001177983 */ /* 0x010f280000300800 */
[----:B------:R1:W-:Y:S04]  /*12080*/  STS.U16 [R79+UR10+0xce80], R60 ;  /* 0x00ce803c4f007988 */ /* 0x0003e8000800040a */
[----:B0-----:R-:W2:Y:S04]  /*12090*/  LDL.LU R40, [R1+0x4a8] ;  /* 0x0004a80001287983 */ /* 0x001ea80000300800 */
[----:B------:R-:W2:Y:S04]  /*120a0*/  LDL.LU R41, [R1+0x47c] ;  /* 0x00047c0001297983 */ /* 0x000ea80000300800 */
[----:B------:R0:W-:Y:S04]  /*120b0*/  STS.U16 [R79+UR10+0x9280], R57 ;  /* 0x009280394f007988 */ /* 0x0001e8000800040a */
[----:B------:R-:W2:Y:S04]  /*120c0*/  LDL.LU R42, [R1+0x478] ;  /* 0x00047800012a7983 */ /* 0x000ea80000300800 */
[----:B------:R-:W4:Y:S04]  /*120d0*/  LDL.LU R43, [R1+0x44c] ;  /* 0x00044c00012b7983 */ /* 0x000f280000300800 */
[----:B-1----:R-:W4:Y:S04]  /*120e0*/  LDL.LU R60, [R1+0x448] ;  /* 0x00044800013c7983 */ /* 0x002f280000300800 */
[----:B0-----:R0:W5:Y:S04]  /*120f0*/  LDL.LU R57, [R1+0x770] ;  /* 0x0007700001397983 */ /* 0x0011680000300800 */
[----:B---3--:R1:W-:Y:S04]  /*12100*/  STS.U16 [R79+UR10+0xd280], R58 ;  /* 0x00d2803a4f007988 */ /* 0x0083e8000800040a */
[----:B------:R3:W-:Y:S04]  /*12110*/  STS.U16 [R79+UR10+0x9680], R59 ;  /* 0x0096803b4f007988 */ /* 0x0007e8000800040a */
[----:B------:R-:W-:Y:S04]  /*12120*/  STS.U16 [R79+UR10+0xd680], R76 ;  /* 0x00d6804c4f007988 */ /* 0x000fe8000800040a */
[----:B------:R0:W-:Y:S04]  /*12130*/  STS.U16 [R79+UR10+0x9a80], R61 ;  /* 0x009a803d4f007988 */ /* 0x0001e8000800040a */
[----:B-1----:R1:W5:Y:S04]  /*12140*/  LDL.LU R58, [R1+0x76c] ;  /* 0x00076c00013a7983 */ /* 0x0023680000300800 */
[----:B---3--:R1:W5:Y:S01]  /*12150*/  LDL.LU R59, [R1+0x768] ;  /* 0x00076800013b7983 */ /* 0x0083620000300800 */
[----:B0-----:R-:W-:-:S03]  /*12160*/  LOP3.LUT R61, R2, 0x60, RZ, 0x3c, !PT ;  /* 0x00000060023d7812 */ /* 0x001fc600078e3cff */
[----:B------:R1:W5:Y:S04]  /*12170*/  LDL.LU R76, [R1+0x764] ;  /* 0x00076400014c7983 */ /* 0x0003680000300800 */
[----:B------:R0:W-:Y:S04]  /*12180*/  STS.U16 [R79+UR10+0xda80], R77 ;  /* 0x00da804d4f007988 */ /* 0x0001e8000800040a */
[----:B------:R3:W-:Y:S04]  /*12190*/  STS.U16 [R79+UR10+0x9e80], R78 ;  /* 0x009e804e4f007988 */ /* 0x0007e8000800040a */
[----:B------:R1:W-:Y:S04]  /*121a0*/  STS.U16 [R79+UR10+0xde80], R96 ;  /* 0x00de80604f007988 */ /* 0x0003e8000800040a */
[----:B0-----:R0:W5:Y:S04]  /*121b0*/  LDL.LU R77, [R1+0x760] ;  /* 0x00076000014d7983 */ /* 0x0011680000300800 */
[----:B---3--:R0:W5:Y:S04]  /*121c0*/  LDL.LU R78, [R1+0x75c] ;  /* 0x00075c00014e7983 */ /* 0x0081680000300800 */
[----:B-1----:R0:W5:Y:S04]  /*121d0*/  LDL.LU R79, [R1+0x758] ;  /* 0x00075800014f7983 */ /* 0x0021680000300800 */
[----:B--2---:R1:W-:Y:S04]  /*121e0*/  STS.U16 [R61+UR10+0x8300], R97 ;  /* 0x008300613d007988 */ /* 0x0043e8000800040a */
[----:B------:R0:W5:Y:S04]  /*121f0*/  LDL.LU R96, [R1+0x754] ;  /* 0x0007540001607983 */ /* 0x0001680000300800 */
[----:B------:R2:W-:Y:S04]  /*12200*/  STS.U16 [R61+UR10+0xc300], R98 ;  /* 0x00c300623d007988 */ /* 0x0005e8000800040a */
[----:B-1----:R0:W5:Y:S04]  /*12210*/  LDL.LU R97, [R1+0x750] ;  /* 0x0007500001617983 */ /* 0x0021680000300800 */
[----:B------:R1:W-:Y:S04]  /*12220*/  STS.U16 [R61+UR10+0x8700], R99 ;  /* 0x008700633d007988 */ /* 0x0003e8000800040a */
[----:B--2---:R0:W5:Y:S04]  /*12230*/  LDL.LU R98, [R1+0x74c] ;  /* 0x00074c0001627983 */ /* 0x0041680000300800 */
        /* <DEDUP_REMOVED lines=18> */
[----:B------:R-:W-:Y:S04]  /*12360*/  STS.U16 [R61+UR10+0x9b00], R142 ;  /* 0x009b008e3d007988 */ /* 0x000fe8000800040a */
[----:B--2---:R-:W2:Y:S04]  /*12370*/  LDL.LU R62, [R1+0x724] ;  /* 0x00072400013e7983 */ /* 0x004ea80000300800 */
[----:B------:R1:W-:Y:S04]  /*12380*/  STS.U16 [R61+UR10+0xdb00], R18 ;  /* 0x00db00123d007988 */ /* 0x0003e8000800040a */
[----:B------:R3:W-:Y:S04]  /*12390*/  STS.U16 [R61+UR10+0x9f00], R19 ;  /* 0x009f00133d007988 */ /* 0x0007e8000800040a */
[----:B------:R0:W-:Y:S04]  /*123a0*/  STS.U16 [R61+UR10+0xdf00], R22 ;  /* 0x00df00163d007988 */ /* 0x0001e8000800040a */
[----:B-1----:R1:W5:Y:S04]  /*123b0*/  LDL.LU R18, [R1+0x720] ;  /* 0x0007200001127983 */ /* 0x0023680000300800 */
[----:B---3--:R1:W5:Y:S04]  /*123c0*/  LDL.LU R19, [R1+0x71c] ;  /* 0x00071c0001137983 */ /* 0x0083680000300800 */
[----:B0-----:R-:W3:Y:S01]  /*123d0*/  LDL.LU R61, [R1+0x718] ;  /* 0x00071800013d7983 */ /* 0x001ee20000300800 */
[----:B------:R-:W-:-:S03]  /*123e0*/  LOP3.LUT R142, R2, 0x70, RZ, 0x3c, !PT ;  /* 0x00000070028e7812 */ /* 0x000fc600078e3cff */
[----:B------:R1:W5:Y:S04]  /*123f0*/  LDL.LU R22, [R1+0x714] ;  /* 0x0007140001167983 */ /* 0x0003680000300800 */
[----:B----4-:R0:W-:Y:S04]  /*12400*/  STS.U16 [R142+UR10+0x8380], R23 ;  /* 0x008380178e007988 */ /* 0x0101e8000800040a */
[----:B------:R4:W-:Y:S04]  /*12410*/  STS.U16 [R142+UR10+0xc380], R40 ;  /* 0x00c380288e007988 */ /* 0x0009e8000800040a */
[----:B------:R1:W-:Y:S04]  /*12420*/  STS.U16 [R142+UR10+0x8780], R41 ;  /* 0x008780298e007988 */ /* 0x0003e8000800040a */
[----:B0-----:R0:W5:Y:S04]  /*12430*/  LDL.LU R23, [R1+0x710] ;  /* 0x0007100001177983 */ /* 0x0011680000300800 */
[----:B----4-:R0:W5:Y:S04]  /*12440*/  LDL.LU R40, [R1+0x70c] ;  /* 0x00070c0001287983 */ /* 0x0101680000300800 */
[----:B-1----:R0:W5:Y:S04]  /*12450*/  LDL.LU R41, [R1+0x708] ;  /* 0x0007080001297983 */ /* 0x0021680000300800 */
[----:B------:R1:W-:Y:S04]  /*12460*/  STS.U16 [R142+UR10+0xc780], R42 ;  /* 0x00c7802a8e007988 */ /* 0x0003e8000800040a */
[----:B------:R4:W-:Y:S04]  /*12470*/  STS.U16 [R142+UR10+0x8b80], R43 ;  /* 0x008b802b8e007988 */ /* 0x0009e8000800040a */
[----:B------:R0:W-:Y:S04]  /*12480*/  STS.U16 [R142+UR10+0xcb80], R60 ;  /* 0x00cb803c8e007988 */ /* 0x0001e8000800040a */
[----:B-1----:R1:W5:Y:S04]  /*12490*/  LDL.LU R42, [R1+0x704] ;  /* 0x00070400012a7983 */ /* 0x0023680000300800 */
[----:B----4-:R1:W5:Y:S04]  /*124a0*/  LDL.LU R43, [R1+0x700] ;  /* 0x00070000012b7983 */ /* 0x0103680000300800 */
[----:B0-----:R1:W5:Y:S04]  /*124b0*/  LDL.LU R60, [R1+0x6fc] ;  /* 0x0006fc00013c7983 */ /* 0x0013680000300800 */
[----:B---3--:R0:W-:Y:S04]  /*124c0*/  STS.U16 [R142+UR10+0x8f80], R61 ;  /* 0x008f803d8e007988 */ /* 0x0081e8000800040a */
[----:B--2---:R2:W-:Y:S04]  /*124d0*/  STS.U16 [R142+UR10+0xcf80], R62 ;  /* 0x00cf803e8e007988 */ /* 0x0045e8000800040a */
[----:B------:R3:W-:Y:S04]  /*124e0*/  STS.U16 [R142+UR10+0x9380], R63 ;  /* 0x0093803f8e007988 */ /* 0x0007e8000800040a */
[----:B0-----:R1:W5:Y:S04]  /*124f0*/  LDL.LU R61, [R1+0x6f8] ;  /* 0x0006f800013d7983 */ /* 0x0013680000300800 */
[----:B--2---:R1:W5:Y:S04]  /*12500*/  LDL.LU R62, [R1+0x6f4] ;  /* 0x0006f400013e7983 */ /* 0x0043680000300800 */
[----:B---3--:R1:W5:Y:S04]  /*12510*/  LDL.LU R63, [R1+0x6f0] ;  /* 0x0006f000013f7983 */ /* 0x0083680000300800 */
[----:B------:R0:W-:Y:S04]  /*12520*/  STS.U16 [R142+UR10+0xd380], R80 ;  /* 0x00d380508e007988 */ /* 0x0001e8000800040a */
[----:B------:R2:W-:Y:S04]  /*12530*/  STS.U16 [R142+UR10+0x9780], R81 ;  /* 0x009780518e007988 */ /* 0x0005e8000800040a */
        /* <DEDUP_REMOVED lines=11> */
[----:B0-----:R1:W5:Y:S04]  /*125f0*/  LDL.LU R142, [R1+0x6d4] ;  /* 0x0006d400018e7983 */ /* 0x0013680000300800 */
[----:B------:R-:W2:Y:S04]  /*12600*/  LDL.LU R0, [R1+0x6d0] ;  /* 0x0006d00001007983 */ /* 0x000ea80000300800 */
[----:B--2---:R0:W-:Y:S04]  /*12610*/  STS.U16 [R0+UR10+0x13000], R148 ;  /* 0x0130009400007988 */ /* 0x0041e8000800040a */
[----:B------:R2:W-:Y:S01]  /*12620*/  STS.U16 [R0+UR10+0x12000], R143 ;  /* 0x0120008f00007988 */ /* 0x0005e2000800040a */
[----:B0-----:R-:W-:-:S03]  /*12630*/  LOP3.LUT R148, R0, 0x20, RZ, 0x3c, !PT ;  /* 0x0000002000947812 */ /* 0x001fc600078e3cff */
[----:B------:R0:W-:Y:S04]  /*12640*/  STS.U16 [R0+UR10+0x12400], R102 ;  /* 0x0124006600007988 */ /* 0x0001e8000800040a */
[----:B--2---:R1:W5:Y:S04]  /*12650*/  LDL.LU R143, [R1+0x6cc] ;  /* 0x0006cc00018f7983 */ /* 0x0043680000300800 */
[----:B------:R2:W-:Y:S04]  /*12660*/  STS.U16 [R0+UR10+0x12800], R103 ;  /* 0x0128006700007988 */ /* 0x0005e8000800040a */
[----:B0-----:R1:W5:Y:S04]  /*12670*/  LDL.LU R102, [R1+0x6c8] ;  /* 0x0006c80001667983 */ /* 0x0013680000300800 */
[----:B------:R0:W-:Y:S04]  /*12680*/  STS.U16 [R0+UR10+0x12c00], R120 ;  /* 0x012c007800007988 */ /* 0x0001e8000800040a */
[----:B------:R3:W-:Y:S04]  /*12690*/  STS.U16 [R0+UR10+0x13400], R121 ;  /* 0x0134007900007988 */ /* 0x0007e8000800040a */
[----:B------:R4:W-:Y:S04]  /*126a0*/  STS.U16 [R0+UR10+0x13800], R144 ;  /* 0x0138009000007988 */ /* 0x0009e8000800040a */
[----:B------:R0:W-:Y:S04]  /*126b0*/  STS.U16 [R0+UR10+0x13c00], R145 ;  /* 0x013c009100007988 */ /* 0x0001e8000800040a */
[----:B--2---:R1:W5:Y:S04]  /*126c0*/  LDL.LU R103, [R1+0x6c4] ;  /* 0x0006c40001677983 */ /* 0x0043680000300800 */
[----:B------:R2:W-:Y:S04]  /*126d0*/  STS.U16 [R148+UR10+0x12100], R122 ;  /* 0x0121007a94007988 */ /* 0x0005e8000800040a */
[----:B0-----:R1:W5:Y:S04]  /*126e0*/  LDL.LU R120, [R1+0x6c0] ;  /* 0x0006c00001787983 */ /* 0x0013680000300800 */
[----:B------:R0:W-:Y:S04]  /*126f0*/  STS.U16 [R148+UR10+0x12500], R123 ;  /* 0x0125007b94007988 */ /* 0x0001e8000800040a */
[----:B---3--:R1:W5:Y:S04]  /*12700*/  LDL.LU R121, [R1+0x6bc] ;  /* 0x0006bc0001797983 */ /* 0x0083680000300800 */
[----:B------:R-:W-:Y:S04]  /*12710*/  STS.U16 [R148+UR10+0x12900], R140 ;  /* 0x0129008c94007988 */ /* 0x000fe8000800040a */
[----:B----4-:R1:W5:Y:S04]  /*12720*/  LDL.LU R144, [R1+0x6b8] ;  /* 0x0006b80001907983 */ /* 0x0103680000300800 */
[----:B------:R-:W-:Y:S04]  /*12730*/  STS.U16 [R148+UR10+0x12d00], R141 ;  /* 0x012d008d94007988 */ /* 0x000fe8000800040a */
[----:B------:R1:W5:Y:S04]  /*12740*/  LDL.LU R145, [R1+0x6b4] ;  /* 0x0006b40001917983 */ /* 0x0003680000300800 */
[----:B------:R3:W-:Y:S04]  /*12750*/  STS.U16 [R148+UR10+0x13100], R156 ;  /* 0x0131009c94007988 */ /* 0x0007e8000800040a */
[----:B--2---:R1:W5:Y:S04]  /*12760*/  LDL.LU R122, [R1+0x6b0] ;  /* 0x0006b000017a7983 */ /* 0x0043680000300800 */
[----:B0-----:R1:W5:Y:S01]  /*12770*/  LDL.LU R123, [R1+0x6ac] ;  /* 0x0006ac00017b7983 */ /* 0x0013620000300800 */
[----:B---3--:R-:W-:-:S03]  /*12780*/  LOP3.LUT R156, R0, 0x40, RZ, 0x3c, !PT ;  /* 0x00000040009c7812 */ /* 0x008fc600078e3cff */
[----:B------:R1:W5:Y:S04]  /*12790*/  LDL.LU R140, [R1+0x6a8] ;  /* 0x0006a800018c7983 */ /* 0x0003680000300800 */
[----:B------:R0:W-:Y:S04]  /*127a0*/  STS.U16 [R148+UR10+0x13500], R146 ;  /* 0x0135009294007988 */ /* 0x0001e8000800040a */
[----:B------:R1:W5:Y:S04]  /*127b0*/  LDL.LU R141, [R1+0x6a4] ;  /* 0x0006a400018d7983 */ /* 0x0003680000300800 */
[----:B------:R2:W-:Y:S04]  /*127c0*/  STS.U16 [R148+UR10+0x13900], R147 ;  /* 0x0139009394007988 */ /* 0x0005e8000800040a */
[----:B0-----:R1:W5:Y:S04]  /*127d0*/  LDL.LU R146, [R1+0x6a0] ;  /* 0x0006a00001927983 */ /* 0x0013680000300800 */
[----:B------:R0:W-:Y:S04]  /*127e0*/  STS.U16 [R148+UR10+0x13d00], R149 ;  /* 0x013d009594007988 */ /* 0x0001e8000800040a */
[----:B--2---:R1:W5:Y:S04]  /*127f0*/  LDL.LU R147, [R1+0x69c] ;  /* 0x00069c0001937983 */ /* 0x0043680000300800 */
[----:B------:R2:W-:Y:S04]  /*12800*/  STS.U16 [R156+UR10+0x12200], R150 ;  /* 0x012200969c007988 */ /* 0x0005e8000800040a */
[----:B0-----:R1:W5:Y:S04]  /*12810*/  LDL.LU R148, [R1+0x698] ;  /* 0x0006980001947983 */ /* 0x0013680000300800 */
[----:B------:R0:W-:Y:S04]  /*12820*/  STS.U16 [R156+UR10+0x12600], R151 ;  /* 0x012600979c007988 */ /* 0x0001e8000800040a */
[----:B------:R1:W5:Y:S04]  /*12830*/  LDL.LU R149, [R1+0x694] ;  /* 0x0006940001957983 */ /* 0x0003680000300800 */
[----:B------:R3:W-:Y:S04]  /*12840*/  STS.U16 [R156+UR10+0x12a00], R152 ;  /* 0x012a00989c007988 */ /* 0x0007e8000800040a */
[----:B--2---:R1:W5:Y:S04]  /*12850*/  LDL.LU R150, [R1+0x690] ;  /* 0x0006900001967983 */ /* 0x0043680000300800 */
[----:B------:R2:W-:Y:S04]  /*12860*/  STS.U16 [R156+UR10+0x12e00], R153 ;  /* 0x012e00999c007988 */ /* 0x0005e8000800040a */
[----:B0-----:R1:W5:Y:S04]  /*12870*/  LDL.LU R151, [R1+0x68c] ;  /* 0x00068c0001977983 */ /* 0x0013680000300800 */
[----:B------:R0:W-:Y:S04]  /*12880*/  STS.U16 [R156+UR10+0x13200], R162 ;  /* 0x013200a29c007988 */ /* 0x0001e8000800040a */
[----:B---3--:R1:W5:Y:S04]  /*12890*/  LDL.LU R152, [R1+0x688] ;  /* 0x0006880001987983 */ /* 0x0083680000300800 */
[----:B--2---:R1:W5:Y:S01]  /*128a0*/  LDL.LU R153, [R1+0x684] ;  /* 0x0006840001997983 */ /* 0x0043620000300800 */
[----:B0-----:R-:W-:-:S03]  /*128b0*/  LOP3.LUT R162, R0, 0x60, RZ, 0x3c, !PT ;  /* 0x0000006000a27812 */ /* 0x001fc600078e3cff */
[----:B------:R0:W-:Y:S04]  /*128c0*/  STS.U16 [R156+UR10+0x13600], R154 ;  /* 0x0136009a9c007988 */ /* 0x0001e8000800040a */
[----:B------:R2:W-:Y:S04]  /*128d0*/  STS.U16 [R156+UR10+0x13a00], R155 ;  /* 0x013a009b9c007988 */ /* 0x0005e8000800040a */
[----:B------:R3:W-:Y:S04]  /*128e0*/  STS.U16 [R156+UR10+0x13e00], R157 ;  /* 0x013e009d9c007988 */ /* 0x0007e8000800040a */
[----:B0-----:R1:W5:Y:S04]  /*128f0*/  LDL.LU R154, [R1+0x680] ;  /* 0x00068000019a7983 */ /* 0x0013680000300800 */
[----:B--2---:R1:W5:Y:S04]  /*12900*/  LDL.LU R155, [R1+0x67c] ;  /* 0x00067c00019b7983 */ /* 0x0043680000300800 */
[----:B---3--:R1:W5:Y:S04]  /*12910*/  LDL.LU R156, [R1+0x678] ;  /* 0x00067800019c7983 */ /* 0x0083680000300800 */
[----:B------:R1:W5:Y:S04]  /*12920*/  LDL.LU R157, [R1+0x674] ;  /* 0x00067400019d7983 */ /* 0x0003680000300800 */
        /* <DEDUP_REMOVED lines=13> */
[----:B------:R2:W-:Y:S01]  /*12a00*/  STS.U16 [R162+UR10+0x13f00], R3 ;  /* 0x013f0003a2007988 */ /* 0x0005e2000800040a */
[----:B------:R3:W-:Y:S06]  /*12a10*/  MEMBAR.ALL.CTA ;  /* 0x0000000000007992 */ /* 0x0007ec0000008000 */
[----:B---3--:R-:W3:Y:S04]  /*12a20*/  FENCE.VIEW.ASYNC.S ;  /* 0x00000000000073c6 */ /* 0x008ee80000000000 */
[----:B0-----:R1:W5:Y:S04]  /*12a30*/  LDL.LU R163, [R1+0x658] ;  /* 0x0006580001a37983 */ /* 0x0013680000300800 */
[----:B--2---:R1:W5:Y:S04]  /*12a40*/  LDL.LU R162, [R1+0x654] ;  /* 0x0006540001a27983 */ /* 0x0043680000300800 */
[----:B------:R1:W5:Y:S01]  /*12a50*/  LDL.LU R3, [R1+0x650] ;  /* 0x0006500001037983 */ /* 0x0003620000300800 */
[----:B------:R-:W-:-:S04]  /*12a60*/  ULEA UR12, UR8, UR10, 0x3 ;  /* 0x0000000a080c7291 */ /* 0x000fc8000f8e18ff */
[----:B------:R-:W-:Y:S01]  /*12a70*/  UIADD3 UR12, UPT, UPT, UR12, 0x14000, URZ ;  /* 0x000140000c0c7890 */ /* 0x000fe2000fffe0ff */
[----:B---3--:R-:W-:Y:S06]  /*12a80*/  BAR.SYNC.DEFER_BLOCKING 0x0 ;  /* 0x0000000000007b1d */ /* 0x008fec0000010000 */
[----:B------:R-:W-:Y:S05]  /*12a90*/  @P1 BRA `(.L_x_9) ;  /* 0x0000000000881947 */ /* 0x000fea0003800000 */
[----:B------:R-:W-:Y:S02]  /*12aa0*/  UIADD3 UR13, UPT, UPT, UR9, 0x40, URZ ;  /* 0x00000040090d7890 */ /* 0x000fe4000fffe0ff */
[----:B------:R-:W-:Y:S02]  /*12ab0*/  UIADD3 UR50, UPT, UPT, UR9, 0x40, URZ ;  /* 0x0000004009327890 */ /* 0x000fe4000fffe0ff */
[----:B------:R-:W-:Y:S01]  /*12ac0*/  UIADD3 UR51, UPT, UPT, UR9, 0x40, URZ ;  /* 0x0000004009337890 */ /* 0x000fe2000fffe0ff */
[----:B------:R-:W-:Y:S01]  /*12ad0*/  UMOV UR22, 0x0 ;  /* 0x0000000000167882 */ /* 0x000fe20000000000 */
[----:B------:R-:W-:Y:S01]  /*12ae0*/  UMOV UR23, 0x8108010 ;  /* 0x0810801000177882 */ /* 0x000fe20000000000 */
[----:B------:R-:W-:Y:S01]  /*12af0*/  UMOV UR21, 0x40004040 ;  /* 0x4000404000157882 */ /* 0x000fe20000000000 */
[----:B------:R-:W-:Y:S02]  /*12b00*/  UIADD3 UR56, UPT, UPT, UR9, 0x40, URZ ;  /* 0x0000004009387890 */ /* 0x000fe4000fffe0ff */
[----:B------:R0:W-:Y:S01]  /*12b10*/  UTCHMMA gdesc[UR20], gdesc[UR14], tmem[UR9], tmem[UR22], idesc[UR23], UPT ;  /* 0x00ff160e140075ea */ /* 0x0001e2000b800009 */
[----:B------:R-:W-:Y:S01]  /*12b20*/  UMOV UR42, 0x0 ;  /* 0x00000000002a7882 */ /* 0x000fe20000000000 */
[----:B------:R-:W-:Y:S01]  /*12b30*/  UMOV UR43, 0x8108010 ;  /* 0x08108010002b7882 */ /* 0x000fe20000000000 */
[----:B------:R-:W-:Y:S01]  /*12b40*/  UMOV UR44, 0x0 ;  /* 0x00000000002c7882 */ /* 0x000fe20000000000 */
[----:B------:R-:W-:Y:S01]  /*12b50*/  UMOV UR45, 0x8108010 ;  /* 0x08108010002d7882 */ /* 0x000fe20000000000 */
        /* <DEDUP_REMOVED lines=11> */
[----:B------:R-:W-:Y:S01]  /*12c10*/  UMOV UR6, UR12 ;  /* 0x0000000c00067c82 */ /* 0x000fe20008000000 */
[----:B------:R-:W-:Y:S01]  /*12c20*/  UMOV UR7, URZ ;  /* 0x000000ff00077c82 */ /* 0x000fe20008000000 */
[----:B------:R0:W-:Y:S01]  /*12c30*/  UTCHMMA gdesc[UR34], gdesc[UR14], tmem[UR13], tmem[UR48], idesc[UR49], UPT ;  /* 0x00ff300e220075ea */ /* 0x0001e2000b80000d */
[----:B------:R-:W-:Y:S01]  /*12c40*/  UMOV UR58, 0x0 ;  /* 0x00000000003a7882 */ /* 0x000fe20000000000 */
[----:B------:R-:W-:Y:S01]  /*12c50*/  UMOV UR59, 0x8108010 ;  /* 0x08108010003b7882 */ /* 0x000fe20000000000 */
[----:B------:R0:W-:Y:S01]  /*12c60*/  UTCHMMA gdesc[UR36], gdesc[UR18], tmem[UR50], tmem[UR52], idesc[UR53], UPT ;  /* 0x00ff3412240075ea */ /* 0x0001e2000b800032 */
[----:B------:R-:W-:Y:S01]  /*12c70*/  UMOV UR4, UR6 ;  /* 0x0000000600047c82 */ /* 0x000fe20008000000 */
[----:B------:R0:W-:Y:S01]  /*12c80*/  UTCHMMA gdesc[UR38], gdesc[UR28], tmem[UR51], tmem[UR54], idesc[UR55], UPT ;  /* 0x00ff361c260075ea */ /* 0x0001e2000b800033 */
[----:B------:R0:W-:Y:S01]  /*12c90*/  UTCHMMA gdesc[UR40], gdesc[UR32], tmem[UR56], tmem[UR58], idesc[UR59], UPT ;  /* 0x00ff3a20280075ea */ /* 0x0001e2000b800038 */
[----:B------:R0:W-:Y:S01]  /*12ca0*/  UTCBAR [UR4], URZ ;  /* 0x000000ff040073e9 */ /* 0x0001e200080000ff */
[----:B------:R-:W-:Y:S01]  /*12cb0*/  NOP ;  /* 0x0000000000007918 */ /* 0x000fe20000000000 */
.L_x_9:
[----:B------:R2:W-:Y:S04]  /*12cc0*/  STL [R1+0x650], R0 ;  /* 0x0006500001007387 */ /* 0x0005e80000100800 */
[----:B--2---:R-:W2:Y:S01]  /*12cd0*/  LDL R0, [R1+0x620] ;  /* 0x0006200001007983 */ /* 0x004ea20000100800 */
[----:B------:R-:W-:-:S04]  /*12ce0*/  UIADD3 UR8, UPT, UPT, UR8, 0x1, URZ ;  /* 0x0000000108087890 */ /* 0x000fc8000fffe0ff */
[----:B------:R-:W-:-:S04]  /*12cf0*/  UISETP.GT.AND UP1, UPT, UR8, 0x1, UPT ;  /* 0x000000010800788c */ /* 0x000fc8000bf24270 */
[----:B0-----:R-:W-:Y:S02]  /*12d00*/  USEL UR4, URZ, 0x1, !UP1 ;  /* 0x00000001ff047887 */ /* 0x001fe4000c800000 */
[----:B------:R-:W-:Y:S02]  /*12d10*/  USEL UR8, UR8, URZ, !UP1 ;  /* 0x000000ff08087287 */ /* 0x000fe4000c800000 */
[----:B------:R-:W-:Y:S01]  /*12d20*/  ULOP3.LUT UR6, UR5, UR4, URZ, 0x3c, !UPT ;  /* 0x0000000405067292 */ /* 0x000fe2000f8e3cff */
[----:B--2--5:R-:W-:Y:S02]  /*12d30*/  ISETP.NE.U32.AND P2, PT, R164, R0, PT ;  /* 0x00000000a400720c */ /* 0x024fe40003f45070 */
[----:B------:R0:W5:Y:S01]  /*12d40*/  LDL.LU R0, [R1+0x650] ;  /* 0x0006500001007983 */ /* 0x0001620000300800 */
[----:B------:R-:W-:-:S03]  /*12d50*/  UMOV UR4, UR5 ;  /* 0x0000000500047c82 */ /* 0x000fc60008000000 */
[----:B------:R-:W-:-:S07]  /*12d60*/  UMOV UR5, UR6 ;  /* 0x0000000600057c82 */ /* 0x000fce0008000000 */
[----:B0-----:R-:W-:Y:S05]  /*12d70*/  @P2 BRA `(.L_x_10) ;  /* 0xffffff64005c2947 */ /* 0x001fea000383ffff */
.L_x_7:
[----:B------:R-:W2:Y:S01]  /*12d80*/  LDL.LU R165, [R1+0x64c] ;  /* 0x00064c0001a57983 */ /* 0x000ea20000300800 */
[----:B-1----:R-:W0:Y:S01]  /*12d90*/  LDC R3, c[0x0][0x3b4] ;  /* 0x0000ed00ff037b82 */ /* 0x002e220000000800 */
[----:B--2---:R-:W-:-:S13]  /*12da0*/  ISETP.GE.AND P1, PT, R165, 0x40, PT ;  /* 0x00000040a500780c */ /* 0x004fda0003f26270 */
[----:B0-----:R-:W-:Y:S05]  /*12db0*/  @!P1 BRA `(.L_x_11) ;  /* 0x0000000000109947 */ /* 0x001fea0003800000 */
[----:B------:R-:W-:-:S06]  /*12dc0*/  USHF.L.U32 UR4, UR4, 0x1f, URZ ;  /* 0x0000001f04047899 */ /* 0x000fcc00080006ff */
[----:B-----5:R-:W-:-:S04]  /*12dd0*/  IMAD.U32 R0, RZ, RZ, UR4 ;  /* 0x00000004ff007e24 */ /* 0x020fc8000f8e00ff */
[----:B------:R-:W0:Y:S02]  /*12de0*/  SYNCS.PHASECHK.TRANS64.TRYWAIT P1, [UR12], R0 ;  /* 0x00000000ff0075a7 */ /* 0x000e24000802110c */
[----:B0-----:R-:W-:Y:S05]  /*12df0*/  @!P1 BRA `(.L_x_12) ;  /* 0x0000003000089947 */ /* 0x001fea0003800000 */
.L_x_11:
[----:B-----5:R-:W2:Y:S01]  /*12e00*/  LDL.LU R146, [R1+0x26c] ;  /* 0x00026c0001927983 */ /* 0x020ea20000300800 */
[----:B------:R-:W0:Y:S03]  /*12e10*/  LDCU.128 UR4, c[0x0][0x390] ;  /* 0x00007200ff0477ac */ /* 0x000e260008000c00 */
[----:B------:R-:W3:Y:S01]  /*12e20*/  LDL.LU R145, [R1+0x270] ;  /* 0x0002700001917983 */ /* 0x000ee20000300800 */
[----:B------:R-:W1:Y:S03]  /*12e30*/  LDCU UR8, c[0x0][0x3b8] ;  /* 0x00007700ff0877ac */ /* 0x000e660008000800 */
[----:B------:R-:W4:Y:S01]  /*12e40*/  LDL.LU R144, [R1+0x27c] ;  /* 0x00027c0001907983 */ /* 0x000f220000300800 */
[----:B------:R-:W-:Y:S06]  /*12e50*/  BAR.SYNC.DEFER_BLOCKING 0x0 ;  /* 0x0000000000007b1d */ /* 0x000fec0000010000 */
[----:B------:R-:W0:Y:S02]  /*12e60*/  @!P0 SYNCS.CCTL.IV [UR10+0x14000] ;  /* 0x01400000ff0089b1 */ /* 0x000e24000800000a */
[----:B0-----:R-:W-:Y:S06]  /*12e70*/  BAR.SYNC.DEFER_BLOCKING 0x0 ;  /* 0x0000000000007b1d */ /* 0x001fec0000010000 */
[----:B------:R-:W0:Y:S01]  /*12e80*/  LDTM.x128 R4, tmem[UR11] ;  /* 0x0000000b000479ee */ /* 0x000e2200083c0000 */
[----:B------:R-:W1:Y:S01]  /*12e90*/  @!P0 SYNCS.CCTL.IV [UR10+0x14008] ;  /* 0x01400800ff0089b1 */ /* 0x000e62000800000a */
[----:B------:R-:W-:Y:S01]  /*12ea0*/  NOP ;  /* 0x0000000000007918 */ /* 0x000fe20000000000 */
[----:B0-----:R-:W-:-:S02]  /*12eb0*/  F2FP.F16.F32.PACK_AB R138, R5, R4 ;  /* 0x00000004058a723e */ /* 0x001fc400000000ff */
[----:B------:R-:W-:Y:S02]  /*12ec0*/  F2FP.F16.F32.PACK_AB R140, R69, R68 ;  /* 0x00000044458c723e */ /* 0x000fe400000000ff */
[----:B------:R-:W-:Y:S02]  /*12ed0*/  PRMT R142, R138, 0x7632, R142 ;  /* 0x000076328a8e7816 */ /* 0x000fe4000000008e */
[----:B------:R-:W-:Y:S02]  /*12ee0*/  PRMT R143, R140, 0x7632, R143 ;  /* 0x000076328c8f7816 */ /* 0x000fe4000000008f */
[----:B------:R-:W-:Y:S02]  /*12ef0*/  F2FP.F16.F32.PACK_AB R72, R73, R72 ;  /* 0x000000484948723e */ /* 0x000fe400000000ff */
[----:B------:R-:W-:Y:S02]  /*12f00*/  F2FP.F16.F32.PACK_AB R74, R75, R74 ;  /* 0x0000004a4b4a723e */ /* 0x000fe400000000ff */
[----:B------:R-:W-:-:S02]  /*12f10*/  F2FP.F16.F32.PACK_AB R12, R13, R12 ;  /* 0x0000000c0d0c723e */ /* 0x000fc400000000ff */
[----:B------:R-:W-:Y:S02]  /*12f20*/  F2FP.F16.F32.PACK_AB R76, R77, R76 ;  /* 0x0000004c4d4c723e */ /* 0x000fe400000000ff */
[----:B------:R-:W-:Y:S02]  /*12f30*/  F2FP.F16.F32.PACK_AB R14, R15, R14 ;  /* 0x0000000e0f0e723e */ /* 0x000fe400000000ff */
[----:B------:R-:W-:Y:S02]  /*12f40*/  F2FP.F16.F32.PACK_AB R78, R79, R78 ;  /* 0x0000004e4f4e723e */ /* 0x000fe400000000ff */
        /* <DEDUP_REMOVED lines=51> */
[----:B------:R-:W-:Y:S01]  /*13280*/  F2FP.F16.F32.PACK_AB R67, R131, R67 ;  /* 0x000000438343723e */ /* 0x000fe200000000ff */
[C---:B--2---:R-:W-:Y:S01]  /*13290*/  VIADD R0, R146.reuse, 0x4 ;  /* 0x0000000492007836 */ /* 0x044fe20000000000 */
[C---:B------:R-:W-:Y:S01]  /*132a0*/  ISETP.GE.AND P0, PT, R146.reuse, UR7, PT ;  /* 0x0000000792007c0c */ /* 0x040fe2000bf06270 */
[C---:B------:R-:W-:Y:S02]  /*132b0*/  VIADD R2, R146.reuse, 0x3 ;  /* 0x0000000392027836 */ /* 0x040fe40000000000 */
[----:B------:R-:W-:Y:S01]  /*132c0*/  VIADD R133, R146, 0x1 ;  /* 0x0000000192857836 */ /* 0x000fe20000000000 */
[----:B------:R-:W-:Y:S01]  /*132d0*/  ISETP.GE.AND P3, PT, R0, UR7, PT ;  /* 0x0000000700007c0c */ /* 0x000fe2000bf66270 */
[C---:B---3--:R-:W-:Y:S01]  /*132e0*/  IMAD R0, R145.reuse, R3, RZ ;  /* 0x0000000391007224 */ /* 0x048fe200078e02ff */
[----:B------:R-:W-:Y:S01]  /*132f0*/  ISETP.GE.AND P2, PT, R2, UR7, PT ;  /* 0x0000000702007c0c */ /* 0x000fe2000bf46270 */
[----:B------:R-:W-:Y:S01]  /*13300*/  VIADD R132, R146, 0x2 ;  /* 0x0000000292847836 */ /* 0x000fe20000000000 */
[----:B------:R-:W-:Y:S01]  /*13310*/  ISETP.GE.AND P1, PT, R145, UR6, PT ;  /* 0x0000000691007c0c */ /* 0x000fe2000bf26270 */
[----:B------:R-:W-:Y:S01]  /*13320*/  IMAD R3, R3, 0x80, R0 ;  /* 0x0000008003037824 */ /* 0x000fe200078e0200 */
[----:B------:R-:W-:Y:S01]  /*13330*/  LEA R4, P6, R0, UR4, 0x1 ;  /* 0x0000000400047c11 */ /* 0x000fe2000f8c08ff */
[C---:B------:R-:W-:Y:S01]  /*13340*/  VIADD R141, R146.reuse, 0x5 ;  /* 0x00000005928d7836 */ /* 0x040fe20000000000 */
[----:B------:R-:W-:Y:S01]  /*13350*/  ISETP.GE.AND P5, PT, R133, UR7, PT ;  /* 0x0000000785007c0c */ /* 0x000fe2000bfa6270 */
[----:B-1----:R-:W-:Y:S01]  /*13360*/  IMAD R133, R146, UR8, RZ ;  /* 0x0000000892857c24 */ /* 0x002fe2000f8e02ff */
[----:B------:R-:W-:Y:S01]  /*13370*/  LEA.HI.X.SX32 R5, R0, UR5, 0x1, P6 ;  /* 0x0000000500057c11 */ /* 0x000fe2000b0f0eff */
[C---:B------:R-:W-:Y:S01]  /*13380*/  VIADD R75, R146.reuse, 0xa ;  /* 0x0000000a924b7836 */ /* 0x040fe20000000000 */
[----:B------:R-:W-:Y:S01]  /*13390*/  LEA R2, P6, R3, UR4, 0x1 ;  /* 0x0000000403027c11 */ /* 0x000fe2000f8c08ff */
[C---:B------:R-:W-:Y:S01]  /*133a0*/  VIADD R139, R133.reuse, UR8 ;  /* 0x00000008858b7c36 */ /* 0x040fe20008000000 */
[----:B------:R-:W-:Y:S01]  /*133b0*/  ISETP.LT.AND P1, PT, R146, UR7, !P1 ;  /* 0x0000000792007c0c */ /* 0x000fe2000cf21270 */
[----:B------:R-:W-:Y:S01]  /*133c0*/  IMAD.WIDE R68, R133, 0x2, R4 ;  /* 0x0000000285447825 */ /* 0x000fe200078e0204 */
[----:B----4-:R-:W-:-:S02]  /*133d0*/  ISETP.LT.AND P0, PT, R144, UR6, !P0 ;  /* 0x0000000690007c0c */ /* 0x010fc4000c701270 */
[----:B------:R-:W-:Y:S01]  /*133e0*/  LEA.HI.X.SX32 R3, R3, UR5, 0x1, P6 ;  /* 0x0000000503037c11 */ /* 0x000fe2000b0f0eff */
[----:B------:R-:W-:Y:S01]  /*133f0*/  IMAD.WIDE R134, R139, 0x2, R4 ;  /* 0x000000028b867825 */ /* 0x000fe200078e0204 */
[----:B------:R-:W-:Y:S02]  /*13400*/  ISETP.LT.AND P6, PT, R145, UR6, !P5 ;  /* 0x0000000691007c0c */ /* 0x000fe4000efc1270 */
[----:B------:R-:W-:Y:S01]  /*13410*/  ISETP.LT.AND P5, PT, R144, UR6, !P5 ;  /* 0x0000000690007c0c */ /* 0x000fe2000efa1270 */
[--C-:B------:R-:W-:Y:S01]  /*13420*/  IMAD.WIDE R136, R139, 0x2, R2.reuse ;  /* 0x000000028b887825 */ /* 0x100fe200078e0202 */
[----:B------:R-:W-:Y:S02]  /*13430*/  ISETP.GE.AND P4, PT, R132, UR7, PT ;  /* 0x0000000784007c0c */ /* 0x000fe4000bf86270 */
[----:B------:R-:W-:Y:S01]  /*13440*/  F2FP.F16.F32.PACK_AB R0, R7, R6 ;  /* 0x000000060700723e */ /* 0x000fe200000000ff */
[----:B------:R-:W-:Y:S01]  /*13450*/  IMAD.WIDE R132, R133, 0x2, R2 ;  /* 0x0000000285847825 */ /* 0x000fe200078e0202 */
[----:B------:R0:W-:Y:S01]  /*13460*/  @P1 STG.E.U16 desc[UR24][R68.64], R138 ;  /* 0x0000008a44001986 */ /* 0x0001e2000c101518 */
[----:B------:R-:W-:-:S02]  /*13470*/  ISETP.GE.AND P1, PT, R141, UR7, PT ;  /* 0x000000078d007c0c */ /* 0x000fc4000bf26270 */
[----:B------:R-:W-:Y:S01]  /*13480*/  VIADD R139, R139, UR8 ;  /* 0x000000088b8b7c36 */ /* 0x000fe20008000000 */
[----:B------:R1:W-:Y:S03]  /*13490*/  @P0 STG.E.U16 desc[UR24][R132.64], R140 ;  /* 0x0000008c84000986 */ /* 0x0003e6000c101518 */
[----:B------:R-:W-:Y:S01]  /*134a0*/  IMAD.WIDE R6, R139, 0x2, R4 ;  /* 0x000000028b067825 */ /* 0x000fe200078e0204 */
[----:B------:R2:W-:Y:S01]  /*134b0*/  @P6 STG.E.U16 desc[UR24][R134.64], R142 ;  /* 0x0000008e86006986 */ /* 0x0005e2000c101518 */
[----:B------:R-:W-:Y:S02]  /*134c0*/  ISETP.LT.AND P6, PT, R145, UR6, !P2 ;  /* 0x0000000691007c0c */ /* 0x000fe4000d7c1270 */
[----:B------:R-:W-:Y:S01]  /*134d0*/  VIADD R141, R139, UR8 ;  /* 0x000000088b8d7c36 */ /* 0x000fe20008000000 */
[----:B------:R3:W-:Y:S01]  /*134e0*/  @P5 STG.E.U16 desc[UR24][R136.64], R143 ;  /* 0x0000008f88005986 */ /* 0x0007e2000c101518 */
[----:B------:R-:W-:Y:S01]  /*134f0*/  ISETP.LT.AND P5, PT, R145, UR6, !P4 ;  /* 0x0000000691007c0c */ /* 0x000fe2000e7a1270 */
[----:B0-----:R-:W-:Y:S01]  /*13500*/  IMAD.WIDE R68, R139, 0x2, R2 ;  /* 0x000000028b447825 */ /* 0x001fe200078e0202 */
[----:B------:R-:W-:-:S02]  /*13510*/  ISETP.LT.AND P4, PT, R144, UR6, !P4 ;  /* 0x0000000690007c0c */ /* 0x000fc4000e781270 */
[----:B-1----:R-:W-:Y:S01]  /*13520*/  F2FP.F16.F32.PACK_AB R133, R71, R70 ;  /* 0x000000464785723e */ /* 0x002fe200000000ff */
[C---:B------:R-:W-:Y:S01]  /*13530*/  IMAD.WIDE R70, R141.reuse, 0x2, R4 ;  /* 0x000000028d467825 */ /* 0x040fe200078e0204 */
[----:B------:R-:W-:Y:S02]  /*13540*/  ISETP.LT.AND P2, PT, R144, UR6, !P2 ;  /* 0x0000000690007c0c */ /* 0x000fe4000d741270 */
[C---:B--2---:R-:W-:Y:S01]  /*13550*/  PRMT R135, R0.reuse, 0x7610, R135 ;  /* 0x0000761000877816 */ /* 0x044fe20000000087 */
[----:B------:R-:W-:Y:S01]  /*13560*/  VIADD R73, R141, UR8 ;  /* 0x000000088d497c36 */ /* 0x000fe20008000000 */
[----:B---3--:R-:W-:Y:S01]  /*13570*/  PRMT R136, R0, 0x7632, R136 ;  /* 0x0000763200887816 */ /* 0x008fe20000000088 */
[----:B------:R-:W-:Y:S02]  /*13580*/  VIADD R138, R146, 0x6 ;  /* 0x00000006928a7836 */ /* 0x000fe40000000000 */
[----:B------:R0:W-:Y:S01]  /*13590*/  @P5 STG.E.U16 desc[UR24][R6.64], R135 ;  /* 0x0000008706005986 */ /* 0x0001e2000c101518 */
[----:B------:R-:W-:Y:S01]  /*135a0*/  F2FP.F16.F32.PACK_AB R0, R9, R8 ;  /* 0x000000080900723e */ /* 0x000fe200000000ff */
[----:B------:R-:W-:-:S02]  /*135b0*/  IMAD.WIDE R8, R73, 0x2, R4 ;  /* 0x0000000249087825 */ /* 0x000fc400078e0204 */
[----:B------:R1:W-:Y:S01]  /*135c0*/  @P4 STG.E.U16 desc[UR24][R68.64], R133 ;  /* 0x0000008544004986 */ /* 0x0003e2000c101518 */
[----:B------:R-:W-:Y:S01]  /*135d0*/  ISETP.LT.AND P4, PT, R145, UR6, !P3 ;  /* 0x0000000691007c0c */ /* 0x000fe2000df81270 */
[----:B------:R-:W-:Y:S01]  /*135e0*/  VIADD R132, R146, 0x7 ;  /* 0x0000000792847836 */ /* 0x000fe20000000000 */
[----:B------:R-:W-:Y:S01]  /*135f0*/  ISETP.GE.AND P0, PT, R138, UR7, PT ;  /* 0x000000078a007c0c */ /* 0x000fe2000bf06270 */
[----:B------:R2:W-:Y:S01]  /*13600*/  @P6 STG.E.U16 desc[UR24][R70.64], R136 ;  /* 0x0000008846006986 */ /* 0x0005e2000c101518 */
[----:B------:R-:W-:Y:S01]  /*13610*/  ISETP.LT.AND P6, PT, R144, UR6, !P3 ;  /* 0x0000000690007c0c */ /* 0x000fe2000dfc1270 */
[----:B------:R-:W-:Y:S01]  /*13620*/  VIADD R134, R146, 0x8 ;  /* 0x0000000892867836 */ /* 0x000fe20000000000 */
[----:B------:R-:W-:Y:S01]  /*13630*/  ISETP.GE.AND P5, PT, R132, UR7, PT ;  /* 0x0000000784007c0c */ /* 0x000fe2000bfa6270 */
[----:B0-----:R-:W-:-:S03]  /*13640*/  IMAD.WIDE R6, R141, 0x2, R2 ;  /* 0x000000028d067825 */ /* 0x001fc600078e0202 */
[----:B------:R-:W-:Y:S01]  /*13650*/  ISETP.GE.AND P3, PT, R134, UR7, PT ;  /* 0x0000000786007c0c */ /* 0x000fe2000bf66270 */
[----:B-1----:R-:W-:Y:S01]  /*13660*/  IMAD.WIDE R68, R73, 0x2, R2 ;  /* 0x0000000249447825 */ /* 0x002fe200078e0202 */
[----:B------:R-:W-:-:S03]  /*13670*/  PRMT R133, R133, 0x7632, R133 ;  /* 0x0000763285857816 */ /* 0x000fc60000000085 */
[----:B------:R-:W-:Y:S01]  /*13680*/  VIADD R73, R73, UR8 ;  /* 0x0000000849497c36 */ /* 0x000fe20008000000 */
[----:B--2---:R-:W-:Y:S01]  /*13690*/  F2FP.F16.F32.PACK_AB R70, R11, R10 ;  /* 0x0000000a0b46723e */ /* 0x004fe200000000ff */
[----:B------:R0:W-:Y:S01]  /*136a0*/  @P2 STG.E.U16 desc[UR24][R6.64], R133 ;  /* 0x0000008506002986 */ /* 0x0001e2000c101518 */
[----:B------:R-:W-:Y:S02]  /*136b0*/  VIADD R132, R146, 0x9 ;  /* 0x0000000992847836 */ /* 0x000fe40000000000 */
[----:B------:R-:W-:Y:S01]  /*136c0*/  VIADD R71, R73, UR8 ;  /* 0x0000000849477c36 */ /* 0x000fe20008000000 */
[----:B------:R1:W-:Y:S01]  /*136d0*/  @P4 STG.E.U16 desc[UR24][R8.64], R0 ;  /* 0x0000000008004986 */ /* 0x0003e2000c101518 */
[C---:B------:R-:W-:Y:S02]  /*136e0*/  ISETP.LT.AND P4, PT, R145.reuse, UR6, !P1 ;  /* 0x0000000691007c0c */ /* 0x040fe4000cf81270 */
[C---:B------:R-:W-:Y:S01]  /*136f0*/  ISETP.LT.AND P1, PT, R144.reuse, UR6, !P1 ;  /* 0x0000000690007c0c */ /* 0x040fe2000cf21270 */
[----:B------:R2:W-:Y:S01]  /*13700*/  @P6 STG.E.U16 desc[UR24][R68.64], R72 ;  /* 0x0000004844006986 */ /* 0x0005e2000c101518 */
[----:B------:R-:W-:Y:S01]  /*13710*/  ISETP.LT.AND P6, PT, R145, UR6, !P0 ;  /* 0x0000000691007c0c */ /* 0x000fe2000c7c1270 */
[----:B------:R-:W-:Y:S01]  /*13720*/  IMAD.WIDE R10, R71, 0x2, R4 ;  /* 0x00000002470a7825 */ /* 0x000fe200078e0204 */
[----:B------:R-:W-:-:S02]  /*13730*/  ISETP.LT.AND P0, PT, R144, UR6, !P0 ;  /* 0x0000000690007c0c */ /* 0x000fc4000c701270 */
[----:B------:R-:W-:Y:S01]  /*13740*/  ISETP.GE.AND P2, PT, R132, UR7, PT ;  /* 0x0000000784007c0c */ /* 0x000fe2000bf46270 */
[----:B0-----:R-:W-:Y:S01]  /*13750*/  IMAD.WIDE R6, R73, 0x2, R4 ;  /* 0x0000000249067825 */ /* 0x001fe200078e0204 */
[----:B-1----:R-:W-:-:S03]  /*13760*/  PRMT R0, R0, 0x7632, R0 ;  /* 0x0000763200007816 */ /* 0x002fc60000000000 */
[----:B------:R-:W-:Y:S01]  /*13770*/  IMAD.WIDE R8, R73, 0x2, R2 ;  /* 0x0000000249087825 */ /* 0x000fe200078e0202 */
[----:B------:R-:W-:Y:S01]  /*13780*/  PRMT R73, R72, 0x7632, R73 ;  /* 0x0000763248497816 */ /* 0x000fe20000000049 */
[----:B------:R0:W-:Y:S02]  /*13790*/  @P4 STG.E.U16 desc[UR24][R6.64], R0 ;  /* 0x0000000006004986 */ /* 0x0001e4000c101518 */
[----:B--2---:R-:W-:Y:S01]  /*137a0*/  IMAD.WIDE R68, R71, 0x2, R2 ;  /* 0x0000000247447825 */ /* 0x004fe200078e0202 */
[----:B------:R-:W-:Y:S01]  /*137b0*/  ISETP.GE.AND P4, PT, R75, UR7, PT ;  /* 0x000000074b007c0c */ /* 0x000fe2000bf86270 */
[----:B------:R1:W-:Y:S01]  /*137c0*/  @P1 STG.E.U16 desc[UR24][R8.64], R73 ;  /* 0x0000004908001986 */ /* 0x0003e2000c101518 */
[----:B------:R-:W-:Y:S01]  /*137d0*/  ISETP.LT.AND P1, PT, R145, UR6, !P5 ;  /* 0x0000000691007c0c */ /* 0x000fe2000ef21270 */
[----:B------:R-:W-:Y:S01]  /*137e0*/  VIADD R71, R71, UR8 ;  /* 0x0000000847477c36 */ /* 0x000fe20008000000 */
[----:B------:R-:W-:Y:S01]  /*137f0*/  ISETP.LT.AND P5, PT, R144, UR6, !P5 ;  /* 0x0000000690007c0c */ /* 0x000fe2000efa1270 */
[----:B------:R2:W-:Y:S01]  /*13800*/  @P6 STG.E.U16 desc[UR24][R10.64], R70 ;  /* 0x000000460a006986 */ /* 0x0005e2000c101518 */
[----:B------:R-:W-:Y:S01]  /*13810*/  ISETP.LT.AND P6, PT, R145, UR6, !P3 ;  /* 0x0000000691007c0c */ /* 0x000fe2000dfc1270 */
[C---:B------:R-:W-:Y:S01]  /*13820*/  VIADD R13, R71.reuse, UR8 ;  /* 0x00000008470d7c36 */ /* 0x040fe20008000000 */
[----:B------:R-:W-:Y:S01]  /*13830*/  PRMT R75, R70, 0x7632, R75 ;  /* 0x00007632464b7816 */ /* 0x000fe2000000004b */
[----:B0-----:R-:W-:Y:S01]  /*13840*/  IMAD.WIDE R6, R71, 0x2, R4 ;  /* 0x0000000247067825 */ /* 0x001fe200078e0204 */
[----:B------:R0:W-:Y:S01]  /*13850*/  @P0 STG.E.U16 desc[UR24][R68.64], R74 ;  /* 0x0000004a44000986 */ /* 0x0001e2000c101518 */
[----:B------:R-:W-:-:S02]  /*13860*/  ISETP.LT.AND P3, PT, R144, UR6, !P3 ;  /* 0x0000000690007c0c */ /* 0x000fc4000df61270 */
[----:B-1----:R-:W-:Y:S01]  /*13870*/  IMAD.WIDE R8, R71, 0x2, R2 ;  /* 0x0000000247087825 */ /* 0x002fe200078e0202 */
[----:B------:R-:W-:Y:S01]  /*13880*/  PRMT R71, R12, 0x7632, R71 ;  /* 0x000076320c477816 */ /* 0x000fe20000000047 */
[----:B------:R1:W-:Y:S01]  /*13890*/  @P1 STG.E.U16 desc[UR24][R6.64], R75 ;  /* 0x0000004b06001986 */ /* 0x0003e2000c101518 */
[----:B--2---:R-:W-:Y:S01]  /*138a0*/  PRMT R70, R74, 0x7632, R70 ;  /* 0x000076324a467816 */ /* 0x004fe20000000046 */
[----:B------:R-:W-:-:S04]  /*138b0*/  IMAD.WIDE R10, R13, 0x2, R4 ;  /* 0x000000020d0a7825 */ /* 0x000fc800078e0204 */
[----:B------:R2:W-:Y:S01]  /*138c0*/  @P5 STG.E.U16 desc[UR24][R8.64], R70 ;  /* 0x0000004608005986 */ /* 0x0005e2000c101518 */
[----:B------:R-:W-:Y:S01]  /*138d0*/  ISETP.LT.AND P5, PT, R145, UR6, !P2 ;  /* 0x0000000691007c0c */ /* 0x000fe2000d7a1270 */
[C---:B0-----:R-:W-:Y:S02]  /*138e0*/  VIADD R69, R13.reuse, UR8 ;  /* 0x000000080d457c36 */ /* 0x041fe40008000000 */
[----:B------:R0:W-:Y:S01]  /*138f0*/  @P6 STG.E.U16 desc[UR24][R10.64], R12 ;  /* 0x0000000c0a006986 */ /* 0x0001e2000c101518 */
[----:B------:R-:W-:Y:S01]  /*13900*/  ISETP.LT.AND P6, PT, R144, UR6, !P2 ;  /* 0x0000000690007c0c */ /* 0x000fe2000d7c1270 */
[----:B-1----:R-:W-:-:S04]  /*13910*/  IMAD.WIDE R6, R13, 0x2, R2 ;  /* 0x000000020d067825 */ /* 0x002fc800078e0202 */
[----:B------:R-:W-:Y:S01]  /*13920*/  VIADD R72, R146, 0xb ;  /* 0x0000000b92487836 */ /* 0x000fe20000000000 */
[----:B------:R1:W-:Y:S01]  /*13930*/  @P3 STG.E.U16 desc[UR24][R6.64], R76 ;  /* 0x0000004c06003986 */ /* 0x0003e2000c101518 */
[C---:B--2---:R-:W-:Y:S01]  /*13940*/  IMAD.WIDE R8, R69.reuse, 0x2, R4 ;  /* 0x0000000245087825 */ /* 0x044fe200078e0204 */
[----:B------:R-:W-:Y:S02]  /*13950*/  PRMT R70, R14, 0x7632, R70 ;  /* 0x000076320e467816 */ /* 0x000fe40000000046 */
[----:B------:R-:W-:Y:S01]  /*13960*/  ISETP.GE.AND P0, PT, R72, UR7, PT ;  /* 0x0000000748007c0c */ /* 0x000fe2000bf06270 */
[----:B0-----:R-:W-:Y:S01]  /*13970*/  IMAD.WIDE R10, R69, 0x2, R2 ;  /* 0x00000002450a7825 */ /* 0x001fe200078e0202 */
[----:B------:R-:W-:Y:S01]  /*13980*/  PRMT R12, R76, 0x7632, R12 ;  /* 0x000076324c0c7816 */ /* 0x000fe2000000000c */
[----:B------:R0:W-:Y:S01]  /*13990*/  @P5 STG.E.U16 desc[UR24][R8.64], R71 ;  /* 0x0000004708005986 */ /* 0x0001e2000c101518 */
[C---:B------:R-:W-:Y:S01]  /*139a0*/  ISETP.LT.AND P5, PT, R145.reuse, UR6, !P4 ;  /* 0x0000000691007c0c */ /* 0x040fe2000e7a1270 */
[----:B------:R-:W-:Y:S01]  /*139b0*/  VIADD R68, R146, 0xd ;  /* 0x0000000d92447836 */ /* 0x000fe20000000000 */
[----:B------:R-:W-:Y:S01]  /*139c0*/  ISETP.LT.AND P4, PT, R144, UR6, !P4 ;  /* 0x0000000690007c0c */ /* 0x000fe2000e781270 */
[----:B------:R2:W-:Y:S01]  /*139d0*/  @P6 STG.E.U16 desc[UR24][R10.64], R12 ;  /* 0x0000000c0a006986 */ /* 0x0005e2000c101518 */
[----:B------:R-:W-:Y:S01]  /*139e0*/  ISETP.LT.AND P6, PT, R145, UR6, !P0 ;  /* 0x0000000691007c0c */ /* 0x000fe2000c7c1270 */
[----:B------:R-:W-:Y:S01]  /*139f0*/  VIADD R69, R69, UR8 ;  /* 0x0000000845457c36 */ /* 0x000fe20008000000 */
[----:B------:R-:W-:Y:S01]  /*13a00*/  ISETP.GE.AND P2, PT, R68, UR7, PT ;  /* 0x0000000744007c0c */ /* 0x000fe2000bf46270 */
[----:B------:R-:W-:Y:S01]  /*13a10*/  VIADD R0, R146, 0xc ;  /* 0x0000000c92007836 */ /* 0x000fe20000000000 */
[----:B------:R-:W-:Y:S01]  /*13a20*/  PRMT R68, R14, 0x7610, R68 ;  /* 0x000076100e447816 */ /* 0x000fe20000000044 */
[C---:B------:R-:W-:Y:S01]  /*13a30*/  VIADD R15, R69.reuse, UR8 ;  /* 0x00000008450f7c36 */ /* 0x040fe20008000000 */
[----:B------:R-:W-:Y:S01]  /*13a40*/  ISETP.LT.AND P0, PT, R144, UR6, !P0 ;  /* 0x0000000690007c0c */ /* 0x000fe2000c701270 */
[----:B-1----:R-:W-:Y:S01]  /*13a50*/  IMAD.WIDE R6, R69, 0x2, R4 ;  /* 0x0000000245067825 */ /* 0x002fe200078e0204 */
[----:B------:R-:W-:-:S02]  /*13a60*/  ISETP.GE.AND P1, PT, R0, UR7, PT ;  /* 0x0000000700007c0c */ /* 0x000fc4000bf26270 */
[----:B0-----:R-:W-:Y:S01]  /*13a70*/  PRMT R71, R78, 0x7632, R71 ;  /* 0x000076324e477816 */ /* 0x001fe20000000047 */
[----:B------:R-:W-:Y:S01]  /*13a80*/  IMAD.WIDE R8, R69, 0x2, R2 ;  /* 0x0000000245087825 */ /* 0x000fe200078e0202 */
[----:B------:R0:W-:Y:S03]  /*13a90*/  @P5 STG.E.U16 desc[UR24][R6.64], R68 ;  /* 0x0000004406005986 */ /* 0x0001e6000c101518 */
[----:B--2---:R-:W-:Y:S01]  /*13aa0*/  IMAD.WIDE R10, R15, 0x2, R4 ;  /* 0x000000020f0a7825 */ /* 0x004fe200078e0204 */
[----:B------:R1:W-:Y:S01]  /*13ab0*/  @P4 STG.E.U16 desc[UR24][R8.64], R78 ;  /* 0x0000004e08004986 */ /* 0x0003e2000c101518 */
[----:B------:R-:W-:Y:S02]  /*13ac0*/  ISETP.LT.AND P4, PT, R145, UR6, !P1 ;  /* 0x0000000691007c0c */ /* 0x000fe4000cf81270 */
[----:B------:R-:W-:Y:S01]  /*13ad0*/  IMAD.WIDE R12, R15, 0x2, R2 ;  /* 0x000000020f0c7825 */ /* 0x000fe200078e0202 */
[----:B------:R2:W-:Y:S01]  /*13ae0*/  @P6 STG.E.U16 desc[UR24][R10.64], R70 ;  /* 0x000000460a006986 */ /* 0x0005e2000c101518 */
[----:B------:R-:W-:-:S02]  /*13af0*/  ISETP.LT.AND P1, PT, R144, UR6, !P1 ;  /* 0x0000000690007c0c */ /* 0x000fc4000cf21270 */
[----:B------:R-:W-:Y:S01]  /*13b00*/  VIADD R15, R15, UR8 ;  /* 0x000000080f0f7c36 */ /* 0x000fe20008000000 */
[----:B------:R-:W-:Y:S01]  /*13b10*/  ISETP.LT.AND P6, PT, R145, UR6, !P2 ;  /* 0x0000000691007c0c */ /* 0x000fe2000d7c1270 */
[----:B------:R-:W-:Y:S01]  /*13b20*/  VIADD R0, R146, 0xe ;  /* 0x0000000e92007836 */ /* 0x000fe20000000000 */
[----:B0-----:R-:W-:Y:S01]  /*13b30*/  PRMT R68, R16, 0x7632, R68 ;  /* 0x0000763210447816 */ /* 0x001fe20000000044 */
[C---:B------:R-:W-:Y:S01]  /*13b40*/  VIADD R17, R15.reuse, UR8 ;  /* 0x000000080f117c36 */ /* 0x040fe20008000000 */
[----:B------:R0:W-:Y:S01]  /*13b50*/  @P0 STG.E.U16 desc[UR24][R12.64], R71 ;  /* 0x000000470c000986 */ /* 0x0001e2000c101518 */
[C---:B------:R-:W-:Y:S01]  /*13b60*/  IMAD.WIDE R6, R15.reuse, 0x2, R4 ;  /* 0x000000020f067825 */ /* 0x040fe200078e0204 */
[----:B------:R-:W-:Y:S02]  /*13b70*/  ISETP.GE.AND P3, PT, R0, UR7, PT ;  /* 0x0000000700007c0c */ /* 0x000fe4000bf66270 */
[----:B------:R-:W-:Y:S01]  /*13b80*/  ISETP.LT.AND P2, PT, R144, UR6, !P2 ;  /* 0x0000000690007c0c */ /* 0x000fe2000d741270 */
[----:B-1----:R-:W-:Y:S01]  /*13b90*/  IMAD.WIDE R8, R15, 0x2, R2 ;  /* 0x000000020f087825 */ /* 0x002fe200078e0202 */
[----:B------:R1:W-:Y:S03]  /*13ba0*/  @P4 STG.E.U16 desc[UR24][R6.64], R16 ;  /* 0x0000001006004986 */ /* 0x0003e6000c101518 */
[----:B--2---:R-:W-:Y:S01]  /*13bb0*/  IMAD.WIDE R10, R17, 0x2, R4 ;  /* 0x00000002110a7825 */ /* 0x004fe200078e0204 */
[----:B------:R2:W-:Y:S03]  /*13bc0*/  @P1 STG.E.U16 desc[UR24][R8.64], R80 ;  /* 0x0000005008001986 */ /* 0x0005e6000c101518 */
[----:B------:R-:W-:Y:S01]  /*13bd0*/  VIADD R14, R146, 0x10 ;  /* 0x00000010920e7836 */ /* 0x000fe20000000000 */
[----:B------:R3:W-:Y:S01]  /*13be0*/  @P6 STG.E.U16 desc[UR24][R10.64], R68 ;  /* 0x000000440a006986 */ /* 0x0007e2000c101518 */
[----:B------:R-:W-:Y:S01]  /*13bf0*/  ISETP.LT.AND P6, PT, R145, UR6, !P3 ;  /* 0x0000000691007c0c */ /* 0x000fe2000dfc1270 */
[C---:B0-----:R-:W-:Y:S01]  /*13c00*/  VIADD R13, R17.reuse, UR8 ;  /* 0x00000008110d7c36 */ /* 0x041fe20008000000 */
[----:B------:R-:W-:Y:S01]  /*13c10*/  ISETP.LT.AND P3, PT, R144, UR6, !P3 ;  /* 0x0000000690007c0c */ /* 0x000fe2000df61270 */
[----:B------:R-:W-:Y:S01]  /*13c20*/  VIADD R0, R146, 0xf ;  /* 0x0000000f92007836 */ /* 0x000fe20000000000 */
[----:B------:R-:W-:Y:S01]  /*13c30*/  ISETP.GE.AND P0, PT, R14, UR7, PT ;  /* 0x000000070e007c0c */ /* 0x000fe2000bf06270 */
[----:B-1----:R-:W-:Y:S01]  /*13c40*/  IMAD.WIDE R6, R17, 0x2, R2 ;  /* 0x0000000211067825 */ /* 0x002fe200078e0202 */
[----:B------:R-:W-:-:S02]  /*13c50*/  PRMT R14, R80, 0x7632, R14 ;  /* 0x00007632500e7816 */ /* 0x000fc4000000000e */
[----:B------:R-:W-:Y:S01]  /*13c60*/  ISETP.GE.AND P5, PT, R0, UR7, PT ;  /* 0x0000000700007c0c */ /* 0x000fe2000bfa6270 */
[C---:B--2---:R-:W-:Y:S01]  /*13c70*/  IMAD.WIDE R8, R13.reuse, 0x2, R4 ;  /* 0x000000020d087825 */ /* 0x044fe200078e0204 */
[----:B------:R-:W-:Y:S01]  /*13c80*/  PRMT R16, R18, 0x7632, R16 ;  /* 0x0000763212107816 */ /* 0x000fe20000000010 */
[----:B------:R0:W-:Y:S01]  /*13c90*/  @P2 STG.E.U16 desc[UR24][R6.64], R14 ;  /* 0x0000000e06002986 */ /* 0x0001e2000c101518 */
[----:B------:R-:W-:Y:S01]  /*13ca0*/  PRMT R17, R82, 0x7632, R17 ;  /* 0x0000763252117816 */ /* 0x000fe20000000011 */
[----:B---3--:R-:W-:Y:S02]  /*13cb0*/  IMAD.WIDE R10, R13, 0x2, R2 ;  /* 0x000000020d0a7825 */ /* 0x008fe400078e0202 */
[----:B------:R1:W-:Y:S01]  /*13cc0*/  @P6 STG.E.U16 desc[UR24][R8.64], R18 ;  /* 0x0000001208006986 */ /* 0x0003e2000c101518 */
[----:B------:R-:W-:Y:S01]  /*13cd0*/  ISETP.LT.AND P6, PT, R145, UR6, !P0 ;  /* 0x0000000691007c0c */ /* 0x000fe2000c7c1270 */
[----:B------:R-:W-:Y:S01]  /*13ce0*/  VIADD R13, R13, UR8 ;  /* 0x000000080d0d7c36 */ /* 0x000fe20008000000 */
[----:B------:R-:W-:Y:S01]  /*13cf0*/  ISETP.LT.AND P0, PT, R144, UR6, !P0 ;  /* 0x0000000690007c0c */ /* 0x000fe2000c701270 */
[----:B------:R2:W-:Y:S01]  /*13d00*/  @P3 STG.E.U16 desc[UR24][R10.64], R82 ;  /* 0x000000520a003986 */ /* 0x0005e2000c101518 */
[----:B------:R-:W-:Y:S01]  /*13d10*/  ISETP.LT.AND P3, PT, R145, UR6, !P5 ;  /* 0x0000000691007c0c */ /* 0x000fe2000ef61270 */
[----:B------:R-:W-:Y:S01]  /*13d20*/  VIADD R0, R146, 0x11 ;  /* 0x0000001192007836 */ /* 0x000fe20000000000 */
[----:B------:R-:W-:Y:S01]  /*13d30*/  ISETP.LT.AND P5, PT, R144, UR6, !P5 ;  /* 0x0000000690007c0c */ /* 0x000fe2000efa1270 */
[----:B0-----:R-:W-:-:S03]  /*13d40*/  IMAD.WIDE R6, R13, 0x2, R4 ;  /* 0x000000020d067825 */ /* 0x001fc600078e0204 */
[----:B------:R-:W-:Y:S01]  /*13d50*/  ISETP.GE.AND P4, PT, R0, UR7, PT ;  /* 0x0000000700007c0c */ /* 0x000fe2000bf86270 */
[----:B-1----:R-:W-:Y:S01]  /*13d60*/  IMAD.WIDE R8, R13, 0x2, R2 ;  /* 0x000000020d087825 */ /* 0x002fe200078e0202 */
[----:B------:R-:W-:-:S03]  /*13d70*/  PRMT R18, R84, 0x7632, R18 ;  /* 0x0000763254127816 */ /* 0x000fc60000000012 */
[----:B------:R-:W-:Y:S02]  /*13d80*/  VIADD R12, R146, 0x12 ;  /* 0x00000012920c7836 */ /* 0x000fe40000000000 */
[----:B------:R0:W-:Y:S01]  /*13d90*/  @P3 STG.E.U16 desc[UR24][R6.64], R16 ;  /* 0x0000001006003986 */ /* 0x0001e2000c101518 */
[----:B------:R-:W-:Y:S02]  /*13da0*/  VIADD R15, R13, UR8 ;  /* 0x000000080d0f7c36 */ /* 0x000fe40008000000 */
[----:B------:R-:W-:Y:S01]  /*13db0*/  ISETP.GE.AND P1, PT, R12, UR7, PT ;  /* 0x000000070c007c0c */ /* 0x000fe2000bf26270 */
[----:B------:R1:W-:Y:S01]  /*13dc0*/  @P5 STG.E.U16 desc[UR24][R8.64], R17 ;  /* 0x0000001108005986 */ /* 0x0003e2000c101518 */
[----:B------:R-:W-:Y:S01]  /*13dd0*/  ISETP.LT.AND P5, PT, R145, UR6, !P4 ;  /* 0x0000000691007c0c */ /* 0x000fe2000e7a1270 */
[----:B--2---:R-:W-:Y:S01]  /*13de0*/  IMAD.WIDE R10, R15, 0x2, R4 ;  /* 0x000000020f0a7825 */ /* 0x004fe200078e0204 */
[----:B------:R-:W-:-:S03]  /*13df0*/  ISETP.LT.AND P4, PT, R144, UR6, !P4 ;  /* 0x0000000690007c0c */ /* 0x000fc6000e781270 */
[C---:B------:R-:W-:Y:S01]  /*13e00*/  IMAD.WIDE R12, R15.reuse, 0x2, R2 ;  /* 0x000000020f0c7825 */ /* 0x040fe200078e0202 */
[----:B------:R-:W-:Y:S01]  /*13e10*/  @P6 STG.E.U16 desc[UR24][R10.64], R20 ;  /* 0x000000140a006986 */ /* 0x000fe2000c101518 */
[----:B0-----:R-:W-:Y:S02]  /*13e20*/  PRMT R16, R20, 0x7632, R16 ;  /* 0x0000763214107816 */ /* 0x001fe40000000010 */
[----:B------:R-:W-:Y:S01]  /*13e30*/  VIADD R15, R15, UR8 ;  /* 0x000000080f0f7c36 */ /* 0x000fe20008000000 */
[----:B------:R0:W-:Y:S01]  /*13e40*/  @P0 STG.E.U16 desc[UR24][R12.64], R84 ;  /* 0x000000540c000986 */ /* 0x0001e2000c101518 */
[----:B------:R-:W-:Y:S01]  /*13e50*/  VIADD R0, R146, 0x13 ;  /* 0x0000001392007836 */ /* 0x000fe20000000000 */
[----:B------:R-:W-:Y:S01]  /*13e60*/  ISETP.LT.AND P6, PT, R145, UR6, !P1 ;  /* 0x0000000691007c0c */ /* 0x000fe2000cfc1270 */
[C---:B------:R-:W-:Y:S01]  /*13e70*/  IMAD.WIDE R6, R15.reuse, 0x2, R4 ;  /* 0x000000020f067825 */ /* 0x040fe200078e0204 */
[----:B------:R-:W-:Y:S02]  /*13e80*/  ISETP.LT.AND P1, PT, R144, UR6, !P1 ;  /* 0x0000000690007c0c */ /* 0x000fe4000cf21270 */
[----:B------:R-:W-:Y:S01]  /*13e90*/  ISETP.GE.AND P2, PT, R0, UR7, PT ;  /* 0x0000000700007c0c */ /* 0x000fe2000bf46270 */
[C---:B-1----:R-:W-:Y:S01]  /*13ea0*/  IMAD.WIDE R8, R15.reuse, 0x2, R2 ;  /* 0x000000020f087825 */ /* 0x042fe200078e0202 */
[----:B------:R1:W-:Y:S03]  /*13eb0*/  @P5 STG.E.U16 desc[UR24][R6.64], R16 ;  /* 0x0000001006005986 */ /* 0x0003e6000c101518 */
[----:B------:R-:W-:Y:S01]  /*13ec0*/  VIADD R17, R15, UR8 ;  /* 0x000000080f117c36 */ /* 0x000fe20008000000 */
[----:B------:R2:W-:Y:S01]  /*13ed0*/  @P4 STG.E.U16 desc[UR24][R8.64], R18 ;  /* 0x0000001208004986 */ /* 0x0005e2000c101518 */
[----:B------:R-:W-:Y:S01]  /*13ee0*/  ISETP.LT.AND P4, PT, R145, UR6, !P2 ;  /* 0x0000000691007c0c */ /* 0x000fe2000d781270 */
[----:B------:R-:W-:Y:S01]  /*13ef0*/  VIADD R14, R146, 0x15 ;  /* 0x00000015920e7836 */ /* 0x000fe20000000000 */
[----:B------:R-:W-:Y:S01]  /*13f00*/  PRMT R15, R23, 0x7632, R15 ;  /* 0x00007632170f7816 */ /* 0x000fe2000000000f */
[----:B0-----:R-:W-:-:S02]  /*13f10*/  VIADD R13, R17, UR8 ;  /* 0x00000008110d7c36 */ /* 0x001fc40008000000 */
[----:B------:R-:W-:Y:S01]  /*13f20*/  VIADD R0, R146, 0x14 ;  /* 0x0000001492007836 */ /* 0x000fe20000000000 */
[----:B------:R-:W-:Y:S01]  /*13f30*/  ISETP.GE.AND P0, PT, R14, UR7, PT ;  /* 0x000000070e007c0c */ /* 0x000fe2000bf06270 */
[C---:B------:R-:W-:Y:S01]  /*13f40*/  IMAD.WIDE R10, R17.reuse, 0x2, R4 ;  /* 0x00000002110a7825 */ /* 0x040fe200078e0204 */
[----:B------:R-:W-:Y:S02]  /*13f50*/  PRMT R14, R22, 0x7632, R14 ;  /* 0x00007632160e7816 */ /* 0x000fe4000000000e */
[----:B------:R-:W-:Y:S01]  /*13f60*/  ISETP.GE.AND P3, PT, R0, UR7, PT ;  /* 0x0000000700007c0c */ /* 0x000fe2000bf66270 */
[----:B-1----:R-:W-:Y:S01]  /*13f70*/  IMAD.WIDE R6, R17, 0x2, R2 ;  /* 0x0000000211067825 */ /* 0x002fe200078e0202 */
[----:B------:R0:W-:Y:S01]  /*13f80*/  @P6 STG.E.U16 desc[UR24][R10.64], R22 ;  /* 0x000000160a006986 */ /* 0x0001e2000c101518 */
[----:B------:R-:W-:Y:S02]  /*13f90*/  ISETP.LT.AND P6, PT, R144, UR6, !P2 ;  /* 0x0000000690007c0c */ /* 0x000fe4000d7c1270 */
[----:B--2---:R-:W-:Y:S01]  /*13fa0*/  IMAD.WIDE R8, R13, 0x2, R4 ;  /* 0x000000020d087825 */ /* 0x004fe200078e0204 */
[----:B------:R1:W-:Y:S01]  /*13fb0*/  @P1 STG.E.U16 desc[UR24][R6.64], R14 ;  /* 0x0000000e06001986 */ /* 0x0003e2000c101518 */
[----:B------:R-:W-:-:S02]  /*13fc0*/  PRMT R16, R24, 0x7632, R16 ;  /* 0x0000763218107816 */ /* 0x000fc40000000010 */
[C---:B------:R-:W-:Y:S01]  /*13fd0*/  VIADD R0, R146.reuse, 0x16 ;  /* 0x0000001692007836 */ /* 0x040fe20000000000 */
[----:B------:R2:W-:Y:S01]  /*13fe0*/  @P4 STG.E.U16 desc[UR24][R8.64], R23 ;  /* 0x0000001708004986 */ /* 0x0005e2000c101518 */
[----:B------:R-:W-:Y:S01]  /*13ff0*/  ISETP.LT.AND P4, PT, R145, UR6, !P3 ;  /* 0x0000000691007c0c */ /* 0x000fe2000df81270 */
[----:B------:R-:W-:Y:S01]  /*14000*/  VIADD R12, R146, 0x17 ;  /* 0x00000017920c7836 */ /* 0x000fe20000000000 */
[----:B------:R-:W-:Y:S01]  /*14010*/  ISETP.LT.AND P3, PT, R144, UR6, !P3 ;  /* 0x0000000690007c0c */ /* 0x000fe2000df61270 */
[C---:B0-----:R-:W-:Y:S01]  /*14020*/  IMAD.WIDE R10, R13.reuse, 0x2, R2 ;  /* 0x000000020d0a7825 */ /* 0x041fe200078e0202 */
[----:B------:R-:W-:Y:S02]  /*14030*/  ISETP.GE.AND P5, PT, R0, UR7, PT ;  /* 0x0000000700007c0c */ /* 0x000fe4000bfa6270 */
[----:B------:R-:W-:Y:S01]  /*14040*/  ISETP.GE.AND P2, PT, R12, UR7, PT ;  /* 0x000000070c007c0c */ /* 0x000fe2000bf46270 */
[----:B------:R-:W-:Y:S01]  /*14050*/  VIADD R13, R13, UR8 ;  /* 0x000000080d0d7c36 */ /* 0x000fe20008000000 */
[----:B------:R0:W-:Y:S01]  /*14060*/  @P6 STG.E.U16 desc[UR24][R10.64], R15 ;  /* 0x0000000f0a006986 */ /* 0x0001e2000c101518 */
[----:B------:R-:W-:Y:S01]  /*14070*/  ISETP.LT.AND P6, PT, R145, UR6, !P0 ;  /* 0x0000000691007c0c */ /* 0x000fe2000c7c1270 */
[----:B------:R-:W-:Y:S01]  /*14080*/  VIADD R0, R146, 0x18 ;  /* 0x0000001892007836 */ /* 0x000fe20000000000 */
[----:B------:R-:W-:Y:S01]  /*14090*/  ISETP.LT.AND P0, PT, R144, UR6, !P0 ;  /* 0x0000000690007c0c */ /* 0x000fe2000c701270 */
[----:B-1----:R-:W-:Y:S01]  /*140a0*/  IMAD.WIDE R6, R13, 0x2, R4 ;  /* 0x000000020d067825 */ /* 0x002fe200078e0204 */
[----:B------:R-:W-:-:S02]  /*140b0*/  PRMT R18, R25, 0x7632, R18 ;  /* 0x0000763219127816 */ /* 0x000fc40000000012 */
[----:B------:R-:W-:Y:S01]  /*140c0*/  ISETP.GE.AND P1, PT, R0, UR7, PT ;  /* 0x0000000700007c0c */ /* 0x000fe2000bf26270 */
[C---:B--2---:R-:W-:Y:S01]  /*140d0*/  IMAD.WIDE R8, R13.reuse, 0x2, R2 ;  /* 0x000000020d087825 */ /* 0x044fe200078e0202 */
[----:B------:R-:W-:Y:S03]  /*140e0*/  @P4 STG.E.U16 desc[UR24][R6.64], R24 ;  /* 0x0000001806004986 */ /* 0x000fe6000c101518 */
[----:B0-----:R-:W-:Y:S01]  /*140f0*/  VIADD R15, R13, UR8 ;  /* 0x000000080d0f7c36 */ /* 0x001fe20008000000 */
[----:B------:R0:W-:Y:S01]  /*14100*/  @P3 STG.E.U16 desc[UR24][R8.64], R16 ;  /* 0x0000001008003986 */ /* 0x0001e2000c101518 */
[----:B------:R-:W-:Y:S01]  /*14110*/  ISETP.LT.AND P3, PT, R145, UR6, !P5 ;  /* 0x0000000691007c0c */ /* 0x000fe2000ef61270 */
[----:B------:R-:W-:Y:S01]  /*14120*/  VIADD R14, R146, 0x1a ;  /* 0x0000001a920e7836 */ /* 0x000fe20000000000 */
[----:B------:R-:W-:Y:S01]  /*14130*/  ISETP.LT.AND P5, PT, R144, UR6, !P5 ;  /* 0x0000000690007c0c */ /* 0x000fe2000efa1270 */
[----:B------:R-:W-:-:S04]  /*14140*/  IMAD.WIDE R10, R15, 0x2, R4 ;  /* 0x000000020f0a7825 */ /* 0x000fc800078e0204 */
[----:B------:R-:W-:Y:S01]  /*14150*/  IMAD.WIDE R12, R15, 0x2, R2 ;  /* 0x000000020f0c7825 */ /* 0x000fe200078e0202 */
[----:B------:R-:W-:Y:S01]  /*14160*/  @P6 STG.E.U16 desc[UR24][R10.64], R25 ;  /* 0x000000190a006986 */ /* 0x000fe2000c101518 */
[----:B------:R-:W-:Y:S02]  /*14170*/  ISETP.LT.AND P6, PT, R145, UR6, !P2 ;  /* 0x0000000691007c0c */ /* 0x000fe4000d7c1270 */
[----:B------:R-:W-:Y:S01]  /*14180*/  VIADD R15, R15, UR8 ;  /* 0x000000080f0f7c36 */ /* 0x000fe20008000000 */
[----:B0-----:R-:W-:Y:S01]  /*14190*/  PRMT R16, R26, 0x7632, R16 ;  /* 0x000076321a107816 */ /* 0x001fe20000000010 */
[----:B------:R0:W-:Y:S01]  /*141a0*/  @P0 STG.E.U16 desc[UR24][R12.64], R18 ;  /* 0x000000120c000986 */ /* 0x0001e2000c101518 */
[----:B------:R-:W-:Y:S01]  /*141b0*/  ISETP.LT.AND P2, PT, R144, UR6, !P2 ;  /* 0x0000000690007c0c */ /* 0x000fe2000d741270 */
[----:B------:R-:W-:Y:S01]  /*141c0*/  IMAD.WIDE R6, R15, 0x2, R4 ;  /* 0x000000020f067825 */ /* 0x000fe200078e0204 */
[----:B------:R-:W-:Y:S02]  /*141d0*/  ISETP.GE.AND P0, PT, R14, UR7, PT ;  /* 0x000000070e007c0c */ /* 0x000fe4000bf06270 */
[----:B------:R-:W-:Y:S01]  /*141e0*/  PRMT R14, R27, 0x7632, R14 ;  /* 0x000076321b0e7816 */ /* 0x000fe2000000000e */
[C---:B------:R-:W-:Y:S01]  /*141f0*/  IMAD.WIDE R8, R15.reuse, 0x2, R2 ;  /* 0x000000020f087825 */ /* 0x040fe200078e0202 */
[----:B------:R1:W-:Y:S03]  /*14200*/  @P3 STG.E.U16 desc[UR24][R6.64], R26 ;  /* 0x0000001a06003986 */ /* 0x0003e6000c101518 */
[----:B------:R-:W-:Y:S01]  /*14210*/  VIADD R17, R15, UR8 ;  /* 0x000000080f117c36 */ /* 0x000fe20008000000 */
[----:B------:R2:W-:Y:S01]  /*14220*/  @P5 STG.E.U16 desc[UR24][R8.64], R16 ;  /* 0x0000001008005986 */ /* 0x0005e2000c101518 */
[----:B------:R-:W-:Y:S01]  /*14230*/  ISETP.LT.AND P5, PT, R145, UR6, !P1 ;  /* 0x0000000691007c0c */ /* 0x000fe2000cfa1270 */
[----:B------:R-:W-:Y:S01]  /*14240*/  VIADD R0, R146, 0x19 ;  /* 0x0000001992007836 */ /* 0x000fe20000000000 */
[----:B------:R-:W-:Y:S01]  /*14250*/  PRMT R15, R28, 0x7632, R15 ;  /* 0x000076321c0f7816 */ /* 0x000fe2000000000f */
[C---:B0-----:R-:W-:Y:S01]  /*14260*/  VIADD R13, R17.reuse, UR8 ;  /* 0x00000008110d7c36 */ /* 0x041fe20008000000 */
[----:B------:R-:W-:Y:S01]  /*14270*/  PRMT R18, R30, 0x7632, R18 ;  /* 0x000076321e127816 */ /* 0x000fe20000000012 */
[----:B------:R-:W-:Y:S01]  /*14280*/  IMAD.WIDE R10, R17, 0x2, R4 ;  /* 0x00000002110a7825 */ /* 0x000fe200078e0204 */
[----:B------:R-:W-:-:S03]  /*14290*/  ISETP.GE.AND P4, PT, R0, UR7, PT ;  /* 0x0000000700007c0c */ /* 0x000fc6000bf86270 */
[----:B-1----:R-:W-:Y:S01]  /*142a0*/  IMAD.WIDE R6, R17, 0x2, R2 ;  /* 0x0000000211067825 */ /* 0x002fe200078e0202 */
[----:B------:R0:W-:Y:S01]  /*142b0*/  @P6 STG.E.U16 desc[UR24][R10.64], R27 ;  /* 0x0000001b0a006986 */ /* 0x0001e2000c101518 */
[----:B------:R-:W-:Y:S02]  /*142c0*/  ISETP.LT.AND P6, PT, R144, UR6, !P1 ;  /* 0x0000000690007c0c */ /* 0x000fe4000cfc1270 */
[----:B--2---:R-:W-:Y:S01]  /*142d0*/  IMAD.WIDE R8, R13, 0x2, R4 ;  /* 0x000000020d087825 */ /* 0x004fe200078e0204 */
[----:B------:R1:W-:Y:S01]  /*142e0*/  @P2 STG.E.U16 desc[UR24][R6.64], R14 ;  /* 0x0000000e06002986 */ /* 0x0003e2000c101518 */
[----:B------:R-:W-:Y:S02]  /*142f0*/  PRMT R16, R29, 0x7632, R16 ;  /* 0x000076321d107816 */ /* 0x000fe40000000010 */
[C---:B------:R-:W-:Y:S01]  /*14300*/  VIADD R0, R146.reuse, 0x1b ;  /* 0x0000001b92007836 */ /* 0x040fe20000000000 */
[----:B------:R2:W-:Y:S01]  /*14310*/  @P5 STG.E.U16 desc[UR24][R8.64], R28 ;  /* 0x0000001c08005986 */ /* 0x0005e2000c101518 */
[----:B------:R-:W-:Y:S01]  /*14320*/  ISETP.LT.AND P5, PT, R145, UR6, !P4 ;  /* 0x0000000691007c0c */ /* 0x000fe2000e7a1270 */
[----:B------:R-:W-:Y:S01]  /*14330*/  VIADD R12, R146, 0x1c ;  /* 0x0000001c920c7836 */ /* 0x000fe20000000000 */
[----:B------:R-:W-:Y:S01]  /*14340*/  ISETP.LT.AND P4, PT, R144, UR6, !P4 ;  /* 0x0000000690007c0c */ /* 0x000fe2000e781270 */
[----:B0-----:R-:W-:Y:S01]  /*14350*/  IMAD.WIDE R10, R13, 0x2, R2 ;  /* 0x000000020d0a7825 */ /* 0x001fe200078e0202 */
[----:B------:R-:W-:-:S02]  /*14360*/  ISETP.GE.AND P3, PT, R0, UR7, PT ;  /* 0x0000000700007c0c */ /* 0x000fc4000bf66270 */
[----:B------:R-:W-:Y:S01]  /*14370*/  ISETP.GE.AND P1, PT, R12, UR7, PT ;  /* 0x000000070c007c0c */ /* 0x000fe2000bf26270 */
[----:B------:R-:W-:Y:S01]  /*14380*/  VIADD R13, R13, UR8 ;  /* 0x000000080d0d7c36 */ /* 0x000fe20008000000 */
[----:B------:R0:W-:Y:S01]  /*14390*/  @P6 STG.E.U16 desc[UR24][R10.64], R15 ;  /* 0x0000000f0a006986 */ /* 0x0001e2000c101518 */
[----:B------:R-:W-:Y:S01]  /*143a0*/  ISETP.LT.AND P6, PT, R145, UR6, !P0 ;  /* 0x0000000691007c0c */ /* 0x000fe2000c7c1270 */
[----:B------:R-:W-:Y:S01]  /*143b0*/  VIADD R0, R146, 0x1d ;  /* 0x0000001d92007836 */ /* 0x000fe20000000000 */
[----:B------:R-:W-:Y:S01]  /*143c0*/  ISETP.LT.AND P0, PT, R144, UR6, !P0 ;  /* 0x0000000690007c0c */ /* 0x000fe2000c701270 */
[----:B-1----:R-:W-:-:S03]  /*143d0*/  IMAD.WIDE R6, R13, 0x2, R4 ;  /* 0x000000020d067825 */ /* 0x002fc600078e0204 */
        /* <DEDUP_REMOVED lines=16> */
[C---:B------:R-:W-:Y:S01]  /*144e0*/  IMAD.WIDE R6, R15.reuse, 0x2, R4 ;  /* 0x000000020f067825 */ /* 0x040fe200078e0204 */
        /* <DEDUP_REMOVED lines=9> */
[----:B0-----:R-:W-:Y:S01]  /*14580*/  VIADD R13, R17, UR8 ;  /* 0x00000008110d7c36 */ /* 0x001fe20008000000 */
        /* <DEDUP_REMOVED lines=83> */
[----:B------:R1:W-:Y:S01]  /*14ac0*/  @P6 STG.E.U16 desc[UR24][R10.64], R40 ;  /* 0x000000280a006986 */ /* 0x0003e2000c101518 */
        /* <DEDUP_REMOVED lines=15> */
[----:B-1----:R-:W-:Y:S01]  /*14bc0*/  IMAD.WIDE R10, R17, 0x2, R4 ;  /* 0x00000002110a7825 */ /* 0x002fe200078e0204 */
[----:B0-----:R-:W-:-:S02]  /*14bd0*/  PRMT R18, R45, 0x7632, R18 ;  /* 0x000076322d127816 */ /* 0x001fc40000000012 */
[----:B------:R-:W-:Y:S01]  /*14be0*/  ISETP.GE.AND P4, PT, R0, UR7, PT ;  /* 0x0000000700007c0c */ /* 0x000fe2000bf86270 */
[C---:B------:R-:W-:Y:S01]  /*14bf0*/  VIADD R13, R17.reuse, UR8 ;  /* 0x00000008110d7c36 */ /* 0x040fe20008000000 */
[----:B------:R0:W-:Y:S01]  /*14c00*/  @P6 STG.E.U16 desc[UR24][R10.64], R42 ;  /* 0x0000002a0a006986 */ /* 0x0001e2000c101518 */
[----:B--2---:R-:W-:Y:S01]  /*14c10*/  IMAD.WIDE R6, R17, 0x2, R2 ;  /* 0x0000000211067825 */ /* 0x004fe200078e0202 */
[----:B------:R-:W-:Y:S02]  /*14c20*/  ISETP.LT.AND P6, PT, R144, UR6, !P2 ;  /* 0x0000000690007c0c */ /* 0x000fe4000d7c1270 */
[----:B---3--:R-:W-:Y:S01]  /*14c30*/  PRMT R16, R44, 0x7632, R16 ;  /* 0x000076322c107816 */ /* 0x008fe20000000010 */
[----:B------:R-:W-:Y:S01]  /*14c40*/  IMAD.WIDE R8, R13, 0x2, R4 ;  /* 0x000000020d087825 */ /* 0x000fe200078e0204 */
[----:B------:R1:W-:Y:S03]  /*14c50*/  @P1 STG.E.U16 desc[UR24][R6.64], R14 ;  /* 0x0000000e06001986 */ /* 0x0003e6000c101518 */
[----:B------:R-:W-:Y:S01]  /*14c60*/  VIADD R0, R146, 0x2a ;  /* 0x0000002a92007836 */ /* 0x000fe20000000000 */
[----:B------:R2:W-:Y:S01]  /*14c70*/  @P5 STG.E.U16 desc[UR24][R8.64], R43 ;  /* 0x0000002b08005986 */ /* 0x0005e2000c101518 */
[----:B------:R-:W-:Y:S01]  /*14c80*/  ISETP.LT.AND P5, PT, R145, UR6, !P4 ;  /* 0x0000000691007c0c */ /* 0x000fe2000e7a1270 */
[----:B0-----:R-:W-:Y:S01]  /*14c90*/  IMAD.WIDE R10, R13, 0x2, R2 ;  /* 0x000000020d0a7825 */ /* 0x001fe200078e0202 */
[----:B------:R-:W-:-:S02]  /*14ca0*/  ISETP.LT.AND P4, PT, R144, UR6, !P4 ;  /* 0x0000000690007c0c */ /* 0x000fc4000e781270 */
        /* <DEDUP_REMOVED lines=15> */
[----:B------:R-:W-:-:S03]  /*14da0*/  IMAD.WIDE R10, R15, 0x2, R4 ;  /* 0x000000020f0a7825 */ /* 0x000fc600078e0204 */
[----:B------:R-:W-:Y:S01]  /*14db0*/  ISETP.GE.AND P1, PT, R0, UR7, PT ;  /* 0x0000000700007c0c */ /* 0x000fe2000bf26270 */
[----:B------:R-:W-:Y:S01]  /*14dc0*/  IMAD.WIDE R12, R15, 0x2, R2 ;  /* 0x000000020f0c7825 */ /* 0x000fe200078e0202 */
[----:B------:R1:W-:Y:S01]  /*14dd0*/  @P6 STG.E.U16 desc[UR24][R10.64], R45 ;  /* 0x0000002d0a006986 */ /* 0x0003e2000c101518 */
[----:B------:R-:W-:Y:S02]  /*14de0*/  ISETP.LT.AND P6, PT, R145, UR6, !P2 ;  /* 0x0000000691007c0c */ /* 0x000fe4000d7c1270 */
[----:B------:R-:W-:Y:S01]  /*14df0*/  VIADD R15, R15, UR8 ;  /* 0x000000080f0f7c36 */ /* 0x000fe20008000000 */
[----:B0-----:R-:W-:Y:S01]  /*14e00*/  PRMT R16, R46, 0x7632, R16 ;  /* 0x000076322e107816 */ /* 0x001fe20000000010 */
[----:B------:R0:W-:Y:S01]  /*14e10*/  @P0 STG.E.U16 desc[UR24][R12.64], R18 ;  /* 0x000000120c000986 */ /* 0x0001e2000c101518 */
[----:B------:R-:W-:Y:S01]  /*14e20*/  ISETP.LT.AND P2, PT, R144, UR6, !P2 ;  /* 0x0000000690007c0c */ /* 0x000fe2000d741270 */
[----:B------:R-:W-:-:S04]  /*14e30*/  IMAD.WIDE R6, R15, 0x2, R4 ;  /* 0x000000020f067825 */ /* 0x000fc800078e0204 */
        /* <DEDUP_REMOVED lines=10> */
[----:B------:R-:W-:Y:S01]  /*14ee0*/  VIADD R13, R17, UR8 ;  /* 0x00000008110d7c36 */ /* 0x000fe20008000000 */
[----:B------:R0:W-:Y:S01]  /*14ef0*/  @P6 STG.E.U16 desc[UR24][R10.64], R47 ;  /* 0x0000002f0a006986 */ /* 0x0001e2000c101518 */
[----:B------:R-:W-:Y:S01]  /*14f00*/  VIADD R0, R146, 0x2d ;  /* 0x0000002d92007836 */ /* 0x000fe20000000000 */
[----:B------:R-:W-:Y:S01]  /*14f10*/  PRMT R14, R47, 0x7632, R14 ;  /* 0x000076322f0e7816 */ /* 0x000fe2000000000e */
[----:B--2---:R-:W-:Y:S01]  /*14f20*/  IMAD.WIDE R6, R17, 0x2, R2 ;  /* 0x0000000211067825 */ /* 0x004fe200078e0202 */
[----:B------:R-:W-:Y:S02]  /*14f30*/  ISETP.LT.AND P6, PT, R144, UR6, !P1 ;  /* 0x0000000690007c0c */ /* 0x000fe4000cfc1270 */
[----:B------:R-:W-:Y:S01]  /*14f40*/  ISETP.GE.AND P5, PT, R0, UR7, PT ;  /* 0x0000000700007c0c */ /* 0x000fe2000bfa6270 */
[----:B---3--:R-:W-:Y:S01]  /*14f50*/  IMAD.WIDE R8, R13, 0x2, R4 ;  /* 0x000000020d087825 */ /* 0x008fe200078e0204 */
[----:B------:R1:W-:Y:S01]  /*14f60*/  @P2 STG.E.U16 desc[UR24][R6.64], R14 ;  /* 0x0000000e06002986 */ /* 0x0003e2000c101518 */
[----:B------:R-:W-:-:S02]  /*14f70*/  PRMT R16, R49, 0x7632, R16 ;  /* 0x0000763231107816 */ /* 0x000fc40000000010 */
[----:B------:R-:W-:Y:S01]  /*14f80*/  VIADD R0, R146, 0x2f ;  /* 0x0000002f92007836 */ /* 0x000fe20000000000 */
[----:B------:R2:W-:Y:S01]  /*14f90*/  @P3 STG.E.U16 desc[UR24][R8.64], R48 ;  /* 0x0000003008003986 */ /* 0x0005e2000c101518 */
[----:B------:R-:W-:Y:S01]  /*14fa0*/  ISETP.LT.AND P3, PT, R145, UR6, !P5 ;  /* 0x0000000691007c0c */ /* 0x000fe2000ef61270 */
[C---:B0-----:R-:W-:Y:S01]  /*14fb0*/  IMAD.WIDE R10, R13.reuse, 0x2, R2 ;  /* 0x000000020d0a7825 */ /* 0x041fe200078e0202 */
[----:B------:R-:W-:Y:S02]  /*14fc0*/  ISETP.LT.AND P5, PT, R144, UR6, !P5 ;  /* 0x0000000690007c0c */ /* 0x000fe4000efa1270 */
        /* <DEDUP_REMOVED lines=37> */
[----:B------:R-:W-:Y:S01]  /*15220*/  VIADD R0, R146, 0x32 ;  /* 0x0000003292007836 */ /* 0x000fe20000000000 */
[----:B------:R-:W-:Y:S01]  /*15230*/  ISETP.LT.AND P6, PT, R144, UR6, !P2 ;  /* 0x0000000690007c0c */ /* 0x000fe2000d7c1270 */
[----:B--2---:R-:W-:Y:S01]  /*15240*/  IMAD.WIDE R6, R17, 0x2, R2 ;  /* 0x0000000211067825 */ /* 0x004fe200078e0202 */
[----:B------:R-:W-:Y:S02]  /*15250*/  PRMT R14, R52, 0x7632, R14 ;  /* 0x00007632340e7816 */ /* 0x000fe4000000000e */
[----:B------:R-:W-:Y:S01]  /*15260*/  ISETP.GE.AND P3, PT, R0, UR7, PT ;  /* 0x0000000700007c0c */ /* 0x000fe2000bf66270 */
[----:B---3--:R-:W-:Y:S01]  /*15270*/  IMAD.WIDE R8, R13, 0x2, R4 ;  /* 0x000000020d087825 */ /* 0x008fe200078e0204 */
[----:B------:R-:W-:Y:S01]  /*15280*/  PRMT R16, R54, 0x7632, R16 ;  /* 0x0000763236107816 */ /* 0x000fe20000000010 */
[----:B------:R1:W-:Y:S02]  /*15290*/  @P1 STG.E.U16 desc[UR24][R6.64], R14 ;  /* 0x0000000e06001986 */ /* 0x0003e4000c101518 */
[----:B------:R-:W-:-:S02]  /*152a0*/  VIADD R0, R146, 0x34 ;  /* 0x0000003492007836 */ /* 0x000fc40000000000 */
[----:B------:R2:W-:Y:S01]  /*152b0*/  @P4 STG.E.U16 desc[UR24][R8.64], R53 ;  /* 0x0000003508004986 */ /* 0x0005e2000c101518 */
[----:B0-----:R-:W-:Y:S01]  /*152c0*/  IMAD.WIDE R10, R13, 0x2, R2 ;  /* 0x000000020d0a7825 */ /* 0x001fe200078e0202 */
[----:B------:R-:W-:Y:S02]  /*152d0*/  ISETP.LT.AND P4, PT, R145, UR6, !P3 ;  /* 0x0000000691007c0c */ /* 0x000fe4000df81270 */
[----:B------:R-:W-:Y:S01]  /*152e0*/  ISETP.LT.AND P3, PT, R144, UR6, !P3 ;  /* 0x0000000690007c0c */ /* 0x000fe2000df61270 */
[----:B------:R-:W-:Y:S01]  /*152f0*/  VIADD R13, R13, UR8 ;  /* 0x000000080d0d7c36 */ /* 0x000fe20008000000 */
[----:B------:R0:W-:Y:S01]  /*15300*/  @P6 STG.E.U16 desc[UR24][R10.64], R15 ;  /* 0x0000000f0a006986 */ /* 0x0001e2000c101518 */
[----:B------:R-:W-:Y:S01]  /*15310*/  ISETP.LT.AND P6, PT, R145, UR6, !P0 ;  /* 0x0000000691007c0c */ /* 0x000fe2000c7c1270 */
[----:B------:R-:W-:Y:S01]  /*15320*/  VIADD R12, R146, 0x35 ;  /* 0x00000035920c7836 */ /* 0x000fe20000000000 */
[----:B------:R-:W-:Y:S01]  /*15330*/  ISETP.GE.AND P5, PT, R0, UR7, PT ;  /* 0x0000000700007c0c */ /* 0x000fe2000bfa6270 */
[----:B-1----:R-:W-:Y:S01]  /*15340*/  IMAD.WIDE R6, R13, 0x2, R4 ;  /* 0x000000020d067825 */ /* 0x002fe200078e0204 */
[----:B------:R-:W-:-:S02]  /*15350*/  ISETP.LT.AND P0, PT, R144, UR6, !P0 ;  /* 0x0000000690007c0c */ /* 0x000fc4000c701270 */
        /* <DEDUP_REMOVED lines=18> */
[C---:B------:R-:W-:Y:S01]  /*15480*/  VIADD R17, R15.reuse, UR8 ;  /* 0x000000080f117c36 */ /* 0x040fe20008000000 */
[----:B------:R2:W-:Y:S01]  /*15490*/  @P3 STG.E.U16 desc[UR24][R6.64], R56 ;  /* 0x0000003806003986 */ /* 0x0005e2000c101518 */
[----:B------:R-:W-:Y:S01]  /*154a0*/  IMAD.WIDE R8, R15, 0x2, R2 ;  /* 0x000000020f087825 */ /* 0x000fe200078e0202 */
[----:B------:R-:W-:-:S03]  /*154b0*/  PRMT R15, R58, 0x7632, R15 ;  /* 0x000076323a0f7816 */ /* 0x000fc6000000000f */
[----:B-1----:R-:W-:Y:S01]  /*154c0*/  IMAD.WIDE R10, R17, 0x2, R4 ;  /* 0x00000002110a7825 */ /* 0x002fe200078e0204 */
[----:B------:R1:W-:Y:S01]  /*154d0*/  @P5 STG.E.U16 desc[UR24][R8.64], R16 ;  /* 0x0000001008005986 */ /* 0x0003e2000c101518 */
[----:B------:R-:W-:Y:S02]  /*154e0*/  ISETP.LT.AND P5, PT, R145, UR6, !P1 ;  /* 0x0000000691007c0c */ /* 0x000fe4000cfa1270 */
[----:B------:R-:W-:Y:S01]  /*154f0*/  VIADD R14, R146, 0x38 ;  /* 0x00000038920e7836 */ /* 0x000fe20000000000 */
[----:B------:R3:W-:Y:S01]  /*15500*/  @P6 STG.E.U16 desc[UR24][R10.64], R57 ;  /* 0x000000390a006986 */ /* 0x0007e2000c101518 */
[----:B------:R-:W-:Y:S01]  /*15510*/  ISETP.LT.AND P6, PT, R144, UR6, !P1 ;  /* 0x0000000690007c0c */ /* 0x000fe2000cfc1270 */
[C---:B0-----:R-:W-:Y:S01]  /*15520*/  VIADD R13, R17.reuse, UR8 ;  /* 0x00000008110d7c36 */ /* 0x041fe20008000000 */
[----:B------:R-:W-:Y:S01]  /*15530*/  PRMT R18, R60, 0x7632, R18 ;  /* 0x000076323c127816 */ /* 0x000fe20000000012 */
[----:B------:R-:W-:Y:S01]  /*15540*/  VIADD R0, R146, 0x37 ;  /* 0x0000003792007836 */ /* 0x000fe20000000000 */
[----:B------:R-:W-:Y:S01]  /*15550*/  ISETP.GE.AND P0, PT, R14, UR7, PT ;  /* 0x000000070e007c0c */ /* 0x000fe2000bf06270 */
[----:B--2---:R-:W-:Y:S01]  /*15560*/  IMAD.WIDE R6, R17, 0x2, R2 ;  /* 0x0000000211067825 */ /* 0x004fe200078e0202 */
[----:B------:R-:W-:-:S02]  /*15570*/  PRMT R14, R57, 0x7632, R14 ;  /* 0x00007632390e7816 */ /* 0x000fc4000000000e */
[----:B------:R-:W-:Y:S01]  /*15580*/  ISETP.GE.AND P4, PT, R0, UR7, PT ;  /* 0x0000000700007c0c */ /* 0x000fe2000bf86270 */
[----:B-1----:R-:W-:Y:S01]  /*15590*/  IMAD.WIDE R8, R13, 0x2, R4 ;  /* 0x000000020d087825 */ /* 0x002fe200078e0204 */
[----:B------:R-:W-:Y:S01]  /*155a0*/  PRMT R16, R59, 0x7632, R16 ;  /* 0x000076323b107816 */ /* 0x000fe20000000010 */
[----:B------:R0:W-:Y:S02]  /*155b0*/  @P2 STG.E.U16 desc[UR24][R6.64], R14 ;  /* 0x0000000e06002986 */ /* 0x0001e4000c101518 */
        /* <DEDUP_REMOVED lines=11> */
[----:B------:R-:W-:Y:S02]  /*15670*/  VIADD R12, R146, 0x3a ;  /* 0x0000003a920c7836 */ /* 0x000fe40000000000 */
[C---:B-1----:R-:W-:Y:S01]  /*15680*/  IMAD.WIDE R8, R13.reuse, 0x2, R2 ;  /* 0x000000020d087825 */ /* 0x042fe200078e0202 */
[----:B------:R-:W-:Y:S02]  /*15690*/  @P5 STG.E.U16 desc[UR24][R6.64], R59 ;  /* 0x0000003b06005986 */ /* 0x000fe4000c101518 */
[----:B------:R-:W-:Y:S01]  /*156a0*/  ISETP.GE.AND P1, PT, R12, UR7, PT ;  /* 0x000000070c007c0c */ /* 0x000fe2000bf26270 */
[----:B--2---:R-:W-:Y:S01]  /*156b0*/  VIADD R15, R13, UR8 ;  /* 0x000000080d0f7c36 */ /* 0x004fe20008000000 */
[----:B------:R0:W-:Y:S01]  /*156c0*/  @P4 STG.E.U16 desc[UR24][R8.64], R16 ;  /* 0x0000001008004986 */ /* 0x0001e2000c101518 */
[----:B------:R-:W-:Y:S01]  /*156d0*/  ISETP.LT.AND P4, PT, R145, UR6, !P3 ;  /* 0x0000000691007c0c */ /* 0x000fe2000df81270 */
[----:B------:R-:W-:Y:S01]  /*156e0*/  VIADD R0, R146, 0x3b ;  /* 0x0000003b92007836 */ /* 0x000fe20000000000 */
[----:B------:R-:W-:Y:S01]  /*156f0*/  ISETP.LT.AND P3, PT, R144, UR6, !P3 ;  /* 0x0000000690007c0c */ /* 0x000fe2000df61270 */
[----:B------:R-:W-:-:S03]  /*15700*/  IMAD.WIDE R10, R15, 0x2, R4 ;  /* 0x000000020f0a7825 */ /* 0x000fc600078e0204 */
[----:B------:R-:W-:Y:S01]  /*15710*/  ISETP.GE.AND P2, PT, R0, UR7, PT ;  /* 0x0000000700007c0c */ /* 0x000fe2000bf46270 */
[----:B------:R-:W-:Y:S01]  /*15720*/  IMAD.WIDE R12, R15, 0x2, R2 ;  /* 0x000000020f0c7825 */ /* 0x000fe200078e0202 */
[----:B------:R-:W-:Y:S01]  /*15730*/  @P6 STG.E.U16 desc[UR24][R10.64], R60 ;  /* 0x0000003c0a006986 */ /* 0x000fe2000c101518 */
[----:B------:R-:W-:Y:S02]  /*15740*/  ISETP.LT.AND P6, PT, R145, UR6, !P1 ;  /* 0x0000000691007c0c */ /* 0x000fe4000cfc1270 */
[----:B------:R-:W-:Y:S01]  /*15750*/  VIADD R15, R15, UR8 ;  /* 0x000000080f0f7c36 */ /* 0x000fe20008000000 */
[----:B------:R1:W-:Y:S01]  /*15760*/  @P0 STG.E.U16 desc[UR24][R12.64], R18 ;  /* 0x000000120c000986 */ /* 0x0003e2000c101518 */
[----:B------:R-:W-:Y:S01]  /*15770*/  VIADD R0, R146, 0x3c ;  /* 0x0000003c92007836 */ /* 0x000fe20000000000 */
[----:B------:R-:W-:Y:S01]  /*15780*/  ISETP.LT.AND P1, PT, R144, UR6, !P1 ;  /* 0x0000000690007c0c */ /* 0x000fe2000cf21270 */
[----:B------:R-:W-:Y:S01]  /*15790*/  VIADD R17, R15, UR8 ;  /* 0x000000080f117c36 */ /* 0x000fe20008000000 */
[----:B0-----:R-:W-:Y:S01]  /*157a0*/  PRMT R16, R63, 0x7632, R16 ;  /* 0x000076323f107816 */ /* 0x001fe20000000010 */
[----:B------:R-:W-:Y:S01]  /*157b0*/  IMAD.WIDE R6, R15, 0x2, R4 ;  /* 0x000000020f067825 */ /* 0x000fe200078e0204 */
[----:B------:R-:W-:-:S03]  /*157c0*/  ISETP.GE.AND P5, PT, R0, UR7, PT ;  /* 0x0000000700007c0c */ /* 0x000fc6000bfa6270 */
[----:B------:R-:W-:Y:S01]  /*157d0*/  IMAD.WIDE R8, R15, 0x2, R2 ;  /* 0x000000020f087825 */ /* 0x000fe200078e0202 */
[----:B------:R0:W-:Y:S01]  /*157e0*/  @P4 STG.E.U16 desc[UR24][R6.64], R61 ;  /* 0x0000003d06004986 */ /* 0x0001e2000c101518 */
[----:B-1----:R-:W-:Y:S02]  /*157f0*/  PRMT R12, R61, 0x7632, R12 ;  /* 0x000076323d0c7816 */ /* 0x002fe4000000000c */
[----:B------:R-:W-:-:S03]  /*15800*/  IMAD.WIDE R10, R17, 0x2, R4 ;  /* 0x00000002110a7825 */ /* 0x000fc600078e0204 */
[----:B------:R1:W-:Y:S01]  /*15810*/  @P3 STG.E.U16 desc[UR24][R8.64], R12 ;  /* 0x0000000c08003986 */ /* 0x0003e2000c101518 */
[C---:B------:R-:W-:Y:S01]  /*15820*/  ISETP.LT.AND P3, PT, R145.reuse, UR6, !P2 ;  /* 0x0000000691007c0c */ /* 0x040fe2000d761270 */
[----:B------:R-:W-:Y:S01]  /*15830*/  VIADD R14, R146, 0x3d ;  /* 0x0000003d920e7836 */ /* 0x000fe20000000000 */
[----:B------:R-:W-:Y:S01]  /*15840*/  ISETP.LT.AND P2, PT, R144, UR6, !P2 ;  /* 0x0000000690007c0c */ /* 0x000fe2000d741270 */
[----:B------:R2:W-:Y:S01]  /*15850*/  @P6 STG.E.U16 desc[UR24][R10.64], R62 ;  /* 0x0000003e0a006986 */ /* 0x0005e2000c101518 */
[----:B------:R-:W-:Y:S01]  /*15860*/  ISETP.LT.AND P6, PT, R145, UR6, !P5 ;  /* 0x0000000691007c0c */ /* 0x000fe2000efc1270 */
[C---:B------:R-:W-:Y:S01]  /*15870*/  VIADD R13, R17.reuse, UR8 ;  /* 0x00000008110d7c36 */ /* 0x040fe20008000000 */
[----:B------:R-:W-:Y:S01]  /*15880*/  ISETP.GE.AND P0, PT, R14, UR7, PT ;  /* 0x000000070e007c0c */ /* 0x000fe2000bf06270 */
[----:B0-----:R-:W-:Y:S01]  /*15890*/  IMAD.WIDE R6, R17, 0x2, R2 ;  /* 0x0000000211067825 */ /* 0x001fe200078e0202 */
[----:B------:R-:W-:Y:S02]  /*158a0*/  PRMT R14, R62, 0x7632, R14 ;  /* 0x000076323e0e7816 */ /* 0x000fe4000000000e */
[----:B------:R-:W-:Y:S01]  /*158b0*/  ISETP.LT.AND P5, PT, R144, UR6, !P5 ;  /* 0x0000000690007c0c */ /* 0x000fe2000efa1270 */
[----:B------:R-:W-:-:S02]  /*158c0*/  VIADD R15, R13, UR8 ;  /* 0x000000080d0f7c36 */ /* 0x000fc40008000000 */
[----:B------:R-:W-:Y:S01]  /*158d0*/  VIADD R0, R146, 0x3e ;  /* 0x0000003e92007836 */ /* 0x000fe20000000000 */
[----:B------:R0:W-:Y:S01]  /*158e0*/  @P1 STG.E.U16 desc[UR24][R6.64], R14 ;  /* 0x0000000e06001986 */ /* 0x0001e2000c101518 */
[----:B-1----:R-:W-:-:S03]  /*158f0*/  IMAD.WIDE R8, R13, 0x2, R4 ;  /* 0x000000020d087825 */ /* 0x002fc600078e0204 */
[----:B------:R-:W-:Y:S01]  /*15900*/  ISETP.GE.AND P4, PT, R0, UR7, PT ;  /* 0x0000000700007c0c */ /* 0x000fe2000bf86270 */
[----:B--2---:R-:W-:Y:S01]  /*15910*/  IMAD.WIDE R10, R13, 0x2, R2 ;  /* 0x000000020d0a7825 */ /* 0x004fe200078e0202 */
[----:B------:R1:W-:Y:S02]  /*15920*/  @P3 STG.E.U16 desc[UR24][R8.64], R63 ;  /* 0x0000003f08003986 */ /* 0x0003e4000c101518 */
[----:B------:R-:W-:Y:S01]  /*15930*/  ISETP.LT.AND P3, PT, R145, UR6, !P4 ;  /* 0x0000000691007c0c */ /* 0x000fe2000e761270 */
[----:B------:R-:W-:Y:S01]  /*15940*/  IMAD.WIDE R12, R15, 0x2, R4 ;  /* 0x000000020f0c7825 */ /* 0x000fe200078e0204 */
[----:B------:R2:W-:Y:S01]  /*15950*/  @P2 STG.E.U16 desc[UR24][R10.64], R16 ;  /* 0x000000100a002986 */ /* 0x0005e2000c101518 */
[----:B------:R-:W-:Y:S02]  /*15960*/  ISETP.LT.AND P4, PT, R144, UR6, !P4 ;  /* 0x0000000690007c0c */ /* 0x000fe4000e781270 */
[----:B------:R-:W-:Y:S01]  /*15970*/  VIADD R0, R146, 0x3f ;  /* 0x0000003f92007836 */ /* 0x000fe20000000000 */
[----:B------:R3:W-:Y:S01]  /*15980*/  @P6 STG.E.U16 desc[UR24][R12.64], R64 ;  /* 0x000000400c006986 */ /* 0x0007e2000c101518 */
[----:B------:R-:W-:Y:S01]  /*15990*/  ISETP.LT.AND P6, PT, R145, UR6, !P0 ;  /* 0x0000000691007c0c */ /* 0x000fe2000c7c1270 */
[C---:B------:R-:W-:Y:S01]  /*159a0*/  VIADD R17, R15.reuse, UR8 ;  /* 0x000000080f117c36 */ /* 0x040fe20008000000 */
[----:B------:R-:W-:Y:S01]  /*159b0*/  ISETP.LT.AND P0, PT, R144, UR6, !P0 ;  /* 0x0000000690007c0c */ /* 0x000fe2000c701270 */
[----:B0-----:R-:W-:Y:S01]  /*159c0*/  IMAD.WIDE R6, R15, 0x2, R2 ;  /* 0x000000020f067825 */ /* 0x001fe200078e0202 */
[----:B------:R-:W-:-:S02]  /*159d0*/  ISETP.GE.AND P1, PT, R0, UR7, PT ;  /* 0x0000000700007c0c */ /* 0x000fc4000bf26270 */
[----:B------:R-:W-:Y:S01]  /*159e0*/  PRMT R0, R64, 0x7632, R0 ;  /* 0x0000763240007816 */ /* 0x000fe20000000000 */
[----:B------:R-:W-:Y:S01]  /*159f0*/  VIADD R19, R17, UR8 ;  /* 0x0000000811137c36 */ /* 0x000fe20008000000 */
[----:B------:R-:W-:Y:S01]  /*15a00*/  ISETP.LT.AND P2, PT, R145, UR6, !P1 ;  /* 0x0000000691007c0c */ /* 0x000fe2000cf41270 */
[----:B-1----:R-:W-:Y:S01]  /*15a10*/  IMAD.WIDE R8, R17, 0x2, R4 ;  /* 0x0000000211087825 */ /* 0x002fe200078e0204 */
[----:B------:R-:W-:Y:S01]  /*15a20*/  ISETP.LT.AND P1, PT, R144, UR6, !P1 ;  /* 0x0000000690007c0c */ /* 0x000fe2000cf21270 */
[----:B------:R0:W-:Y:S01]  /*15a30*/  @P5 STG.E.U16 desc[UR24][R6.64], R0 ;  /* 0x0000000006005986 */ /* 0x0001e2000c101518 */
[----:B--2---:R-:W-:Y:S01]  /*15a40*/  PRMT R16, R67, 0x7632, R16 ;  /* 0x0000763243107816 */ /* 0x004fe20000000010 */
[----:B------:R-:W-:Y:S02]  /*15a50*/  VIADD R21, R19, UR8 ;  /* 0x0000000813157c36 */ /* 0x000fe40008000000 */
[----:B------:R-:W-:Y:S01]  /*15a60*/  IMAD.WIDE R10, R17, 0x2, R2 ;  /* 0x00000002110a7825 */ /* 0x000fe200078e0202 */
[----:B------:R1:W-:Y:S03]  /*15a70*/  @P6 STG.E.U16 desc[UR24][R8.64], R65 ;  /* 0x0000004108006986 */ /* 0x0003e6000c101518 */
[----:B---3--:R-:W-:Y:S01]  /*15a80*/  IMAD.WIDE R12, R19, 0x2, R4 ;  /* 0x00000002130c7825 */ /* 0x008fe200078e0204 */
[----:B0-----:R-:W-:-:S03]  /*15a90*/  PRMT R7, R65, 0x7632, R7 ;  /* 0x0000763241077816 */ /* 0x001fc60000000007 */
[----:B------:R-:W-:Y:S01]  /*15aa0*/  IMAD.WIDE R14, R19, 0x2, R2 ;  /* 0x00000002130e7825 */ /* 0x000fe200078e0202 */
[----:B-1----:R-:W-:-:S03]  /*15ab0*/  PRMT R9, R66, 0x7632, R9 ;  /* 0x0000763242097816 */ /* 0x002fc60000000009 */
[C---:B------:R-:W-:Y:S01]  /*15ac0*/  IMAD.WIDE R4, R21.reuse, 0x2, R4 ;  /* 0x0000000215047825 */ /* 0x040fe200078e0204 */
[----:B------:R0:W-:Y:S03]  /*15ad0*/  @P0 STG.E.U16 desc[UR24][R10.64], R7 ;  /* 0x000000070a000986 */ /* 0x0001e6000c101518 */
[----:B------:R-:W-:Y:S01]  /*15ae0*/  IMAD.WIDE R2, R21, 0x2, R2 ;  /* 0x0000000215027825 */ /* 0x000fe200078e0202 */
[----:B------:R0:W-:Y:S04]  /*15af0*/  @P3 STG.E.U16 desc[UR24][R12.64], R66 ;  /* 0x000000420c003986 */ /* 0x0001e8000c101518 */
[----:B------:R0:W-:Y:S04]  /*15b00*/  @P4 STG.E.U16 desc[UR24][R14.64], R9 ;  /* 0x000000090e004986 */ /* 0x0001e8000c101518 */
[----:B------:R0:W-:Y:S04]  /*15b10*/  @P2 STG.E.U16 desc[UR24][R4.64], R67 ;  /* 0x0000004304002986 */ /* 0x0001e8000c101518 */
[----:B------:R0:W-:Y:S01]  /*15b20*/  @P1 STG.E.U16 desc[UR24][R2.64], R16 ;  /* 0x0000001002001986 */ /* 0x0001e2000c101518 */
[----:B------:R-:W-:Y:S06]  /*15b30*/  BAR.SYNC.DEFER_BLOCKING 0x0 ;  /* 0x0000000000007b1d */ /* 0x000fec0000010000 */
[----:B------:R-:W-:Y:S05]  /*15b40*/  BRA.U UP0, `(.L_x_13) ;  /* 0x0000000100a07547 */ /* 0x000fea000b800000 */
[----:B------:R-:W1:Y:S01]  /*15b50*/  S2UR UR5, SR_CgaCtaId ;  /* 0x00000000000579c3 */ /* 0x000e620000008800 */
[----:B------:R-:W-:Y:S01]  /*15b60*/  NOP ;  /* 0x0000000000007918 */ /* 0x000fe20000000000 */
[----:B------:R-:W-:Y:S01]  /*15b70*/  UMOV UR4, 0x50 ;  /* 0x0000005000047882 */ /* 0x000fe20000000000 */
[----:B------:R-:W-:Y:S02]  /*15b80*/  IMAD.U32 R0, RZ, RZ, UR9 ;  /* 0x00000009ff007e24 */ /* 0x000fe4000f8e00ff */
[----:B0-----:R-:W-:Y:S02]  /*15b90*/  IMAD.MOV.U32 R3, RZ, RZ, 0xf ;  /* 0x0000000fff037424 */ /* 0x001fe400078e00ff */
[----:B------:R-:W-:Y:S01]  /*15ba0*/  IMAD.MOV.U32 R7, RZ, RZ, 0x1 ;  /* 0x00000001ff077424 */ /* 0x000fe200078e00ff */
[----:B------:R-:W-:-:S04]  /*15bb0*/  LOP3.LUT R0, R0, 0xffff, RZ, 0xc0, !PT ;  /* 0x0000ffff00007812 */ /* 0x000fc800078ec0ff */
[----:B------:R-:W-:-:S05]  /*15bc0*/  SHF.R.U32.HI R0, RZ, 0x5, R0 ;  /* 0x00000005ff007819 */ /* 0x000fca0000011600 */
[----:B------:R-:W-:Y:S01]  /*15bd0*/  VIADD R2, R0, 0x10 ;  /* 0x0000001000027836 */ /* 0x000fe20000000000 */
[----:B------:R-:W-:Y:S01]  /*15be0*/  SHF.L.U32 R0, R3, R0, RZ ;  /* 0x0000000003007219 */ /* 0x000fe200000006ff */
[----:B-1----:R-:W-:-:S03]  /*15bf0*/  ULEA UR6, UR5, UR4, 0x18 ;  /* 0x0000000405067291 */ /* 0x002fc6000f8ec0ff */
[----:B------:R-:W-:-:S04]  /*15c00*/  SHF.L.U32 R3, R7, R2, RZ ;  /* 0x0000000207037219 */ /* 0x000fc800000006ff */
[----:B------:R-:W-:Y:S02]  /*15c10*/  LOP3.LUT R0, R3, R0, RZ, 0xfc, !PT ;  /* 0x0000000003007212 */ /* 0x000fe400078efcff */
[----:B------:R-:W0:Y:S02]  /*15c20*/  LDS R5, [UR6] ;  /* 0x00000006ff057984 */ /* 0x000e240008000800 */
[C---:B------:R-:W-:Y:S02]  /*15c30*/  LOP3.LUT R2, R0.reuse, 0xffff, RZ, 0xc0, !PT ;  /* 0x0000ffff00027812 */ /* 0x040fe400078ec0ff */
[----:B0-----:R-:W-:-:S04]  /*15c40*/  LOP3.LUT R3, R0, 0xffff, R5, 0x80, !PT ;  /* 0x0000ffff00037812 */ /* 0x001fc800078e8005 */
[----:B------:R-:W-:-:S13]  /*15c50*/  ISETP.NE.AND P0, PT, R3, R2, PT ;  /* 0x000000020300720c */ /* 0x000fda0003f05270 */
[----:B------:R-:W-:Y:S05]  /*15c60*/  @P0 BRA `(.L_x_14) ;  /* 0x0000000000500947 */ /* 0x000fea0003800000 */
[----:B------:R-:W-:Y:S02]  /*15c70*/  SHF.R.U32.HI R5, RZ, 0x10, R5 ;  /* 0x00000010ff057819 */ /* 0x000fe40000011605 */
[----:B------:R-:W-:-:S04]  /*15c80*/  SHF.R.U32.HI R2, RZ, 0x10, R0 ;  /* 0x00000010ff027819 */ /* 0x000fc80000011600 */
[----:B------:R-:W-:-:S04]  /*15c90*/  LOP3.LUT R5, R5, R2, RZ, 0xc0, !PT ;  /* 0x0000000205057212 */ /* 0x000fc800078ec0ff */
[----:B------:R-:W-:-:S13]  /*15ca0*/  ISETP.NE.AND P0, PT, R5, R2, PT ;  /* 0x000000020500720c */ /* 0x000fda0003f05270 */
[----:B------:R-:W-:Y:S05]  /*15cb0*/  @P0 BRA `(.L_x_15) ;  /* 0x0000000000300947 */ /* 0x000fea0003800000 */
[----:B------:R-:W-:Y:S01]  /*15cc0*/  R2UR UR4, R0 ;  /* 0x00000000000472ca */ /* 0x000fe200000e0000 */
[----:B------:R-:W-:Y:S01]  /*15cd0*/  VOTEU.ANY UR5, UPT, PT ;  /* 0x0000000000057886 */ /* 0x000fe200038e0100 */
[----:B------:R-:W0:Y:S01]  /*15ce0*/  S2R R0, SR_LANEID ;  /* 0x0000000000007919 */ /* 0x000e220000000000 */
[----:B------:R-:W-:-:S10]  /*15cf0*/  UFLO.U32 UR5, UR5 ;  /* 0x00000005000572bd */ /* 0x000fd400080e0000 */
[----:B------:R-:W-:-:S06]  /*15d00*/  ULOP3.LUT UR4, URZ, UR4, URZ, 0x33, !UPT ;  /* 0x00000004ff047292 */ /* 0x000fcc000f8e33ff */
[----:B------:R-:W-:-:S04]  /*15d10*/  IMAD.U32 R2, RZ, RZ, UR4 ;  /* 0x00000004ff027e24 */ /* 0x000fc8000f8e00ff */
[----:B------:R-:W1:Y:S02]  /*15d20*/  REDUX UR7, R2 ;  /* 0x00000000020773c4 */ /* 0x000e640000000000 */
[----:B------:R2:W-:Y:S01]  /*15d30*/  UTCATOMSWS.AND URZ, UR4 ;  /* 0x0000000400ff79e3 */ /* 0x0005e20008000000 */
[----:B0-----:R-:W-:Y:S01]  /*15d40*/  ISETP.EQ.U32.AND P0, PT, R0, UR5, PT ;  /* 0x0000000500007c0c */ /* 0x001fe2000bf02070 */
[----:B-1----:R-:W-:-:S12]  /*15d50*/  IMAD.U32 R0, RZ, RZ, UR7 ;  /* 0x00000007ff007e24 */ /* 0x002fd8000f8e00ff */
[----:B------:R2:W-:Y:S01]  /*15d60*/  @P0 ATOMS.AND RZ, [UR6], R0 ;  /* 0x00000000ffff098c */ /* 0x0005e2000a800006 */
[----:B------:R-:W-:Y:S05]  /*15d70*/  BRA `(.L_x_13) ;  /* 0x0000000000147947 */ /* 0x000fea0003800000 */
.L_x_15:
[----:B------:R-:W-:-:S07]  /*15d80*/  MOV R2, 0x15da0 ;  /* 0x00015da000027802 */ /* 0x000fce0000000f00 */
[----:B------:R-:W-:Y:S05]  /*15d90*/  CALL.REL.NOINC `($__internal_0_$__cuda_sm10x_tcgen05_guardrail_trap_col_being_dealloced_not_returned_by_alloc) ;  /* 0x00000000002c7944 */ /* 0x000fea0003c00000 */
[----:B------:R-:W-:Y:S05]  /*15da0*/  BRA `(.L_x_13) ;  /* 0x0000000000087947 */ /* 0x000fea0003800000 */
.L_x_14:
[----:B------:R-:W-:-:S07]  /*15db0*/  MOV R2, 0x15dd0 ;  /* 0x00015dd000027802 */ /* 0x000fce0000000f00 */
[----:B------:R-:W-:Y:S05]  /*15dc0*/  CALL.REL.NOINC `($__internal_2_$__cuda_sm10x_tcgen05_guardrail_trap_unallocated_columns_being_dealloced) ;  /* 0x0000000000387944 */ /* 0x000fea0003c00000 */
.L_x_13:
[----:B------:R-:W-:Y:S01]  /*15dd0*/  NOP ;  /* 0x0000000000007918 */ /* 0x000fe20000000000 */
[----:B--2---:R-:W-:Y:S05]  /*15de0*/  EXIT ;  /* 0x000000000000794d */ /* 0x004fea0003800000 */
.L_x_8:
[----:B------:R-:W1:Y:S02]  /*15df0*/  SYNCS.PHASECHK.TRANS64.TRYWAIT P2, [UR12], R4 ;  /* 0x00000004ff0075a7 */ /* 0x000e64000804110c */
[----:B-1----:R-:W-:Y:S05]  /*15e00*/  @!P2 BRA `(.L_x_8) ;  /* 0xfffffffc00f8a947 */ /* 0x002fea000383ffff */
[----:B------:R-:W-:Y:S05]  /*15e10*/  BRA `(.L_x_16) ;  /* 0xffffff5c006c7947 */ /* 0x000fea000383ffff */
.L_x_12:
[----:B------:R-:W0:Y:S02]  /*15e20*/  SYNCS.PHASECHK.TRANS64.TRYWAIT P1, [UR12], R0 ;  /* 0x00000000ff0075a7 */ /* 0x000e24000802110c */
[----:B0-----:R-:W-:Y:S05]  /*15e30*/  @!P1 BRA `(.L_x_12) ;  /* 0xfffffffc00f89947 */ /* 0x001fea000383ffff */
[----:B------:R-:W-:Y:S05]  /*15e40*/  BRA `(.L_x_11) ;  /* 0xffffffcc00ec7947 */ /* 0x000fea000383ffff */
        .weak           $__internal_0_$__cuda_sm10x_tcgen05_guardrail_trap_col_being_dealloced_not_returned_by_alloc
        .type           $__internal_0_$__cuda_sm10x_tcgen05_guardrail_trap_col_being_dealloced_not_returned_by_alloc,@function
        .size           $__internal_0_$__cuda_sm10x_tcgen05_guardrail_trap_col_being_dealloced_not_returned_by_alloc,($__internal_1_$__cuda_sm10x_tcgen05_guardrail_trap_phase_invalid_during_alloc - $__internal_0_$__cuda_sm10x_tcgen05_guardrail_trap_col_being_dealloced_not_returned_by_alloc)
$__internal_0_$__cuda_sm10x_tcgen05_guardrail_trap_col_being_dealloced_not_returned_by_alloc:
[----:B------:R-:W-:Y:S05]  /*15e50*/  BPT.TRAP 0x1 ;  /* 0x000000040000795c */ /* 0x000fea0000300000 */
[----:B------:R-:W-:-:S04]  /*15e60*/  IMAD.MOV.U32 R3, RZ, RZ, 0x0 ;  /* 0x00000000ff037424 */ /* 0x000fc800078e00ff */
[----:B------:R-:W-:Y:S05]  /*15e70*/  RET.REL.NODEC R2 `(matmul_kernel) ;  /* 0xfffffea002607950 */ /* 0x000fea0003c3ffff */
        .weak           $__internal_1_$__cuda_sm10x_tcgen05_guardrail_trap_phase_invalid_during_alloc
        .type           $__internal_1_$__cuda_sm10x_tcgen05_guardrail_trap_phase_invalid_during_alloc,@function
        .size           $__internal_1_$__cuda_sm10x_tcgen05_guardrail_trap_phase_invalid_during_alloc,($__internal_2_$__cuda_sm10x_tcgen05_guardrail_trap_unallocated_columns_being_dealloced - $__internal_1_$__cuda_sm10x_tcgen05_guardrail_trap_phase_invalid_during_alloc)
$__internal_1_$__cuda_sm10x_tcgen05_guardrail_trap_phase_invalid_during_alloc:
[----:B------:R-:W-:Y:S05]  /*15e80*/  BPT.TRAP 0x1 ;  /* 0x000000040000795c */ /* 0x000fea0000300000 */
[----:B------:R-:W-:-:S04]  /*15e90*/  IMAD.MOV.U32 R3, RZ, RZ, 0x0 ;  /* 0x00000000ff037424 */ /* 0x000fc800078e00ff */
[----:B------:R-:W-:Y:S05]  /*15ea0*/  RET.REL.NODEC R2 `(matmul_kernel) ;  /* 0xfffffea002547950 */ /* 0x000fea0003c3ffff */
        .weak           $__internal_2_$__cuda_sm10x_tcgen05_guardrail_trap_unallocated_columns_being_dealloced
        .type           $__internal_2_$__cuda_sm10x_tcgen05_guardrail_trap_unallocated_columns_being_dealloced,@function
        .size           $__internal_2_$__cuda_sm10x_tcgen05_guardrail_trap_unallocated_columns_being_dealloced,(.L_x_20 - $__internal_2_$__cuda_sm10x_tcgen05_guardrail_trap_unallocated_columns_being_dealloced)
$__internal_2_$__cuda_sm10x_tcgen05_guardrail_trap_unallocated_columns_being_dealloced:
[----:B------:R-:W-:Y:S05]  /*15eb0*/  BPT.TRAP 0x1 ;  /* 0x000000040000795c */ /* 0x000fea0000300000 */
[----:B------:R-:W-:-:S04]  /*15ec0*/  IMAD.MOV.U32 R3, RZ, RZ, 0x0 ;  /* 0x00000000ff037424 */ /* 0x000fc800078e00ff */
[----:B------:R-:W-:Y:S05]  /*15ed0*/  RET.REL.NODEC R2 `(matmul_kernel) ;  /* 0xfffffea002487950 */ /* 0x000fea0003c3ffff */
.L_x_17:
[----:B------:R-:W-:-:S00]  /*15ee0*/  BRA `(.L_x_17) ;  /* 0xfffffffc00fc7947 */ /* 0x000fc0000383ffff */
[----:B------:R-:W-:-:S00]  /*15ef0*/  NOP ;  /* 0x0000000000007918 */ /* 0x000fc00000000000 */
        /* <DEDUP_REMOVED lines=8> */
.L_x_20:


//--------------------- .nv.shared.matmul_kernel  --------------------------
	.section	.nv.shared.matmul_kernel,"aw",@nobits
	.sectionflags	@""
	.align	16
	.zero		1024


//--------------------- .nv.shared.reserved.0     --------------------------
	.section	.nv.shared.reserved.0,"aw",@nobits
	.align	8
	.weak		__nv_reservedSMEM_offset_0_alias
	.size		__nv_reservedSMEM_offset_0_alias, 0, 64
	.other		__nv_reservedSMEM_offset_0_alias,@"STO_CUDA_RESERVED_SHARED STV_DEFAULT"
__nv_reservedSMEM_offset_0_alias:
	.zero		0
.nv.shared.reserved.0:
	.zero		64
	.weak		__nv_reservedSMEM_allocation_phase
	.type		__nv_reservedSMEM_allocation_phase,@object
	.size		__nv_reservedSMEM_allocation_phase,(.L_0 - __nv_reservedSMEM_allocation_phase)
__nv_reservedSMEM_allocation_phase:
	.zero		1
.L_0:
	.zero		7
	.weak		__nv_reservedSMEM_devtool_atexit_pc
	.type		__nv_reservedSMEM_devtool_atexit_pc,@object
	.size		__nv_reservedSMEM_devtool_atexit_pc,(__nv_reservedSMEM_allocation_mask - __nv_reservedSMEM_devtool_atexit_pc)
__nv_reservedSMEM_devtool_atexit_pc:
	.zero		8
	.weak		__nv_reservedSMEM_allocation_mask
	.type		__nv_reservedSMEM_allocation_mask,@object
	.size		__nv_reservedSMEM_allocation_mask,(.L_2 - __nv_reservedSMEM_allocation_mask)
__nv_reservedSMEM_allocation_mask:
	.zero		4
.L_2:


//--------------------- .nv.constant0.matmul_kernel --------------------------
	.section	.nv.constant0.matmul_kernel,"a",@progbits
	.sectionflags	@""
	.align	4
.nv.constant0.matmul_kernel:
	.zero		976


//--------------------- SYMBOLS --------------------------

	.type		.nv.reservedSmem.offset0,@object
	.size		.nv.reservedSmem.offset0,0x4
	.type		.nv.reservedSmem.cap,@object
	.size		.nv.reservedSmem.cap,0x4
